def matmul_kernel(
    a_ptr,
    b_ptr,
    c_ptr,
    M,
    N,
    K,
    stride_am,
    stride_ak,
    stride_bk,
    stride_bn,
    stride_cm,
    stride_cn,
    BLOCK_M: tl.constexpr,
    BLOCK_N: tl.constexpr,
    BLOCK_K: tl.constexpr,
    GROUP_M: tl.constexpr,
):
    pid = tl.program_id(axis=0)
    num_pid_m = tl.cdiv(M, BLOCK_M)
    num_pid_n = tl.cdiv(N, BLOCK_N)
    num_pid_in_group = GROUP_M * num_pid_n
    group_id = pid // num_pid_in_group
    first_pid_m = group_id * GROUP_M
    group_size_m = min(num_pid_m - first_pid_m, GROUP_M)
    pid_m = first_pid_m + ((pid % num_pid_in_group) % group_size_m)
    pid_n = (pid % num_pid_in_group) // group_size_m

    offs_am = (pid_m * BLOCK_M + tl.arange(0, BLOCK_M)) % M
    offs_bn = (pid_n * BLOCK_N + tl.arange(0, BLOCK_N)) % N
    offs_k = tl.arange(0, BLOCK_K)
    a_ptrs = a_ptr + offs_am[:, None] * stride_am + offs_k[None, :] * stride_ak
    b_ptrs = b_ptr + offs_k[:, None] * stride_bk + offs_bn[None, :] * stride_bn

    acc = tl.zeros((BLOCK_M, BLOCK_N), dtype=tl.float32)
    for kk in range(0, tl.cdiv(K, BLOCK_K)):
        a = tl.load(a_ptrs, mask=offs_k[None, :] < K - kk * BLOCK_K, other=0.0)
        b = tl.load(b_ptrs, mask=offs_k[:, None] < K - kk * BLOCK_K, other=0.0)
        acc = tl.dot(a, b, acc)
        a_ptrs += BLOCK_K * stride_ak
        b_ptrs += BLOCK_K * stride_bk

    c = acc.to(c_ptr.dtype.element_ty)
    offs_cm = pid_m * BLOCK_M + tl.arange(0, BLOCK_M)
    offs_cn = pid_n * BLOCK_N + tl.arange(0, BLOCK_N)
    c_ptrs = c_ptr + offs_cm[:, None] * stride_cm + offs_cn[None, :] * stride_cn
    mask = (offs_cm[:, None] < M) & (offs_cn[None, :] < N)
    tl.store(c_ptrs, c, mask=mask)

# config = {"BLOCK_K": 64, "BLOCK_M": 256, "BLOCK_N": 512, "GROUP_M": 8, "arch": "sm_100", "dtype": "fp32", "num_ctas": 4, "num_stages": 3, "num_warps": 4}
# arch = sm_100


// ===== COMPILED SASS (sm_100a) =====

	.target	sm_100a

	.elftype	@"ET_EXEC"


//--------------------- .note.nv.tkinfo           --------------------------
	.section	.note.nv.tkinfo,"",@"SHT_NOTE"
	.sectionflags	@"SHF_NOTE_NV_TKINFO"
	.tkinfo
        /*0018*/ 	.word	0x00000081
        /*0030*/ 	.string	""
        /*0030*/ 	.string	"ptxas-blackwell"
        /*0030*/ 	.string	"Cuda compilation tools, release 12.9, V12.9.86"
        /*0030*/ 	.string	"Build cuda_12.9.r12.9/compiler.36037853_0"
        /*0030*/ 	.string	"-v  -suppress-debug-info  -lineinfo  -arch sm_100a "



//--------------------- .note.nv.cuver            --------------------------
	.section	.note.nv.cuver,"",@"SHT_NOTE"
	.sectionflags	@"SHF_NOTE_NV_CUVER"
        /*0018*/ 	.short	0x0001
        /*001a*/ 	.short	0x0064
        /*001c*/ 	.short	0x0001
        /*001e*/ 	.short	0x0000
        /*0020*/ 	.short	0x0001
        /*0022*/ 	.short	0x0000


//--------------------- .nv.info                  --------------------------
	.section	.nv.info,"",@"SHT_CUDA_INFO"
	.align	4


	//----- nvinfo : EIATTR_REGCOUNT
	.align		4
        /*0000*/ 	.byte	0x04, 0x2f
        /*0002*/ 	.short	(.L_4 - .L_3)
	.align		4
.L_3:
        /*0004*/ 	.word	index@(matmul_kernel)
        /*0008*/ 	.word	0x000000ff


	//----- nvinfo : EIATTR_FRAME_SIZE
	.align		4
.L_4:
        /*000c*/ 	.byte	0x04, 0x11
        /*000e*/ 	.short	(.L_6 - .L_5)
	.align		4
.L_5:
        /*0010*/ 	.word	index@($__internal_2_$__cuda_sm10x_tcgen05_guardrail_trap_unallocated_columns_being_dealloced)
        /*0014*/ 	.word	0x000007f0


	//----- nvinfo : EIATTR_FRAME_SIZE
	.align		4
.L_6:
        /*0018*/ 	.byte	0x04, 0x11
        /*001a*/ 	.short	(.L_8 - .L_7)
	.align		4
.L_7:
        /*001c*/ 	.word	index@($__internal_1_$__cuda_sm10x_tcgen05_guardrail_trap_phase_invalid_during_alloc)
        /*0020*/ 	.word	0x000007f0


	//----- nvinfo : EIATTR_FRAME_SIZE
	.align		4
.L_8:
        /*0024*/ 	.byte	0x04, 0x11
        /*0026*/ 	.short	(.L_10 - .L_9)
	.align		4
.L_9:
        /*0028*/ 	.word	index@($__internal_0_$__cuda_sm10x_tcgen05_guardrail_trap_col_being_dealloced_not_returned_by_alloc)
        /*002c*/ 	.word	0x000007f0


	//----- nvinfo : EIATTR_FRAME_SIZE
	.align		4
.L_10:
        /*0030*/ 	.byte	0x04, 0x11
        /*0032*/ 	.short	(.L_12 - .L_11)
	.align		4
.L_11:
        /*0034*/ 	.word	index@(matmul_kernel)
        /*0038*/ 	.word	0x000007f0


	//----- nvinfo : EIATTR_MIN_STACK_SIZE
	.align		4
.L_12:
        /*003c*/ 	.byte	0x04, 0x12
        /*003e*/ 	.short	(.L_14 - .L_13)
	.align		4
.L_13:
        /*0040*/ 	.word	index@(matmul_kernel)
        /*0044*/ 	.word	0x000007f0
.L_14:


//--------------------- .nv.info.matmul_kernel    --------------------------
	.section	.nv.info.matmul_kernel,"",@"SHT_CUDA_INFO"
	.sectionflags	@""
	.align	4


	//----- nvinfo : EIATTR_CUDA_API_VERSION
	.align		4
        /*0000*/ 	.byte	0x04, 0x37
        /*0002*/ 	.short	(.L_16 - .L_15)
.L_15:
        /*0004*/ 	.word	0x00000081


	//----- nvinfo : EIATTR_KPARAM_INFO
	.align		4
.L_16:
        /*0008*/ 	.byte	0x04, 0x17
        /*000a*/ 	.short	(.L_18 - .L_17)
.L_17:
        /*000c*/ 	.word	0x00000000
        /*0010*/ 	.short	0x000d
        /*0012*/ 	.short	0x0048
        /*0014*/ 	.byte	0x00, 0xf4, 0x21, 0x00


	//----- nvinfo : EIATTR_KPARAM_INFO
	.align		4
.L_18:
        /*0018*/ 	.byte	0x04, 0x17
        /*001a*/ 	.short	(.L_20 - .L_19)
.L_19:
        /*001c*/ 	.word	0x00000000
        /*0020*/ 	.short	0x000c
        /*0022*/ 	.short	0x0040
        /*0024*/ 	.byte	0x00, 0xf4, 0x21, 0x00


	//----- nvinfo : EIATTR_KPARAM_INFO
	.align		4
.L_20:
        /*0028*/ 	.byte	0x04, 0x17
        /*002a*/ 	.short	(.L_22 - .L_21)
.L_21:
        /*002c*/ 	.word	0x00000000
        /*0030*/ 	.short	0x000b
        /*0032*/ 	.short	0x0038
        /*0034*/ 	.byte	0x00, 0xf0, 0x11, 0x00


	//----- nvinfo : EIATTR_KPARAM_INFO
	.align		4
.L_22:
        /*0038*/ 	.byte	0x04, 0x17
        /*003a*/ 	.short	(.L_24 - .L_23)
.L_23:
        /*003c*/ 	.word	0x00000000
        /*0040*/ 	.short	0x000a
        /*0042*/ 	.short	0x0034
        /*0044*/ 	.byte	0x00, 0xf0, 0x11, 0x00


	//----- nvinfo : EIATTR_KPARAM_INFO
	.align		4
.L_24:
        /*0048*/ 	.byte	0x04, 0x17
        /*004a*/ 	.short	(.L_26 - .L_25)
.L_25:
        /*004c*/ 	.word	0x00000000
        /*0050*/ 	.short	0x0009
        /*0052*/ 	.short	0x0030
        /*0054*/ 	.byte	0x00, 0xf0, 0x11, 0x00


	//----- nvinfo : EIATTR_KPARAM_INFO
	.align		4
.L_26:
        /*0058*/ 	.byte	0x04, 0x17
        /*005a*/ 	.short	(.L_28 - .L_27)
.L_27:
        /*005c*/ 	.word	0x00000000
        /*0060*/ 	.short	0x0008
        /*0062*/ 	.short	0x002c
        /*0064*/ 	.byte	0x00, 0xf0, 0x11, 0x00


	//----- nvinfo : EIATTR_KPARAM_INFO
	.align		4
.L_28:
        /*0068*/ 	.byte	0x04, 0x17
        /*006a*/ 	.short	(.L_30 - .L_29)
.L_29:
        /*006c*/ 	.word	0x00000000
        /*0070*/ 	.short	0x0007
        /*0072*/ 	.short	0x0028
        /*0074*/ 	.byte	0x00, 0xf0, 0x11, 0x00


	//----- nvinfo : EIATTR_KPARAM_INFO
	.align		4
.L_30:
        /*0078*/ 	.byte	0x04, 0x17
        /*007a*/ 	.short	(.L_32 - .L_31)
.L_31:
        /*007c*/ 	.word	0x00000000
        /*0080*/ 	.short	0x0006
        /*0082*/ 	.short	0x0024
        /*0084*/ 	.byte	0x00, 0xf0, 0x11, 0x00


	//----- nvinfo : EIATTR_KPARAM_INFO
	.align		4
.L_32:
        /*0088*/ 	.byte	0x04, 0x17
        /*008a*/ 	.short	(.L_34 - .L_33)
.L_33:
        /*008c*/ 	.word	0x00000000
        /*0090*/ 	.short	0x0005
        /*0092*/ 	.short	0x0020
        /*0094*/ 	.byte	0x00, 0xf0, 0x11, 0x00


	//----- nvinfo : EIATTR_KPARAM_INFO
	.align		4
.L_34:
        /*0098*/ 	.byte	0x04, 0x17
        /*009a*/ 	.short	(.L_36 - .L_35)
.L_35:
        /*009c*/ 	.word	0x00000000
        /*00a0*/ 	.short	0x0004
        /*00a2*/ 	.short	0x001c
        /*00a4*/ 	.byte	0x00, 0xf0, 0x11, 0x00


	//----- nvinfo : EIATTR_KPARAM_INFO
	.align		4
.L_36:
        /*00a8*/ 	.byte	0x04, 0x17
        /*00aa*/ 	.short	(.L_38 - .L_37)
.L_37:
        /*00ac*/ 	.word	0x00000000
        /*00b0*/ 	.short	0x0003
        /*00b2*/ 	.short	0x0018
        /*00b4*/ 	.byte	0x00, 0xf0, 0x11, 0x00


	//----- nvinfo : EIATTR_KPARAM_INFO
	.align		4
.L_38:
        /*00b8*/ 	.byte	0x04, 0x17
        /*00ba*/ 	.short	(.L_40 - .L_39)
.L_39:
        /*00bc*/ 	.word	0x00000000
        /*00c0*/ 	.short	0x0002
        /*00c2*/ 	.short	0x0010
        /*00c4*/ 	.byte	0x00, 0xf4, 0x21, 0x00


	//----- nvinfo : EIATTR_KPARAM_INFO
	.align		4
.L_40:
        /*00c8*/ 	.byte	0x04, 0x17
        /*00ca*/ 	.short	(.L_42 - .L_41)
.L_41:
        /*00cc*/ 	.word	0x00000000
        /*00d0*/ 	.short	0x0001
        /*00d2*/ 	.short	0x0008
        /*00d4*/ 	.byte	0x00, 0xf4, 0x21, 0x00


	//----- nvinfo : EIATTR_KPARAM_INFO
	.align		4
.L_42:
        /*00d8*/ 	.byte	0x04, 0x17
        /*00da*/ 	.short	(.L_44 - .L_43)
.L_43:
        /*00dc*/ 	.word	0x00000000
        /*00e0*/ 	.short	0x0000
        /*00e2*/ 	.short	0x0000
        /*00e4*/ 	.byte	0x00, 0xf4, 0x21, 0x00


	//----- nvinfo : EIATTR_EXPLICIT_CLUSTER
	.align		4
.L_44:
        /*00e8*/ 	.byte	0x01, 0x3e
	.zero		2


	//----- nvinfo : EIATTR_CTA_PER_CLUSTER
	.align		4
        /*00ec*/ 	.byte	0x04, 0x3d
        /*00ee*/ 	.short	(.L_46 - .L_45)
.L_45:
        /*00f0*/ 	.word	0x00000004
        /*00f4*/ 	.word	0x00000001
        /*00f8*/ 	.word	0x00000001


	//----- nvinfo : EIATTR_AT_ENTRY_FRAGMENTS
	.align		4
.L_46:
        /*00fc*/ 	.byte	0x04, 0x4f
        /*00fe*/ 	.short	(.L_48 - .L_47)


	//   ....[0]....
.L_47:
        /*0100*/ 	.word	0x00000004


	//----- nvinfo : EIATTR_RESERVED_SMEM_USED
	.align		4
.L_48:
        /*0104*/ 	.byte	0x01, 0x41
	.zero		2


	//----- nvinfo : EIATTR_SPARSE_MMA_MASK
	.align		4
        /*0108*/ 	.byte	0x03, 0x50
        /*010a*/ 	.short	0x0000


	//----- nvinfo : EIATTR_TCGEN05_1CTA_USED
	.align		4
        /*010c*/ 	.byte	0x01, 0x51
	.zero		2


	//----- nvinfo : EIATTR_MAXREG_COUNT
	.align		4
        /*0110*/ 	.byte	0x03, 0x1b
        /*0112*/ 	.short	0x00ff


	//----- nvinfo : EIATTR_NUM_BARRIERS
	.align		4
        /*0114*/ 	.byte	0x02, 0x4c
        /*0116*/ 	.byte	0x01
	.zero		1


	//----- nvinfo : EIATTR_ANNOTATIONS
	.align		4
        /*0118*/ 	.byte	0x04, 0x55
        /*011a*/ 	.short	(.L_50 - .L_49)


	//   ....[0]....
.L_49:
        /*011c*/ 	.word	0x00000001
        /*0120*/ 	.byte	0x40, 0x0a, 0x00, 0x00, 0x01, 0x00, 0x00, 0x00, 0xa0, 0x0a, 0x00, 0x00, 0x01, 0x00, 0x00, 0x00
        /* <DEDUP_REMOVED lines=805> */
        /*3380*/ 	.byte	0x30, 0x04, 0x02, 0x00


	//----- nvinfo : EIATTR_INT_WARP_WIDE_INSTR_OFFSETS
	.align		4
.L_50:
        /*3384*/ 	.byte	0x04, 0x31
        /*3386*/ 	.short	(.L_52 - .L_51)


	//   ....[0]....
.L_51:
        /*3388*/ 	.word	0x00009e30


	//   ....[1]....
        /*338c*/ 	.word	0x00009f60


	//   ....[2]....
        /*3390*/ 	.word	0x00009f80


	//   ....[3]....
        /*3394*/ 	.word	0x00025d80


	//   ....[4]....
        /*3398*/ 	.word	0x00025dd0


	//----- nvinfo : EIATTR_COOP_GROUP_MASK_REGIDS
	.align		4
.L_52:
        /*339c*/ 	.byte	0x04, 0x29
        /*339e*/ 	.short	(.L_54 - .L_53)


	//   ....[0]....
.L_53:
        /*33a0*/ 	.word	0xffffffff


	//   ....[1]....
        /*33a4*/ 	.word	0xffffffff


	//   ....[2]....
        /*33a8*/ 	.word	0xffffffff


	//   ....[3]....
        /*33ac*/ 	.word	0xffffffff


	//----- nvinfo : EIATTR_COOP_GROUP_INSTR_OFFSETS
	.align		4
.L_54:
        /*33b0*/ 	.byte	0x04, 0x28
        /*33b2*/ 	.short	(.L_56 - .L_55)


	//   ....[0]....
.L_55:
        /*33b4*/ 	.word	0x00000070


	//   ....[1]....
        /*33b8*/ 	.word	0x00000330


	//   ....[2]....
        /*33bc*/ 	.word	0x00025c10


	//   ....[3]....
        /*33c0*/ 	.word	0x00025e80


	//----- nvinfo : EIATTR_VRC_CTA_INIT_COUNT
	.align		4
.L_56:
        /*33c4*/ 	.byte	0x02, 0x4a
        /*33c6*/ 	.byte	0x80
	.zero		1


	//----- nvinfo : EIATTR_MBARRIER_INSTR_OFFSETS
	.align		4
        /*33c8*/ 	.byte	0x04, 0x39
        /*33ca*/ 	.short	(.L_58 - .L_57)


	//   ....[0]....
.L_57:
        /*33cc*/ 	.word	0x00009fe0
        /*33d0*/ 	.word	0x000000ff
        /*33d4*/ 	.word	0x00000000
        /*33d8*/ 	.short	0x0100
        /*33da*/ 	.byte	0x08
	.zero		1


	//   ....[1]....
        /*33dc*/ 	.word	0x0000a010
        /*33e0*/ 	.word	0x000000ff
        /*33e4*/ 	.word	0x00040008
        /*33e8*/ 	.short	0x0100
        /*33ea*/ 	.byte	0x0a
	.zero		1


	//   ....[2]....
        /*33ec*/ 	.word	0x00017050
        /*33f0*/ 	.word	0x000000ff
        /*33f4*/ 	.word	0x00000000
        /*33f8*/ 	.short	0x010a
        /*33fa*/ 	.byte	0x08
	.zero		1


	//   ....[3]....
        /*33fc*/ 	.word	0x0001e020
        /*3400*/ 	.word	0x000000ff
        /*3404*/ 	.word	0x00000000
        /*3408*/ 	.short	0x010a
        /*340a*/ 	.byte	0x08
	.zero		1


	//   ....[4]....
        /*340c*/ 	.word	0x0001e190
        /*3410*/ 	.word	0x000000ff
        /*3414*/ 	.word	0x00040000
        /*3418*/ 	.short	0x0108
        /*341a*/ 	.byte	0x0a
	.zero		1


	//   ....[5]....
        /*341c*/ 	.word	0x0001e230
        /*3420*/ 	.word	0x000000ff
        /*3424*/ 	.word	0x00040008
        /*3428*/ 	.short	0x0108
        /*342a*/ 	.byte	0x0a
	.zero		1


	//   ....[6]....
        /*342c*/ 	.word	0x00025ea0
        /*3430*/ 	.word	0x000000ff
        /*3434*/ 	.word	0x00000000
        /*3438*/ 	.short	0x010a
        /*343a*/ 	.byte	0x08
	.zero		1


	//   ....[7]....
        /*343c*/ 	.word	0x00025ed0
        /*3440*/ 	.word	0x000000ff
        /*3444*/ 	.word	0x00000000
        /*3448*/ 	.short	0x010a
        /*344a*/ 	.byte	0x08
	.zero		1


	//----- nvinfo : EIATTR_NUM_MBARRIERS
	.align		4
.L_58:
        /*344c*/ 	.byte	0x03, 0x38
        /*344e*/ 	.short	0x0002


	//----- nvinfo : EIATTR_EXIT_INSTR_OFFSETS
	.align		4
        /*3450*/ 	.byte	0x04, 0x1c
        /*3452*/ 	.short	(.L_60 - .L_59)


	//   ....[0]....
.L_59:
        /*3454*/ 	.word	0x00025e90


	//----- nvinfo : EIATTR_REQNTID
	.align		4
.L_60:
        /*3458*/ 	.byte	0x04, 0x10
        /*345a*/ 	.short	(.L_62 - .L_61)
.L_61:
        /*345c*/ 	.word	0x00000080
        /*3460*/ 	.word	0x00000001
        /*3464*/ 	.word	0x00000001


	//----- nvinfo : EIATTR_CRS_STACK_SIZE
	.align		4
.L_62:
        /*3468*/ 	.byte	0x04, 0x1e
        /*346a*/ 	.short	(.L_64 - .L_63)
.L_63:
        /*346c*/ 	.word	0x00000000


	//----- nvinfo : EIATTR_CBANK_PARAM_SIZE
	.align		4
.L_64:
        /*3470*/ 	.byte	0x03, 0x19
        /*3472*/ 	.short	0x0050


	//----- nvinfo : EIATTR_PARAM_CBANK
	.align		4
        /*3474*/ 	.byte	0x04, 0x0a
        /*3476*/ 	.short	(.L_66 - .L_65)
	.align		4
.L_65:
        /*3478*/ 	.word	index@(.nv.constant0.matmul_kernel)
        /*347c*/ 	.short	0x0380
        /*347e*/ 	.short	0x0050


	//----- nvinfo : EIATTR_SW_WAR
	.align		4
.L_66:
        /*3480*/ 	.byte	0x04, 0x36
        /*3482*/ 	.short	(.L_68 - .L_67)
.L_67:
        /*3484*/ 	.word	0x00000008
.L_68:


//--------------------- .nv.compat                --------------------------
	.section	.nv.compat,"",@"SHT_CUDA_COMPAT_INFO"
	.align	4
        /*0000*/ 	.byte	0x02, 0x02, 0x02, 0x00, 0x02, 0x05, 0x05, 0x00, 0x02, 0x03, 0x00, 0x00, 0x02, 0x06, 0x01, 0x00


//--------------------- .nv.callgraph             --------------------------
	.section	.nv.callgraph,"",@"SHT_CUDA_CALLGRAPH"
	.align	4
	.sectionentsize	8
	.align		4
        /*0000*/ 	.word	0x00000000
	.align		4
        /*0004*/ 	.word	0xffffffff
	.align		4
        /*0008*/ 	.word	0x00000000
	.align		4
        /*000c*/ 	.word	0xfffffffe
	.align		4
        /*0010*/ 	.word	0x00000000
	.align		4
        /*0014*/ 	.word	0xfffffffd
	.align		4
        /*0018*/ 	.word	0x00000000
	.align		4
        /*001c*/ 	.word	0xfffffffc


//--------------------- .text.matmul_kernel       --------------------------
	.section	.text.matmul_kernel,"ax",@progbits
	.align	128
        .global         matmul_kernel
        .type           matmul_kernel,@function
        .size           matmul_kernel,(.L_x_21 - matmul_kernel)
        .other          matmul_kernel,@"STO_CUDA_ENTRY STV_DEFAULT"
matmul_kernel:
.text.matmul_kernel:
[----:B------:R-:W1:Y:S01]  /*0000*/  LDC R1, c[0x0][0x37c] ;  /* 0x0000df00ff017b82 */ /* 0x000e620000000800 */
[----:B------:R-:W2:Y:S01]  /*0010*/  S2R R0, SR_TID.X ;  /* 0x0000000000007919 */ /* 0x000ea20000002100 */
[----:B-1----:R-:W-:Y:S01]  /*0020*/  VIADD R1, R1, 0xfffff810 ;  /* 0xfffff81001017836 */ /* 0x002fe20000000000 */
[----:B--2---:R-:W-:-:S13]  /*0030*/  ISETP.GE.U32.AND P0, PT, R0, 0x20, PT ;  /* 0x000000200000780c */ /* 0x004fda0003f06070 */
[----:B------:R-:W-:Y:S02]  /*0040*/  VOTEU.ANY UP0, P0 ;  /* 0x0000000000ff7886 */ /* 0x000fe40000000100 */
[----:B------:R-:W-:Y:S05]  /*0050*/  BRA.U UP0, `(.L_x_0) ;  /* 0x0000000100b87547 */ /* 0x000fea000b800000 */
[----:B------:R-:W1:Y:S01]  /*0060*/  S2UR UR6, SR_CgaCtaId ;  /* 0x00000000000679c3 */ /* 0x000e620000008800 */
[----:B------:R-:W-:Y:S01]  /*0070*/  NOP ;  /* 0x0000000000007918 */ /* 0x000fe20000000000 */
[----:B------:R-:W-:Y:S02]  /*0080*/  UMOV UR4, 0x40 ;  /* 0x0000004000047882 */ /* 0x000fe40000000000 */
[----:B-1----:R-:W-:-:S09]  /*0090*/  ULEA UR4, UR6, UR4, 0x18 ;  /* 0x0000000406047291 */ /* 0x002fd2000f8ec0ff */
[----:B------:R-:W1:Y:S01]  /*00a0*/  LDS.U8 R2, [UR4] ;  /* 0x00000004ff027984 */ /* 0x000e620008000000 */
[----:B------:R-:W-:Y:S02]  /*00b0*/  UMOV UR4, 0x400 ;  /* 0x0000040000047882 */ /* 0x000fe40000000000 */
[----:B------:R-:W-:Y:S01]  /*00c0*/  ULEA UR4, UR6, UR4, 0x18 ;  /* 0x0000000406047291 */ /* 0x000fe2000f8ec0ff */
[----:B-1----:R-:W-:-:S13]  /*00d0*/  ISETP.NE.AND P0, PT, R2, RZ, PT ;  /* 0x000000ff0200720c */ /* 0x002fda0003f05270 */
[----:B------:R-:W-:Y:S05]  /*00e0*/  @P0 BRA `(.L_x_1) ;  /* 0x00000000007c0947 */ /* 0x000fea0003800000 */
[----:B------:R-:W-:-:S13]  /*00f0*/  ELECT P0, URZ, PT ;  /* 0x0000000000ff782f */ /* 0x000fda0003800000 */
[----:B------:R-:W-:Y:S05]  /*0100*/  @!P0 BRA `(.L_x_2) ;  /* 0x0000000000848947 */ /* 0x000fea0003800000 */
[----:B------:R-:W-:Y:S01]  /*0110*/  UMOV UR5, 0x10 ;  /* 0x0000001000057882 */ /* 0x000fe20000000000 */
[----:B------:R-:W-:Y:S02]  /*0120*/  IMAD.MOV.U32 R5, RZ, RZ, 0x1 ;  /* 0x00000001ff057424 */ /* 0x000fe400078e00ff */
[----:B------:R-:W-:Y:S02]  /*0130*/  IMAD.MOV.U32 R3, RZ, RZ, 0xffff ;  /* 0x0000ffffff037424 */ /* 0x000fe400078e00ff */
[----:B------:R-:W-:Y:S04]  /*0140*/  DEPBAR.LE SB1, 0x36 ;  /* 0x00009d800000791a */ /* 0x000fe80000000000 */
[----:B------:R-:W1:Y:S02]  /*0150*/  UTCATOMSWS.FIND_AND_SET.ALIGN UP1, UR5, UR5 ;  /* 0x00000005000575e3 */ /* 0x000e640008020800 */
[----:B-1----:R-:W-:-:S04]  /*0160*/  PLOP3.LUT P0, PT, PT, PT, UP1, 0x80, 0x8 ;  /* 0x000000000008781c */ /* 0x002fc80003f0f018 */
[----:B------:R-:W-:-:S04]  /*0170*/  SEL R2, RZ, 0xffffffff, !P0 ;  /* 0xffffffffff027807 */ /* 0x000fc80004000000 */
[----:B------:R-:W-:Y:S01]  /*0180*/  ISETP.NE.AND P0, PT, R2, RZ, PT ;  /* 0x000000ff0200720c */ /* 0x000fe20003f05270 */
[----:B------:R-:W-:-:S12]  /*0190*/  IMAD.U32 R2, RZ, RZ, UR5 ;  /* 0x00000005ff027e24 */ /* 0x000fd8000f8e00ff */
[----:B------:R-:W-:Y:S05]  /*01a0*/  @P0 BRA `(.L_x_3) ;  /* 0x0000000000240947 */ /* 0x000fea0003800000 */
.L_x_4:
[----:B------:R-:W-:Y:S05]  /*01b0*/  NANOSLEEP 0x64 ;  /* 0x000000640000795d */ /* 0x000fea0003800000 */
[----:B------:R-:W-:-:S05]  /*01c0*/  UMOV UR5, 0x10 ;  /* 0x0000001000057882 */ /* 0x000fca0000000000 */
[----:B------:R-:W-:Y:S04]  /*01d0*/  DEPBAR.LE SB1, 0x36 ;  /* 0x00009d800000791a */ /* 0x000fe80000000000 */
[----:B------:R-:W1:Y:S02]  /*01e0*/  UTCATOMSWS.FIND_AND_SET.ALIGN UP1, UR5, UR5 ;  /* 0x00000005000575e3 */ /* 0x000e640008020800 */
[----:B-1----:R-:W-:-:S04]  /*01f0*/  PLOP3.LUT P0, PT, PT, PT, UP1, 0x80, 0x8 ;  /* 0x000000000008781c */ /* 0x002fc80003f0f018 */
[----:B------:R-:W-:-:S04]  /*0200*/  SEL R2, RZ, 0xffffffff, !P0 ;  /* 0xffffffffff027807 */ /* 0x000fc80004000000 */
[----:B------:R-:W-:Y:S01]  /*0210*/  ISETP.NE.AND P0, PT, R2, RZ, PT ;  /* 0x000000ff0200720c */ /* 0x000fe20003f05270 */
[----:B------:R-:W-:-:S12]  /*0220*/  IMAD.U32 R2, RZ, RZ, UR5 ;  /* 0x00000005ff027e24 */ /* 0x000fd8000f8e00ff */
[----:B------:R-:W-:Y:S05]  /*0230*/  @!P0 BRA `(.L_x_4) ;  /* 0xfffffffc00dc8947 */ /* 0x000fea000383ffff */
.L_x_3:
[C---:B------:R-:W-:Y:S01]  /*0240*/  VIADD R4, R2.reuse, 0x10 ;  /* 0x0000001002047836 */ /* 0x040fe20000000000 */
[----:B------:R-:W-:Y:S01]  /*0250*/  UMOV UR5, 0x50 ;  /* 0x0000005000057882 */ /* 0x000fe20000000000 */
[----:B------:R-:W-:Y:S01]  /*0260*/  SHF.L.U32 R3, R3, R2, RZ ;  /* 0x0000000203037219 */ /* 0x000fe200000006ff */
[----:B------:R-:W-:Y:S01]  /*0270*/  ULEA UR5, UR6, UR5, 0x18 ;  /* 0x0000000506057291 */ /* 0x000fe2000f8ec0ff */
[----:B------:R-:W-:Y:S01]  /*0280*/  IMAD.SHL.U32 R2, R2, 0x20, RZ ;  /* 0x0000002002027824 */ /* 0x000fe200078e00ff */
[----:B------:R-:W-:-:S04]  /*0290*/  SHF.L.U32 R4, R5, R4, RZ ;  /* 0x0000000405047219 */ /* 0x000fc800000006ff */
[----:B------:R-:W-:-:S05]  /*02a0*/  LOP3.LUT R3, R4, R3, RZ, 0xfc, !PT ;  /* 0x0000000304037212 */ /* 0x000fca00078efcff */
[----:B------:R1:W-:Y:S04]  /*02b0*/  ATOMS.OR RZ, [UR5], R3 ;  /* 0x00000003ffff798c */ /* 0x0003e8000b000005 */
[----:B------:R1:W-:Y:S01]  /*02c0*/  STS [UR4], R2 ;  /* 0x00000002ff007988 */ /* 0x0003e20008000804 */
[----:B------:R-:W-:Y:S05]  /*02d0*/  BRA `(.L_x_2) ;  /* 0x0000000000107947 */ /* 0x000fea0003800000 */
.L_x_1:
[----:B------:R-:W-:-:S05]  /*02e0*/  IMAD.MOV.U32 R2, RZ, RZ, -0x1 ;  /* 0xffffffffff027424 */ /* 0x000fca00078e00ff */
[----:B------:R1:W-:Y:S02]  /*02f0*/  STS [UR4], R2 ;  /* 0x00000002ff007988 */ /* 0x0003e40008000804 */
[----:B-1----:R-:W-:-:S07]  /*0300*/  MOV R2, 0x320 ;  /* 0x0000032000027802 */ /* 0x002fce0000000f00 */
[----:B------:R-:W-:Y:S05]  /*0310*/  CALL.REL.NOINC `($__internal_1_$__cuda_sm10x_tcgen05_guardrail_trap_phase_invalid_during_alloc) ;  /* 0x0000025c00047944 */ /* 0x000fea0003c00000 */
.L_x_2:
[----:B------:R-:W-:Y:S05]  /*0320*/  WARPSYNC.ALL ;  /* 0x0000000000007948 */ /* 0x000fea0003800000 */
[----:B------:R-:W-:Y:S01]  /*0330*/  NOP ;  /* 0x0000000000007918 */ /* 0x000fe20000000000 */
.L_x_0:
[----:B------:R-:W2:Y:S08]  /*0340*/  LDC.64 R6, c[0x0][0x398] ;  /* 0x0000e600ff067b82 */ /* 0x000eb00000000a00 */
[----:B------:R-:W3:Y:S02]  /*0350*/  S2UR UR5, SR_CgaSize ;  /* 0x00000000000579c3 */ /* 0x000ee40000008a00 */
[----:B---3--:R-:W-:-:S12]  /*0360*/  UIMAD UR5, UR5, -0xa0, URZ ;  /* 0xffffff60050578a4 */ /* 0x008fd8000f8e02ff */
[----:B------:R-:W3:Y:S01]  /*0370*/  LDCU UR5, c[0x0][UR5+0x2b0] ;  /* 0x00005600050577ac */ /* 0x000ee20008000800 */
[----:B------:R-:W4:Y:S01]  /*0380*/  S2R R16, SR_CgaCtaId ;  /* 0x0000000000107919 */ /* 0x000f220000008800 */
[----:B------:R-:W-:Y:S01]  /*0390*/  LOP3.LUT R245, R0, 0x7f, RZ, 0xc0, !PT ;  /* 0x0000007f00f57812 */ /* 0x000fe200078ec0ff */
[----:B------:R-:W5:Y:S01]  /*03a0*/  S2UR UR4, SR_CTAID.X ;  /* 0x00000000000479c3 */ /* 0x000f620000002500 */
[----:B-12---:R-:W-:-:S05]  /*03b0*/  VIADD R2, R7, 0x1ff ;  /* 0x000001ff07027836 */ /* 0x006fca0000000000 */
[----:B------:R-:W-:Y:S02]  /*03c0*/  SHF.R.S32.HI R3, RZ, 0x1f, R2 ;  /* 0x0000001fff037819 */ /* 0x000fe40000011402 */
[----:B-----5:R-:W-:Y:S01]  /*03d0*/  I2FP.F32.U32 R8, UR4 ;  /* 0x0000000400087c45 */ /* 0x020fe20008201000 */
[----:B------:R-:W1:Y:S01]  /*03e0*/  S2UR UR4, SR_CgaCtaId ;  /* 0x00000000000479c3 */ /* 0x000e620000008800 */
[----:B------:R-:W-:Y:S01]  /*03f0*/  LEA.HI R3, R3, R2, RZ, 0x9 ;  /* 0x0000000203037211 */ /* 0x000fe200078f48ff */
[----:B----4-:R-:W-:Y:S02]  /*0400*/  IMAD.SHL.U32 R18, R16, 0x100, RZ ;  /* 0x0000010010127824 */ /* 0x010fe400078e00ff */
[----:B---3--:R-:W-:Y:S01]  /*0410*/  FMUL R8, R8, UR5 ;  /* 0x0000000508087c20 */ /* 0x008fe20008400000 */
[----:B------:R-:W-:-:S03]  /*0420*/  SHF.R.S32.HI R3, RZ, 0x9, R3 ;  /* 0x00000009ff037819 */ /* 0x000fc60000011403 */
[----:B------:R-:W2:Y:S02]  /*0430*/  F2I.U32.TRUNC.NTZ R9, R8 ;  /* 0x0000000800097305 */ /* 0x000ea4000020f000 */
[----:B------:R-:W-:-:S05]  /*0440*/  IMAD.SHL.U32 R4, R3, 0x8, RZ ;  /* 0x0000000803047824 */ /* 0x000fca00078e00ff */
[----:B------:R-:W-:-:S04]  /*0450*/  IABS R11, R4 ;  /* 0x00000004000b7213 */ /* 0x000fc80000000000 */
[----:B------:R-:W3:Y:S01]  /*0460*/  I2F.RP R5, R11 ;  /* 0x0000000b00057306 */ /* 0x000ee20000209400 */
[----:B--2---:R-:W-:-:S07]  /*0470*/  IABS R12, R9 ;  /* 0x00000009000c7213 */ /* 0x004fce0000000000 */
[----:B---3--:R-:W2:Y:S02]  /*0480*/  MUFU.RCP R5, R5 ;  /* 0x0000000500057308 */ /* 0x008ea40000001000 */
[----:B--2---:R-:W-:Y:S01]  /*0490*/  VIADD R2, R5, 0xffffffe ;  /* 0x0ffffffe05027836 */ /* 0x004fe20000000000 */
[----:B------:R-:W-:-:S05]  /*04a0*/  IABS R5, R4 ;  /* 0x0000000400057213 */ /* 0x000fca0000000000 */
[----:B------:R2:W3:Y:S02]  /*04b0*/  F2I.FTZ.U32.TRUNC.NTZ R3, R2 ;  /* 0x0000000200037305 */ /* 0x0004e4000021f000 */
[----:B--2---:R-:W-:Y:S02]  /*04c0*/  IMAD.MOV.U32 R2, RZ, RZ, RZ ;  /* 0x000000ffff027224 */ /* 0x004fe400078e00ff */
[----:B---3--:R-:W-:-:S04]  /*04d0*/  IMAD.MOV R10, RZ, RZ, -R3 ;  /* 0x000000ffff0a7224 */ /* 0x008fc800078e0a03 */
[----:B------:R-:W-:Y:S02]  /*04e0*/  IMAD R13, R10, R11, RZ ;  /* 0x0000000b0a0d7224 */ /* 0x000fe400078e02ff */
[----:B------:R-:W-:Y:S02]  /*04f0*/  IMAD.MOV.U32 R10, RZ, RZ, R12 ;  /* 0x000000ffff0a7224 */ /* 0x000fe400078e000c */
[----:B------:R-:W-:-:S04]  /*0500*/  IMAD.HI.U32 R3, R3, R13, R2 ;  /* 0x0000000d03037227 */ /* 0x000fc800078e0002 */
[----:B------:R-:W-:Y:S02]  /*0510*/  IMAD.MOV R2, RZ, RZ, -R5 ;  /* 0x000000ffff027224 */ /* 0x000fe400078e0a05 */
[----:B------:R-:W-:-:S04]  /*0520*/  IMAD.HI.U32 R3, R3, R10, RZ ;  /* 0x0000000a03037227 */ /* 0x000fc800078e00ff */
[----:B------:R-:W-:Y:S01]  /*0530*/  IMAD R2, R3, R2, R10 ;  /* 0x0000000203027224 */ /* 0x000fe200078e020a */
[----:B------:R-:W-:Y:S04]  /*0540*/  BAR.SYNC.DEFER_BLOCKING 0x0 ;  /* 0x0000000000007b1d */ /* 0x000fe80000010000 */
[----:B------:R-:W-:-:S13]  /*0550*/  ISETP.GT.U32.AND P1, PT, R11, R2, PT ;  /* 0x000000020b00720c */ /* 0x000fda0003f24070 */
[----:B------:R-:W-:Y:S02]  /*0560*/  @!P1 IMAD.IADD R2, R2, 0x1, -R11 ;  /* 0x0000000102029824 */ /* 0x000fe400078e0a0b */
[----:B------:R-:W-:Y:S01]  /*0570*/  @!P1 VIADD R3, R3, 0x1 ;  /* 0x0000000103039836 */ /* 0x000fe20000000000 */
[----:B------:R-:W-:Y:S02]  /*0580*/  ISETP.NE.AND P1, PT, R4, RZ, PT ;  /* 0x000000ff0400720c */ /* 0x000fe40003f25270 */
[----:B------:R-:W-:Y:S02]  /*0590*/  ISETP.GE.U32.AND P0, PT, R2, R11, PT ;  /* 0x0000000b0200720c */ /* 0x000fe40003f06070 */
[----:B------:R-:W-:-:S04]  /*05a0*/  LOP3.LUT R2, R9, R4, RZ, 0x3c, !PT ;  /* 0x0000000409027212 */ /* 0x000fc800078e3cff */
[----:B------:R-:W-:Y:S01]  /*05b0*/  ISETP.GE.AND P2, PT, R2, RZ, PT ;  /* 0x000000ff0200720c */ /* 0x000fe20003f46270 */
[----:B------:R-:W-:-:S06]  /*05c0*/  VIADD R2, R6, 0xff ;  /* 0x000000ff06027836 */ /* 0x000fcc0000000000 */
[----:B------:R-:W-:-:S04]  /*05d0*/  @P0 VIADD R3, R3, 0x1 ;  /* 0x0000000103030836 */ /* 0x000fc80000000000 */
[----:B------:R-:W-:Y:S01]  /*05e0*/  IMAD.MOV.U32 R5, RZ, RZ, R3 ;  /* 0x000000ffff057224 */ /* 0x000fe200078e0003 */
[----:B------:R-:W-:-:S03]  /*05f0*/  SHF.R.S32.HI R3, RZ, 0x1f, R2 ;  /* 0x0000001fff037819 */ /* 0x000fc60000011402 */
[----:B------:R-:W-:Y:S01]  /*0600*/  @!P2 IMAD.MOV R5, RZ, RZ, -R5 ;  /* 0x000000ffff05a224 */ /* 0x000fe200078e0a05 */
[----:B------:R-:W-:Y:S02]  /*0610*/  @!P1 LOP3.LUT R5, RZ, R4, RZ, 0x33, !PT ;  /* 0x00000004ff059212 */ /* 0x000fe400078e33ff */
[----:B------:R-:W-:-:S03]  /*0620*/  LEA.HI R3, R3, R2, RZ, 0x8 ;  /* 0x0000000203037211 */ /* 0x000fc600078f40ff */
[----:B------:R-:W-:Y:S02]  /*0630*/  IMAD.SHL.U32 R10, R5, 0x8, RZ ;  /* 0x00000008050a7824 */ /* 0x000fe400078e00ff */
[----:B------:R-:W-:-:S03]  /*0640*/  IMAD.MOV R5, RZ, RZ, -R5 ;  /* 0x000000ffff057224 */ /* 0x000fc600078e0a05 */
[----:B------:R-:W-:Y:S01]  /*0650*/  LEA.HI.SX32 R3, R3, -R10, 0x18 ;  /* 0x8000000a03037211 */ /* 0x000fe200078fc2ff */
[----:B------:R-:W-:-:S03]  /*0660*/  IMAD R13, R4, R5, R9 ;  /* 0x00000005040d7224 */ /* 0x000fc600078e0209 */
[----:B------:R-:W-:Y:S02]  /*0670*/  VIMNMX R14, PT, PT, R3, 0x8, PT ;  /* 0x00000008030e7848 */ /* 0x000fe40003fe0100 */
[----:B------:R-:W-:Y:S02]  /*0680*/  IABS R9, R13 ;  /* 0x0000000d00097213 */ /* 0x000fe40000000000 */
[----:B------:R-:W-:-:S04]  /*0690*/  IABS R11, R14 ;  /* 0x0000000e000b7213 */ /* 0x000fc80000000000 */
[----:B------:R-:W2:Y:S08]  /*06a0*/  I2F.RP R8, R11 ;  /* 0x0000000b00087306 */ /* 0x000eb00000209400 */
[----:B--2---:R-:W2:Y:S02]  /*06b0*/  MUFU.RCP R8, R8 ;  /* 0x0000000800087308 */ /* 0x004ea40000001000 */
[----:B--2---:R-:W-:Y:S01]  /*06c0*/  VIADD R2, R8, 0xffffffe ;  /* 0x0ffffffe08027836 */ /* 0x004fe20000000000 */
[----:B------:R-:W-:-:S05]  /*06d0*/  MOV R8, 0x400 ;  /* 0x0000040000087802 */ /* 0x000fca0000000f00 */
[----:B------:R2:W3:Y:S01]  /*06e0*/  F2I.FTZ.U32.TRUNC.NTZ R3, R2 ;  /* 0x0000000200037305 */ /* 0x0004e2000021f000 */
[----:B------:R-:W-:Y:S01]  /*06f0*/  R2UR UR10, R8 ;  /* 0x00000000080a72ca */ /* 0x000fe200000e0000 */
[----:B--2---:R-:W-:-:S12]  /*0700*/  IMAD.MOV.U32 R2, RZ, RZ, RZ ;  /* 0x000000ffff027224 */ /* 0x004fd800078e00ff */
[----:B-1----:R-:W-:Y:S01]  /*0710*/  ULEA UR10, UR4, UR10, 0x18 ;  /* 0x0000000a040a7291 */ /* 0x002fe2000f8ec0ff */
[----:B---3--:R-:W-:-:S04]  /*0720*/  IMAD.MOV R12, RZ, RZ, -R3 ;  /* 0x000000ffff0c7224 */ /* 0x008fc800078e0a03 */
[----:B------:R-:W-:Y:S01]  /*0730*/  IMAD.MOV.U32 R4, RZ, RZ, R12 ;  /* 0x000000ffff047224 */ /* 0x000fe200078e000c */
[----:B------:R-:W-:-:S03]  /*0740*/  IABS R12, R14 ;  /* 0x0000000e000c7213 */ /* 0x000fc60000000000 */
[----:B------:R-:W-:Y:S01]  /*0750*/  IMAD R5, R4, R11, RZ ;  /* 0x0000000b04057224 */ /* 0x000fe200078e02ff */
[----:B------:R-:W1:Y:S01]  /*0760*/  LDS R17, [UR10] ;  /* 0x0000000aff117984 */ /* 0x000e620008000800 */
[----:B------:R-:W-:Y:S02]  /*0770*/  IMAD.MOV.U32 R4, RZ, RZ, R9 ;  /* 0x000000ffff047224 */ /* 0x000fe400078e0009 */
[----:B------:R-:W-:-:S04]  /*0780*/  IMAD.HI.U32 R3, R3, R5, R2 ;  /* 0x0000000503037227 */ /* 0x000fc800078e0002 */
[----:B------:R-:W-:Y:S01]  /*0790*/  IMAD.MOV R2, RZ, RZ, -R12 ;  /* 0x000000ffff027224 */ /* 0x000fe200078e0a0c */
[----:B------:R-:W-:Y:S01]  /*07a0*/  IABS R12, R6 ;  /* 0x00000006000c7213 */ /* 0x000fe20000000000 */
[----:B------:R-:W-:-:S03]  /*07b0*/  IMAD.HI.U32 R3, R3, R4, RZ ;  /* 0x0000000403037227 */ /* 0x000fc600078e00ff */
[----:B------:R-:W2:Y:S01]  /*07c0*/  I2F.RP R5, R12 ;  /* 0x0000000c00057306 */ /* 0x000ea20000209400 */
[----:B------:R-:W-:Y:S01]  /*07d0*/  IMAD R4, R3, R2, R4 ;  /* 0x0000000203047224 */ /* 0x000fe200078e0204 */
[----:B------:R-:W-:Y:S01]  /*07e0*/  IABS R2, R7 ;  /* 0x0000000700027213 */ /* 0x000fe20000000000 */
[----:B------:R-:W-:Y:S03]  /*07f0*/  BAR.SYNC.DEFER_BLOCKING 0x0 ;  /* 0x0000000000007b1d */ /* 0x000fe60000010000 */
[----:B------:R-:W-:-:S03]  /*0800*/  ISETP.GT.U32.AND P1, PT, R11, R4, PT ;  /* 0x000000040b00720c */ /* 0x000fc60003f24070 */
[----:B------:R-:W3:Y:S08]  /*0810*/  I2F.RP R9, R2 ;  /* 0x0000000200097306 */ /* 0x000ef00000209400 */
[----:B--2---:R-:W2:Y:S02]  /*0820*/  MUFU.RCP R5, R5 ;  /* 0x0000000500057308 */ /* 0x004ea40000001000 */
[----:B------:R-:W-:-:S02]  /*0830*/  @!P1 IMAD.IADD R4, R4, 0x1, -R11 ;  /* 0x0000000104049824 */ /* 0x000fc400078e0a0b */
[----:B------:R-:W-:Y:S01]  /*0840*/  @!P1 VIADD R3, R3, 0x1 ;  /* 0x0000000103039836 */ /* 0x000fe20000000000 */
[----:B------:R-:W-:Y:S02]  /*0850*/  ISETP.NE.AND P1, PT, R14, RZ, PT ;  /* 0x000000ff0e00720c */ /* 0x000fe40003f25270 */
[----:B------:R-:W-:Y:S01]  /*0860*/  ISETP.GE.U32.AND P0, PT, R4, R11, PT ;  /* 0x0000000b0400720c */ /* 0x000fe20003f06070 */
[----:B---3--:R-:W3:Y:S01]  /*0870*/  MUFU.RCP R9, R9 ;  /* 0x0000000900097308 */ /* 0x008ee20000001000 */
[----:B------:R-:W-:Y:S02]  /*0880*/  LOP3.LUT R4, R13, R14, RZ, 0x3c, !PT ;  /* 0x0000000e0d047212 */ /* 0x000fe400078e3cff */
[----:B-1----:R-:W-:Y:S02]  /*0890*/  R2UR UR11, R17 ;  /* 0x00000000110b72ca */ /* 0x002fe400000e0000 */
[----:B------:R-:W-:Y:S01]  /*08a0*/  ISETP.GE.AND P2, PT, R4, RZ, PT ;  /* 0x000000ff0400720c */ /* 0x000fe20003f46270 */
[----:B------:R-:W-:-:S02]  /*08b0*/  IMAD.SHL.U32 R4, R16, 0x40, RZ ;  /* 0x0000004010047824 */ /* 0x000fc400078e00ff */
[----:B--2---:R-:W-:-:S03]  /*08c0*/  VIADD R8, R5, 0xffffffe ;  /* 0x0ffffffe05087836 */ /* 0x004fc60000000000 */
[----:B------:R-:W-:Y:S01]  /*08d0*/  LOP3.LUT R4, R4, 0x80, RZ, 0xc0, !PT ;  /* 0x0000008004047812 */ /* 0x000fe200078ec0ff */
[----:B------:R-:W-:Y:S01]  /*08e0*/  @P0 VIADD R3, R3, 0x1 ;  /* 0x0000000103030836 */ /* 0x000fe20000000000 */
[----:B------:R1:W2:Y:S03]  /*08f0*/  F2I.FTZ.U32.TRUNC.NTZ R5, R8 ;  /* 0x0000000800057305 */ /* 0x0002a6000021f000 */
[----:B------:R-:W-:Y:S02]  /*0900*/  IMAD.MOV.U32 R15, RZ, RZ, R3 ;  /* 0x000000ffff0f7224 */ /* 0x000fe400078e0003 */
[----:B---3--:R-:W-:Y:S02]  /*0910*/  VIADD R9, R9, 0xffffffe ;  /* 0x0ffffffe09097836 */ /* 0x008fe40000000000 */
[----:B------:R-:W-:Y:S01]  /*0920*/  @!P2 IMAD.MOV R15, RZ, RZ, -R15 ;  /* 0x000000ffff0fa224 */ /* 0x000fe200078e0a0f */
[----:B------:R-:W-:Y:S01]  /*0930*/  @!P1 LOP3.LUT R15, RZ, R14, RZ, 0x33, !PT ;  /* 0x0000000eff0f9212 */ /* 0x000fe200078e33ff */
[----:B------:R3:W4:Y:S01]  /*0940*/  F2I.FTZ.U32.TRUNC.NTZ R11, R9 ;  /* 0x00000009000b7305 */ /* 0x000722000021f000 */
[----:B-1----:R-:W-:-:S03]  /*0950*/  SHF.R.S32.HI R8, RZ, 0x6, R0 ;  /* 0x00000006ff087819 */ /* 0x002fc60000011400 */
[----:B------:R-:W-:-:S04]  /*0960*/  IMAD.MOV R3, RZ, RZ, -R15 ;  /* 0x000000ffff037224 */ /* 0x000fc800078e0a0f */
[----:B------:R-:W-:Y:S02]  /*0970*/  IMAD R3, R14, R3, R13 ;  /* 0x000000030e037224 */ /* 0x000fe400078e020d */
[----:B--2---:R-:W-:Y:S02]  /*0980*/  IMAD.MOV R13, RZ, RZ, -R5 ;  /* 0x000000ffff0d7224 */ /* 0x004fe400078e0a05 */
[----:B------:R-:W-:Y:S01]  /*0990*/  IMAD.IADD R3, R10, 0x1, R3 ;  /* 0x000000010a037824 */ /* 0x000fe200078e0203 */
[----:B------:R-:W-:Y:S01]  /*09a0*/  SHF.R.U32.HI R10, RZ, 0x5, R0 ;  /* 0x00000005ff0a7819 */ /* 0x000fe20000011600 */
[----:B------:R-:W-:Y:S02]  /*09b0*/  IMAD.SHL.U32 R14, R15, 0x200, RZ ;  /* 0x000002000f0e7824 */ /* 0x000fe400078e00ff */
[----:B------:R-:W-:Y:S01]  /*09c0*/  IMAD R3, R3, 0x100, R4 ;  /* 0x0000010003037824 */ /* 0x000fe200078e0204 */
[----:B------:R-:W-:Y:S01]  /*09d0*/  R2UR UR9, R10 ;  /* 0x000000000a0972ca */ /* 0x000fe200000e0000 */
[----:B------:R-:W-:-:S02]  /*09e0*/  IMAD.MOV.U32 R4, RZ, RZ, RZ ;  /* 0x000000ffff047224 */ /* 0x000fc400078e00ff */
[----:B------:R-:W-:Y:S02]  /*09f0*/  IMAD.IADD R31, R245, 0x1, R3 ;  /* 0x00000001f51f7824 */ /* 0x000fe400078e0203 */
[----:B------:R-:W-:-:S03]  /*0a00*/  IMAD R3, R13, R12, RZ ;  /* 0x0000000c0d037224 */ /* 0x000fc600078e02ff */
[----:B------:R-:W-:Y:S01]  /*0a10*/  IABS R13, R31 ;  /* 0x0000001f000d7213 */ /* 0x000fe20000000000 */
[----:B------:R-:W-:Y:S01]  /*0a20*/  IMAD.HI.U32 R4, R5, R3, R4 ;  /* 0x0000000305047227 */ /* 0x000fe200078e0004 */
[----:B------:R-:W-:Y:S01]  /*0a30*/  SGXT R5, R8, 0x1 ;  /* 0x000000010805781a */ /* 0x000fe20000000200 */
[----:B------:R-:W-:Y:S01]  /*0a40*/  STL [R1+0x5bc], R31 ;  /* 0x0005bc1f01007387 */ /* 0x000fe20000100800 */
[C---:B------:R-:W-:Y:S01]  /*0a50*/  LEA.HI R8, R0.reuse, R18, RZ, 0x1a ;  /* 0x0000001200087211 */ /* 0x040fe200078fd0ff */
[----:B------:R-:W-:Y:S01]  /*0a60*/  IMAD.SHL.U32 R3, R0, 0x4, RZ ;  /* 0x0000000400037824 */ /* 0x000fe200078e00ff */
[----:B------:R-:W-:Y:S01]  /*0a70*/  LOP3.LUT R10, R5, 0x90, RZ, 0xc0, !PT ;  /* 0x00000090050a7812 */ /* 0x000fe200078ec0ff */
[----:B------:R-:W-:Y:S01]  /*0a80*/  IMAD.HI.U32 R4, R4, R13, RZ ;  /* 0x0000000d04047227 */ /* 0x000fe200078e00ff */
[----:B------:R-:W-:Y:S01]  /*0a90*/  LOP3.LUT R8, R14, 0x101, R8, 0xf8, !PT ;  /* 0x000001010e087812 */ /* 0x000fe200078ef808 */
[----:B------:R1:W-:Y:S01]  /*0aa0*/  STL [R1+0x5c0], R14 ;  /* 0x0005c00e01007387 */ /* 0x0003e20000100800 */
[----:B---3--:R-:W-:Y:S01]  /*0ab0*/  LOP3.LUT R9, R10, 0x7c, R3, 0x78, !PT ;  /* 0x0000007c0a097812 */ /* 0x008fe200078e7803 */
[----:B------:R-:W-:Y:S01]  /*0ac0*/  IMAD.MOV R4, RZ, RZ, -R4 ;  /* 0x000000ffff047224 */ /* 0x000fe200078e0a04 */
[----:B------:R-:W-:Y:S01]  /*0ad0*/  IABS R32, R8 ;  /* 0x0000000800207213 */ /* 0x000fe20000000000 */
[----:B----4-:R-:W-:Y:S01]  /*0ae0*/  IMAD.MOV R5, RZ, RZ, -R11 ;  /* 0x000000ffff057224 */ /* 0x010fe200078e0a0b */
[----:B------:R-:W-:Y:S01]  /*0af0*/  LOP3.LUT R17, R8, 0xfe, RZ, 0xfc, !PT ;  /* 0x000000fe08117812 */ /* 0x000fe200078efcff */
[----:B------:R-:W-:Y:S01]  /*0b00*/  IMAD R3, R12, R4, R13 ;  /* 0x000000040c037224 */ /* 0x000fe200078e020d */
[----:B------:R-:W-:Y:S01]  /*0b10*/  LOP3.LUT R15, R8, 0x4, RZ, 0xfc, !PT ;  /* 0x00000004080f7812 */ /* 0x000fe200078efcff */
[----:B------:R-:W-:-:S02]  /*0b20*/  IMAD.SHL.U32 R4, R0, 0x400, RZ ;  /* 0x0000040000047824 */ /* 0x000fc400078e00ff */
[----:B------:R-:W-:Y:S01]  /*0b30*/  IMAD R5, R5, R2, RZ ;  /* 0x0000000205057224 */ /* 0x000fe200078e02ff */
[----:B------:R-:W-:Y:S01]  /*0b40*/  ISETP.GT.U32.AND P1, PT, R12, R3, PT ;  /* 0x000000030c00720c */ /* 0x000fe20003f24070 */
[----:B------:R-:W-:Y:S01]  /*0b50*/  IMAD.MOV.U32 R10, RZ, RZ, RZ ;  /* 0x000000ffff0a7224 */ /* 0x000fe200078e00ff */
[----:B------:R-:W-:Y:S02]  /*0b60*/  LOP3.LUT R4, R9, 0x8000, R4, 0xf8, !PT ;  /* 0x0000800009047812 */ /* 0x000fe400078ef804 */
[----:B-1----:R-:W-:Y:S01]  /*0b70*/  LOP3.LUT R14, R8, 0x2, RZ, 0xfc, !PT ;  /* 0x00000002080e7812 */ /* 0x002fe200078efcff */
[----:B------:R-:W-:Y:S02]  /*0b80*/  IMAD.HI.U32 R5, R11, R5, R10 ;  /* 0x000000050b057227 */ /* 0x000fe400078e000a */
[----:B------:R1:W-:Y:S04]  /*0b90*/  STL [R1+0x31c], R4 ;  /* 0x00031c0401007387 */ /* 0x0003e80000100800 */
[----:B-1----:R-:W-:Y:S01]  /*0ba0*/  IMAD.HI.U32 R4, R5, R32, RZ ;  /* 0x0000002005047227 */ /* 0x002fe200078e00ff */
[----:B------:R-:W-:Y:S06]  /*0bb0*/  BRA.U UP0, `(.L_x_5) ;  /* 0x0000000100187547 */ /* 0x000fec000b800000 */
[----:B------:R-:W-:Y:S01]  /*0bc0*/  ELECT P0, URZ, PT ;  /* 0x0000000000ff782f */ /* 0x000fe20003800000 */
[----:B------:R-:W-:Y:S01]  /*0bd0*/  IMAD.MOV.U32 R9, RZ, RZ, 0x1 ;  /* 0x00000001ff097424 */ /* 0x000fe200078e00ff */
[----:B------:R-:W-:Y:S11]  /*0be0*/  UVIRTCOUNT.DEALLOC.SMPOOL 0x80 ;  /* 0x000000800000784c */ /* 0x000ff60000000000 */
[----:B------:R-:W-:-:S04]  /*0bf0*/  @P0 MOV R11, 0x40 ;  /* 0x00000040000b0802 */ /* 0x000fc80000000f00 */
[----:B------:R-:W-:-:S05]  /*0c00*/  @P0 LEA R16, R16, R11, 0x18 ;  /* 0x0000000b10100211 */ /* 0x000fca00078ec0ff */
[----:B------:R1:W-:Y:S02]  /*0c10*/  @P0 STS.U8 [R16], R9 ;  /* 0x0000000910000388 */ /* 0x0003e40000000000 */
.L_x_5:
[----:B------:R-:W-:Y:S01]  /*0c20*/  IABS R13, R17 ;  /* 0x00000011000d7213 */ /* 0x000fe20000000000 */
[----:B-1----:R-:W-:Y:S01]  /*0c30*/  IMAD.MOV R9, RZ, RZ, -R4 ;  /* 0x000000ffff097224 */ /* 0x002fe200078e0a04 */
[----:B------:R-:W-:Y:S01]  /*0c40*/  IABS R30, R14 ;  /* 0x0000000e001e7213 */ /* 0x000fe20000000000 */
[----:B------:R-:W-:Y:S01]  /*0c50*/  @!P1 IMAD.IADD R3, R3, 0x1, -R12 ;  /* 0x0000000103039824 */ /* 0x000fe200078e0a0c */
[----:B------:R-:W-:Y:S01]  /*0c60*/  IABS R34, R15 ;  /* 0x0000000f00227213 */ /* 0x000fe20000000000 */
[----:B------:R-:W-:Y:S01]  /*0c70*/  IMAD.HI.U32 R10, R5, R13, RZ ;  /* 0x0000000d050a7227 */ /* 0x000fe200078e00ff */
[----:B------:R-:W-:Y:S01]  /*0c80*/  ISETP.GE.AND P5, PT, R15, RZ, PT ;  /* 0x000000ff0f00720c */ /* 0x000fe20003fa6270 */
[----:B------:R-:W1:Y:S01]  /*0c90*/  LDCU.64 UR4, c[0x0][0x3a8] ;  /* 0x00007500ff0477ac */ /* 0x000e620008000a00 */
[----:B------:R-:W-:Y:S01]  /*0ca0*/  ISETP.GT.U32.AND P1, PT, R12, R3, PT ;  /* 0x000000030c00720c */ /* 0x000fe20003f24070 */
[----:B------:R-:W-:Y:S01]  /*0cb0*/  IMAD.MOV R10, RZ, RZ, -R10 ;  /* 0x000000ffff0a7224 */ /* 0x000fe200078e0a0a */
[----:B------:R-:W-:Y:S01]  /*0cc0*/  ISETP.GE.AND P0, PT, R17, RZ, PT ;  /* 0x000000ff1100720c */ /* 0x000fe20003f06270 */
[----:B------:R-:W-:Y:S01]  /*0cd0*/  IMAD R32, R2, R9, R32 ;  /* 0x0000000902207224 */ /* 0x000fe200078e0220 */
[----:B------:R-:W-:Y:S01]  /*0ce0*/  ISETP.GE.AND P2, PT, R14, RZ, PT ;  /* 0x000000ff0e00720c */ /* 0x000fe20003f46270 */
[----:B------:R-:W-:Y:S01]  /*0cf0*/  IMAD R13, R2, R10, R13 ;  /* 0x0000000a020d7224 */ /* 0x000fe200078e020d */
[----:B------:R-:W-:Y:S01]  /*0d00*/  LOP3.LUT R14, R8, 0xa, RZ, 0xfc, !PT ;  /* 0x0000000a080e7812 */ /* 0x000fe200078efcff */
[C---:B------:R-:W-:Y:S01]  /*0d10*/  IMAD.HI.U32 R4, R5.reuse, R30, RZ ;  /* 0x0000001e05047227 */ /* 0x040fe200078e00ff */
[C---:B------:R-:W-:Y:S01]  /*0d20*/  ISETP.GT.U32.AND P3, PT, R2.reuse, R32, PT ;  /* 0x000000200200720c */ /* 0x040fe20003f64070 */
[----:B------:R-:W2:Y:S01]  /*0d30*/  LDCU UR60, c[0x0][0x3b0] ;  /* 0x00007600ff3c77ac */ /* 0x000ea20008000800 */
[----:B------:R-:W-:Y:S01]  /*0d40*/  ISETP.GT.U32.AND P6, PT, R2, R13, PT ;  /* 0x0000000d0200720c */ /* 0x000fe20003fc4070 */
[----:B------:R-:W-:Y:S01]  /*0d50*/  IMAD.MOV R11, RZ, RZ, -R4 ;  /* 0x000000ffff0b7224 */ /* 0x000fe200078e0a04 */
[C---:B------:R-:W-:Y:S01]  /*0d60*/  LOP3.LUT R4, R8.reuse, 0x6, RZ, 0xfc, !PT ;  /* 0x0000000608047812 */ /* 0x040fe200078efcff */
[----:B------:R-:W-:Y:S01]  /*0d70*/  IMAD.HI.U32 R9, R5, R34, RZ ;  /* 0x0000002205097227 */ /* 0x000fe200078e00ff */
[----:B------:R-:W-:Y:S01]  /*0d80*/  LOP3.LUT R16, R8, 0xc, RZ, 0xfc, !PT ;  /* 0x0000000c08107812 */ /* 0x000fe200078efcff */
[----:B------:R-:W3:Y:S01]  /*0d90*/  LDCU.128 UR12, c[0x0][0x380] ;  /* 0x00007000ff0c77ac */ /* 0x000ee20008000c00 */
[----:B------:R-:W-:Y:S01]  /*0da0*/  IABS R36, R4 ;  /* 0x0000000400247213 */ /* 0x000fe20000000000 */
[----:B------:R-:W-:Y:S01]  /*0db0*/  IMAD R30, R2, R11, R30 ;  /* 0x0000000b021e7224 */ /* 0x000fe200078e021e */
[----:B------:R-:W-:Y:S01]  /*0dc0*/  ISETP.GE.AND P4, PT, R4, RZ, PT ;  /* 0x000000ff0400720c */ /* 0x000fe20003f86270 */
[----:B------:R-:W-:Y:S01]  /*0dd0*/  IMAD.MOV R9, RZ, RZ, -R9 ;  /* 0x000000ffff097224 */ /* 0x000fe200078e0a09 */
[----:B------:R-:W-:Y:S01]  /*0de0*/  IABS R40, R14 ;  /* 0x0000000e00287213 */ /* 0x000fe20000000000 */
[--C-:B------:R-:W-:Y:S01]  /*0df0*/  @!P3 IMAD.IADD R32, R32, 0x1, -R2.reuse ;  /* 0x000000012020b824 */ /* 0x100fe200078e0a02 */
[----:B------:R-:W-:Y:S01]  /*0e00*/  ISETP.GT.U32.AND P3, PT, R2, R30, PT ;  /* 0x0000001e0200720c */ /* 0x000fe20003f64070 */
[----:B------:R-:W-:Y:S01]  /*0e10*/  @!P6 IMAD.IADD R13, R13, 0x1, -R2 ;  /* 0x000000010d0de824 */ /* 0x000fe200078e0a02 */
[----:B------:R-:W-:Y:S01]  /*0e20*/  IABS R42, R16 ;  /* 0x00000010002a7213 */ /* 0x000fe20000000000 */
[----:B------:R-:W-:Y:S01]  /*0e30*/  @!P1 IMAD.IADD R3, R3, 0x1, -R12 ;  /* 0x0000000103039824 */ /* 0x000fe200078e0a0c */
[----:B------:R-:W-:Y:S01]  /*0e40*/  LOP3.LUT R12, R8, 0x8, RZ, 0xfc, !PT ;  /* 0x00000008080c7812 */ /* 0x000fe200078efcff */
[C---:B------:R-:W-:Y:S01]  /*0e50*/  IMAD R34, R2.reuse, R9, R34 ;  /* 0x0000000902227224 */ /* 0x040fe200078e0222 */
[C---:B------:R-:W-:Y:S01]  /*0e60*/  ISETP.GT.U32.AND P6, PT, R2.reuse, R13, PT ;  /* 0x0000000d0200720c */ /* 0x040fe20003fc4070 */
[C---:B------:R-:W-:Y:S01]  /*0e70*/  IMAD.HI.U32 R4, R5.reuse, R36, RZ ;  /* 0x0000002405047227 */ /* 0x040fe200078e00ff */
[----:B------:R-:W-:Y:S01]  /*0e80*/  ISETP.GT.U32.AND P1, PT, R2, R32, PT ;  /* 0x000000200200720c */ /* 0x000fe20003f24070 */
[----:B------:R-:W4:Y:S01]  /*0e90*/  LDCU UR58, c[0x0][0x3a4] ;  /* 0x00007480ff3a77ac */ /* 0x000f220008000800 */
[----:B------:R-:W-:Y:S01]  /*0ea0*/  IABS R38, R12 ;  /* 0x0000000c00267213 */ /* 0x000fe20000000000 */
[----:B------:R-:W-:Y:S01]  /*0eb0*/  IMAD.MOV R15, RZ, RZ, -R4 ;  /* 0x000000ffff0f7224 */ /* 0x000fe200078e0a04 */
[----:B------:R-:W-:Y:S01]  /*0ec0*/  LOP3.LUT R18, R8, 0x14, RZ, 0xfc, !PT ;  /* 0x0000001408127812 */ /* 0x000fe200078efcff */
[--C-:B------:R-:W-:Y:S01]  /*0ed0*/  @!P3 IMAD.IADD R30, R30, 0x1, -R2.reuse ;  /* 0x000000011e1eb824 */ /* 0x100fe200078e0a02 */
[----:B------:R-:W-:Y:S01]  /*0ee0*/  LOP3.LUT R19, R8, 0xf0, RZ, 0xfc, !PT ;  /* 0x000000f008137812 */ /* 0x000fe200078efcff */
[----:B------:R-:W-:Y:S01]  /*0ef0*/  IMAD.HI.U32 R9, R5, R38, RZ ;  /* 0x0000002605097227 */ /* 0x000fe200078e00ff */
[----:B------:R-:W-:Y:S01]  /*0f00*/  IABS R50, R18 ;  /* 0x0000001200327213 */ /* 0x000fe20000000000 */
[----:B-1----:R-:W-:Y:S01]  /*0f10*/  USHF.L.U32 UR6, UR4, 0x1, URZ ;  /* 0x0000000104067899 */ /* 0x002fe200080006ff */
[C---:B------:R-:W-:Y:S01]  /*0f20*/  ISETP.GT.U32.AND P3, PT, R2.reuse, R30, PT ;  /* 0x0000001e0200720c */ /* 0x040fe20003f64070 */
[--C-:B------:R-:W-:Y:S01]  /*0f30*/  @!P6 IMAD.IADD R13, R13, 0x1, -R2.reuse ;  /* 0x000000010d0de824 */ /* 0x100fe200078e0a02 */
[----:B------:R-:W-:Y:S01]  /*0f40*/  ISETP.GT.U32.AND P6, PT, R2, R34, PT ;  /* 0x000000220200720c */ /* 0x000fe20003fc4070 */
[----:B------:R-:W-:Y:S01]  /*0f50*/  IMAD.MOV R9, RZ, RZ, -R9 ;  /* 0x000000ffff097224 */ /* 0x000fe200078e0a09 */
[----:B------:R-:W-:Y:S01]  /*0f60*/  LOP3.LUT R21, R8, 0xf2, RZ, 0xfc, !PT ;  /* 0x000000f208157812 */ /* 0x000fe200078efcff */
[----:B------:R-:W-:Y:S01]  /*0f70*/  @!P1 IMAD.IADD R32, R32, 0x1, -R2 ;  /* 0x0000000120209824 */ /* 0x000fe200078e0a02 */
[----:B------:R-:W-:Y:S01]  /*0f80*/  ISETP.GE.AND P1, PT, R8, RZ, PT ;  /* 0x000000ff0800720c */ /* 0x000fe20003f26270 */
[----:B------:R-:W-:Y:S01]  /*0f90*/  IMAD R36, R2, R15, R36 ;  /* 0x0000000f02247224 */ /* 0x000fe200078e0224 */
[----:B------:R-:W-:Y:S01]  /*0fa0*/  LOP3.LUT R15, R8, 0x10, RZ, 0xfc, !PT ;  /* 0x00000010080f7812 */ /* 0x000fe200078efcff */
[----:B------:R-:W-:Y:S01]  /*0fb0*/  IMAD R38, R2, R9, R38 ;  /* 0x0000000902267224 */ /* 0x000fe200078e0226 */
[----:B------:R-:W-:Y:S01]  /*0fc0*/  IABS R22, R21 ;  /* 0x0000001500167213 */ /* 0x000fe20000000000 */
[----:B------:R-:W-:Y:S01]  /*0fd0*/  IMAD.MOV.U32 R4, RZ, RZ, R13 ;  /* 0x000000ffff047224 */ /* 0x000fe200078e000d */
[----:B------:R-:W-:Y:S01]  /*0fe0*/  IABS R46, R15 ;  /* 0x0000000f002e7213 */ /* 0x000fe20000000000 */
[--C-:B------:R-:W-:Y:S01]  /*0ff0*/  @!P3 IMAD.IADD R30, R30, 0x1, -R2.reuse ;  /* 0x000000011e1eb824 */ /* 0x100fe200078e0a02 */
[----:B------:R-:W-:Y:S01]  /*1000*/  ISETP.GT.U32.AND P3, PT, R2, R36, PT ;  /* 0x000000240200720c */ /* 0x000fe20003f64070 */
[----:B------:R-:W-:Y:S01]  /*1010*/  @!P6 IMAD.IADD R34, R34, 0x1, -R2 ;  /* 0x000000012222e824 */ /* 0x000fe200078e0a02 */
[----:B------:R-:W-:Y:S01]  /*1020*/  ISETP.GT.U32.AND P6, PT, R2, R38, PT ;  /* 0x000000260200720c */ /* 0x000fe20003fc4070 */
[C---:B------:R-:W-:Y:S01]  /*1030*/  IMAD.HI.U32 R10, R5.reuse, R40, RZ ;  /* 0x00000028050a7227 */ /* 0x040fe200078e00ff */
[C---:B------:R-:W-:Y:S01]  /*1040*/  LOP3.LUT R13, R8.reuse, 0x16, RZ, 0xfc, !PT ;  /* 0x00000016080d7812 */ /* 0x040fe200078efcff */
[----:B------:R-:W-:Y:S01]  /*1050*/  UIMAD UR7, UR4, 0x3, URZ ;  /* 0x00000003040778a4 */ /* 0x000fe2000f8e02ff */
[----:B------:R-:W-:Y:S01]  /*1060*/  LOP3.LUT R23, R8, 0xf4, RZ, 0xfc, !PT ;  /* 0x000000f408177812 */ /* 0x000fe200078efcff */
[----:B------:R-:W-:Y:S01]  /*1070*/  @!P1 IMAD.MOV R32, RZ, RZ, -R32 ;  /* 0x000000ffff209224 */ /* 0x000fe200078e0a20 */
[----:B------:R-:W-:Y:S01]  /*1080*/  ISETP.GE.AND P1, PT, R12, RZ, PT ;  /* 0x000000ff0c00720c */ /* 0x000fe20003f26270 */
[C---:B------:R-:W-:Y:S01]  /*1090*/  IMAD.HI.U32 R11, R5.reuse, R42, RZ ;  /* 0x0000002a050b7227 */ /* 0x040fe200078e00ff */
[----:B------:R-:W-:Y:S01]  /*10a0*/  LOP3.LUT R12, R8, 0xe, RZ, 0xfc, !PT ;  /* 0x0000000e080c7812 */ /* 0x000fe200078efcff */
[----:B------:R-:W-:Y:S01]  /*10b0*/  UIMAD UR23, UR4, 0xc, URZ ;  /* 0x0000000c041778a4 */ /* 0x000fe2000f8e02ff */
[----:B------:R-:W-:Y:S01]  /*10c0*/  IABS R52, R13 ;  /* 0x0000000d00347213 */ /* 0x000fe20000000000 */
[--C-:B------:R-:W-:Y:S01]  /*10d0*/  @!P3 IMAD.IADD R36, R36, 0x1, -R2.reuse ;  /* 0x000000012424b824 */ /* 0x100fe200078e0a02 */
[----:B------:R-:W-:Y:S01]  /*10e0*/  IABS R44, R12 ;  /* 0x0000000c002c7213 */ /* 0x000fe20000000000 */
[----:B------:R-:W-:Y:S01]  /*10f0*/  @!P6 IMAD.IADD R38, R38, 0x1, -R2 ;  /* 0x000000012626e824 */ /* 0x000fe200078e0a02 */
[C---:B------:R-:W-:Y:S01]  /*1100*/  ISETP.GT.U32.AND P3, PT, R2.reuse, R34, PT ;  /* 0x000000220200720c */ /* 0x040fe20003f64070 */
[----:B------:R-:W-:Y:S01]  /*1110*/  @!P0 IMAD.MOV R4, RZ, RZ, -R4 ;  /* 0x000000ffff048224 */ /* 0x000fe200078e0a04 */
[C---:B------:R-:W-:Y:S01]  /*1120*/  ISETP.GT.U32.AND P0, PT, R2.reuse, R36, PT ;  /* 0x000000240200720c */ /* 0x040fe20003f04070 */
[----:B------:R-:W-:Y:S01]  /*1130*/  IMAD.MOV R17, RZ, RZ, -R10 ;  /* 0x000000ffff117224 */ /* 0x000fe200078e0a0a */
[----:B------:R-:W-:Y:S01]  /*1140*/  ISETP.GT.U32.AND P6, PT, R2, R38, PT ;  /* 0x000000260200720c */ /* 0x000fe20003fc4070 */
[----:B------:R-:W-:Y:S01]  /*1150*/  IMAD.MOV R11, RZ, RZ, -R11 ;  /* 0x000000ffff0b7224 */ /* 0x000fe200078e0a0b */
[C---:B------:R-:W-:Y:S01]  /*1160*/  LOP3.LUT R27, R8.reuse, 0xf8, RZ, 0xfc, !PT ;  /* 0x000000f8081b7812 */ /* 0x040fe200078efcff */
[C---:B------:R-:W-:Y:S01]  /*1170*/  IMAD.HI.U32 R9, R5.reuse, R44, RZ ;  /* 0x0000002c05097227 */ /* 0x040fe200078e00ff */
[C---:B------:R-:W-:Y:S01]  /*1180*/  LOP3.LUT R25, R8.reuse, 0xf6, RZ, 0xfc, !PT ;  /* 0x000000f608197812 */ /* 0x040fe200078efcff */
[----:B------:R-:W-:Y:S01]  /*1190*/  USHF.L.U32 UR8, UR4, 0x2, URZ ;  /* 0x0000000204087899 */ /* 0x000fe200080006ff */
[----:B------:R-:W-:Y:S01]  /*11a0*/  LOP3.LUT R29, R8, 0xfa, RZ, 0xfc, !PT ;  /* 0x000000fa081d7812 */ /* 0x000fe200078efcff */
[C---:B------:R-:W-:Y:S01]  /*11b0*/  IMAD.HI.U32 R10, R5.reuse, R46, RZ ;  /* 0x0000002e050a7227 */ /* 0x040fe200078e00ff */
[----:B------:R-:W-:Y:S01]  /*11c0*/  LOP3.LUT R0, R0, 0x3f, RZ, 0xc0, !PT ;  /* 0x0000003f00007812 */ /* 0x000fe200078ec0ff */
[----:B------:R-:W-:Y:S01]  /*11d0*/  UIMAD UR16, UR4, 0x5, URZ ;  /* 0x00000005041078a4 */ /* 0x000fe2000f8e02ff */
[----:B------:R-:W-:Y:S01]  /*11e0*/  LOP3.LUT R155, RZ, R7, RZ, 0x33, !PT ;  /* 0x00000007ff9b7212 */ /* 0x000fe200078e33ff */
[C---:B------:R-:W-:Y:S01]  /*11f0*/  IMAD R42, R2.reuse, R11, R42 ;  /* 0x0000000b022a7224 */ /* 0x040fe200078e022a */
[----:B------:R-:W-:Y:S01]  /*1200*/  UIMAD UR31, UR4, 0x14, URZ ;  /* 0x00000014041f78a4 */ /* 0x000fe2000f8e02ff */
[----:B------:R-:W-:Y:S01]  /*1210*/  IMAD R40, R2, R17, R40 ;  /* 0x0000001102287224 */ /* 0x000fe200078e0228 */
[----:B------:R-:W-:Y:S01]  /*1220*/  LOP3.LUT R17, R8, 0x12, RZ, 0xfc, !PT ;  /* 0x0000001208117812 */ /* 0x000fe200078efcff */
[----:B------:R-:W-:Y:S01]  /*1230*/  IMAD.MOV R9, RZ, RZ, -R9 ;  /* 0x000000ffff097224 */ /* 0x000fe200078e0a09 */
[----:B------:R-:W-:Y:S01]  /*1240*/  UIMAD UR17, UR4, 0x6, URZ ;  /* 0x00000006041178a4 */ /* 0x000fe2000f8e02ff */
[----:B------:R-:W-:Y:S01]  /*1250*/  IMAD.MOV R11, RZ, RZ, -R10 ;  /* 0x000000ffff0b7224 */ /* 0x000fe200078e0a0a */
[----:B------:R-:W-:Y:S01]  /*1260*/  IABS R48, R17 ;  /* 0x0000001100307213 */ /* 0x000fe20000000000 */
[----:B------:R-:W-:Y:S01]  /*1270*/  @!P2 IMAD.MOV R30, RZ, RZ, -R30 ;  /* 0x000000ffff1ea224 */ /* 0x000fe200078e0a1e */
[----:B------:R-:W-:Y:S01]  /*1280*/  ISETP.GT.U32.AND P2, PT, R2, R40, PT ;  /* 0x000000280200720c */ /* 0x000fe20003f44070 */
[----:B------:R-:W-:Y:S01]  /*1290*/  @!P3 IMAD.IADD R34, R34, 0x1, -R2 ;  /* 0x000000012222b824 */ /* 0x000fe200078e0a02 */
[C---:B------:R-:W-:Y:S01]  /*12a0*/  ISETP.GT.U32.AND P3, PT, R2.reuse, R42, PT ;  /* 0x0000002a0200720c */ /* 0x040fe20003f64070 */
[C---:B------:R-:W-:Y:S01]  /*12b0*/  IMAD R44, R2.reuse, R9, R44 ;  /* 0x00000009022c7224 */ /* 0x040fe200078e022c */
[----:B------:R-:W-:Y:S01]  /*12c0*/  UIMAD UR35, UR4, 0x18, URZ ;  /* 0x00000018042378a4 */ /* 0x000fe2000f8e02ff */
[----:B------:R-:W-:Y:S01]  /*12d0*/  IMAD R46, R2, R11, R46 ;  /* 0x0000000b022e7224 */ /* 0x000fe200078e022e */
[----:B------:R-:W-:Y:S01]  /*12e0*/  UIMAD UR18, UR4, 0x7, URZ ;  /* 0x00000007041278a4 */ /* 0x000fe2000f8e02ff */
[--C-:B------:R-:W-:Y:S01]  /*12f0*/  @!P0 IMAD.IADD R36, R36, 0x1, -R2.reuse ;  /* 0x0000000124248824 */ /* 0x100fe200078e0a02 */
[----:B------:R-:W-:Y:S01]  /*1300*/  ISETP.GT.U32.AND P0, PT, R2, R44, PT ;  /* 0x0000002c0200720c */ /* 0x000fe20003f04070 */
[----:B------:R-:W-:Y:S01]  /*1310*/  @!P6 IMAD.IADD R38, R38, 0x1, -R2 ;  /* 0x000000012626e824 */ /* 0x000fe200078e0a02 */
[----:B------:R-:W-:Y:S01]  /*1320*/  ISETP.GT.U32.AND P6, PT, R2, R46, PT ;  /* 0x0000002e0200720c */ /* 0x000fe20003fc4070 */
[----:B------:R-:W-:Y:S01]  /*1330*/  IMAD.HI.U32 R10, R5, R50, RZ ;  /* 0x00000032050a7227 */ /* 0x000fe200078e00ff */
[----:B------:R-:W-:-:S02]  /*1340*/  UIMAD UR39, UR4, 0x1c, URZ ;  /* 0x0000001c042778a4 */ /* 0x000fc4000f8e02ff */
[----:B------:R-:W-:Y:S01]  /*1350*/  USHF.L.U32 UR19, UR4, 0x3, URZ ;  /* 0x0000000304137899 */ /* 0x000fe200080006ff */
[--C-:B------:R-:W-:Y:S01]  /*1360*/  @!P2 IMAD.IADD R40, R40, 0x1, -R2.reuse ;  /* 0x000000012828a824 */ /* 0x100fe200078e0a02 */
[----:B------:R-:W-:Y:S01]  /*1370*/  ISETP.GE.AND P2, PT, R14, RZ, PT ;  /* 0x000000ff0e00720c */ /* 0x000fe20003f46270 */
[----:B------:R-:W-:Y:S01]  /*1380*/  @!P3 IMAD.IADD R42, R42, 0x1, -R2 ;  /* 0x000000012a2ab824 */ /* 0x000fe200078e0a02 */
[----:B------:R-:W-:Y:S01]  /*1390*/  LOP3.LUT R14, R8, 0x18, RZ, 0xfc, !PT ;  /* 0x00000018080e7812 */ /* 0x000fe200078efcff */
[----:B------:R-:W-:Y:S01]  /*13a0*/  @!P5 IMAD.MOV R34, RZ, RZ, -R34 ;  /* 0x000000ffff22d224 */ /* 0x000fe200078e0a22 */
[----:B------:R-:W-:Y:S01]  /*13b0*/  ISETP.GE.AND P3, PT, R16, RZ, PT ;  /* 0x000000ff1000720c */ /* 0x000fe20003f66270 */
[--C-:B------:R-:W-:Y:S01]  /*13c0*/  @!P0 IMAD.IADD R44, R44, 0x1, -R2.reuse ;  /* 0x000000012c2c8824 */ /* 0x100fe200078e0a02 */
[----:B------:R-:W-:Y:S01]  /*13d0*/  ISETP.GT.U32.AND P0, PT, R2, R40, PT ;  /* 0x000000280200720c */ /* 0x000fe20003f04070 */
[----:B------:R-:W-:Y:S01]  /*13e0*/  @!P6 IMAD.IADD R46, R46, 0x1, -R2 ;  /* 0x000000012e2ee824 */ /* 0x000fe200078e0a02 */
[C---:B------:R-:W-:Y:S01]  /*13f0*/  ISETP.GT.U32.AND P6, PT, R2.reuse, R42, PT ;  /* 0x0000002a0200720c */ /* 0x040fe20003fc4070 */
[----:B------:R-:W-:Y:S01]  /*1400*/  IMAD.MOV R11, RZ, RZ, -R10 ;  /* 0x000000ffff0b7224 */ /* 0x000fe200078e0a0a */
[----:B------:R-:W-:Y:S01]  /*1410*/  ISETP.GT.U32.AND P5, PT, R2, R44, PT ;  /* 0x0000002c0200720c */ /* 0x000fe20003fa4070 */
[C---:B------:R-:W-:Y:S01]  /*1420*/  IMAD.HI.U32 R9, R5.reuse, R48, RZ ;  /* 0x0000003005097227 */ /* 0x040fe200078e00ff */
[----:B------:R-:W-:Y:S01]  /*1430*/  IABS R54, R14 ;  /* 0x0000000e00367213 */ /* 0x000fe20000000000 */
[----:B------:R-:W-:Y:S01]  /*1440*/  UIMAD UR20, UR4, 0x9, URZ ;  /* 0x00000009041478a4 */ /* 0x000fe2000f8e02ff */
[----:B------:R-:W-:Y:S01]  /*1450*/  LOP3.LUT R16, R8, 0x2c, RZ, 0xfc, !PT ;  /* 0x0000002c08107812 */ /* 0x000fe200078efcff */
[C---:B------:R-:W-:Y:S01]  /*1460*/  IMAD R50, R2.reuse, R11, R50 ;  /* 0x0000000b02327224 */ /* 0x040fe200078e0232 */
[----:B------:R-:W-:Y:S01]  /*1470*/  UIMAD UR47, UR4, 0x24, URZ ;  /* 0x00000024042f78a4 */ /* 0x000fe2000f8e02ff */
[----:B------:R-:W-:Y:S01]  /*1480*/  IMAD.MOV R9, RZ, RZ, -R9 ;  /* 0x000000ffff097224 */ /* 0x000fe200078e0a09 */
[----:B------:R-:W-:Y:S01]  /*1490*/  IABS R74, R16 ;  /* 0x00000010004a7213 */ /* 0x000fe20000000000 */
[----:B------:R-:W-:Y:S01]  /*14a0*/  @!P4 IMAD.MOV R36, RZ, RZ, -R36 ;  /* 0x000000ffff24c224 */ /* 0x000fe200078e0a24 */
[----:B------:R-:W-:Y:S01]  /*14b0*/  ISETP.GT.U32.AND P4, PT, R2, R46, PT ;  /* 0x0000002e0200720c */ /* 0x000fe20003f84070 */
[--C-:B------:R-:W-:Y:S01]  /*14c0*/  @!P0 IMAD.IADD R40, R40, 0x1, -R2.reuse ;  /* 0x0000000128288824 */ /* 0x100fe200078e0a02 */
[----:B------:R-:W-:Y:S01]  /*14d0*/  ISETP.GE.AND P0, PT, R12, RZ, PT ;  /* 0x000000ff0c00720c */ /* 0x000fe20003f06270 */
[----:B------:R-:W-:Y:S01]  /*14e0*/  @!P6 IMAD.IADD R42, R42, 0x1, -R2 ;  /* 0x000000012a2ae824 */ /* 0x000fe200078e0a02 */
[C---:B------:R-:W-:Y:S01]  /*14f0*/  ISETP.GT.U32.AND P6, PT, R2.reuse, R50, PT ;  /* 0x000000320200720c */ /* 0x040fe20003fc4070 */
[----:B------:R-:W-:Y:S01]  /*1500*/  IMAD R48, R2, R9, R48 ;  /* 0x0000000902307224 */ /* 0x000fe200078e0230 */
[----:B------:R-:W-:Y:S01]  /*1510*/  LOP3.LUT R12, R8, 0x1e, RZ, 0xfc, !PT ;  /* 0x0000001e080c7812 */ /* 0x000fe200078efcff */
[----:B------:R-:W-:Y:S01]  /*1520*/  IMAD.HI.U32 R9, R5, R52, RZ ;  /* 0x0000003405097227 */ /* 0x000fe200078e00ff */
[----:B------:R-:W-:-:S02]  /*1530*/  UIMAD UR21, UR4, 0xa, URZ ;  /* 0x0000000a041578a4 */ /* 0x000fc4000f8e02ff */
[----:B------:R-:W-:Y:S01]  /*1540*/  IABS R60, R12 ;  /* 0x0000000c003c7213 */ /* 0x000fe20000000000 */
[----:B------:R-:W-:Y:S01]  /*1550*/  @!P5 IMAD.IADD R44, R44, 0x1, -R2 ;  /* 0x000000012c2cd824 */ /* 0x000fe200078e0a02 */
[----:B------:R-:W-:Y:S01]  /*1560*/  ISETP.GE.AND P5, PT, R15, RZ, PT ;  /* 0x000000ff0f00720c */ /* 0x000fe20003fa6270 */
[----:B------:R-:W-:Y:S01]  /*1570*/  IMAD.HI.U32 R10, R5, R54, RZ ;  /* 0x00000036050a7227 */ /* 0x000fe200078e00ff */
[----:B------:R-:W-:Y:S01]  /*1580*/  LOP3.LUT R15, R8, 0x2a, RZ, 0xfc, !PT ;  /* 0x0000002a080f7812 */ /* 0x000fe200078efcff */
[----:B------:R-:W-:Y:S02]  /*1590*/  UIMAD UR51, UR4, 0x28, URZ ;  /* 0x00000028043378a4 */ /* 0x000fe4000f8e02ff */
[----:B------:R-:W-:Y:S01]  /*15a0*/  IMAD.MOV R9, RZ, RZ, -R9 ;  /* 0x000000ffff097224 */ /* 0x000fe200078e0a09 */
[----:B------:R-:W-:Y:S01]  /*15b0*/  IABS R70, R15 ;  /* 0x0000000f00467213 */ /* 0x000fe20000000000 */
[----:B------:R-:W-:Y:S01]  /*15c0*/  @!P1 IMAD.MOV R38, RZ, RZ, -R38 ;  /* 0x000000ffff269224 */ /* 0x000fe200078e0a26 */
[----:B------:R-:W-:Y:S01]  /*15d0*/  ISETP.GT.U32.AND P1, PT, R2, R48, PT ;  /* 0x000000300200720c */ /* 0x000fe20003f24070 */
[----:B------:R-:W-:Y:S01]  /*15e0*/  IMAD.MOV R11, RZ, RZ, -R10 ;  /* 0x000000ffff0b7224 */ /* 0x000fe200078e0a0a */
[----:B------:R-:W-:Y:S01]  /*15f0*/  LOP3.LUT R10, R8, 0x1c, RZ, 0xfc, !PT ;  /* 0x0000001c080a7812 */ /* 0x000fe200078efcff */
[----:B------:R-:W-:Y:S01]  /*1600*/  IMAD R52, R2, R9, R52 ;  /* 0x0000000902347224 */ /* 0x000fe200078e0234 */
[----:B------:R-:W-:Y:S01]  /*1610*/  LOP3.LUT R9, R8, 0x1a, RZ, 0xfc, !PT ;  /* 0x0000001a08097812 */ /* 0x000fe200078efcff */
[--C-:B------:R-:W-:Y:S01]  /*1620*/  @!P4 IMAD.IADD R46, R46, 0x1, -R2.reuse ;  /* 0x000000012e2ec824 */ /* 0x100fe200078e0a02 */
[----:B------:R-:W-:Y:S01]  /*1630*/  ISETP.GE.AND P4, PT, R17, RZ, PT ;  /* 0x000000ff1100720c */ /* 0x000fe20003f86270 */
[----:B------:R-:W-:Y:S01]  /*1640*/  @!P6 IMAD.IADD R50, R50, 0x1, -R2 ;  /* 0x000000013232e824 */ /* 0x000fe200078e0a02 */
[----:B------:R-:W-:Y:S01]  /*1650*/  IABS R56, R9 ;  /* 0x0000000900387213 */ /* 0x000fe20000000000 */
[C---:B------:R-:W-:Y:S01]  /*1660*/  IMAD R54, R2.reuse, R11, R54 ;  /* 0x0000000b02367224 */ /* 0x040fe200078e0236 */
[----:B------:R-:W-:Y:S01]  /*1670*/  IABS R58, R10 ;  /* 0x0000000a003a7213 */ /* 0x000fe20000000000 */
[----:B------:R-:W-:Y:S01]  /*1680*/  @!P0 IMAD.MOV R44, RZ, RZ, -R44 ;  /* 0x000000ffff2c8224 */ /* 0x000fe200078e0a2c */
[C---:B------:R-:W-:Y:S01]  /*1690*/  ISETP.GT.U32.AND P0, PT, R2.reuse, R52, PT ;  /* 0x000000340200720c */ /* 0x040fe20003f04070 */
[----:B------:R-:W-:Y:S01]  /*16a0*/  @!P3 IMAD.MOV R42, RZ, RZ, -R42 ;  /* 0x000000ffff2ab224 */ /* 0x000fe200078e0a2a */
[C---:B------:R-:W-:Y:S01]  /*16b0*/  ISETP.GT.U32.AND P3, PT, R2.reuse, R50, PT ;  /* 0x000000320200720c */ /* 0x040fe20003f64070 */
[----:B------:R-:W-:Y:S01]  /*16c0*/  @!P5 IMAD.MOV R46, RZ, RZ, -R46 ;  /* 0x000000ffff2ed224 */ /* 0x000fe200078e0a2e */
[----:B------:R-:W-:Y:S01]  /*16d0*/  ISETP.GT.U32.AND P5, PT, R2, R54, PT ;  /* 0x000000360200720c */ /* 0x000fe20003fa4070 */
[----:B------:R-:W-:Y:S01]  /*16e0*/  @!P1 IMAD.IADD R48, R48, 0x1, -R2 ;  /* 0x0000000130309824 */ /* 0x000fe200078e0a02 */
[----:B------:R-:W-:Y:S01]  /*16f0*/  ISETP.GE.AND P6, PT, R13, RZ, PT ;  /* 0x000000ff0d00720c */ /* 0x000fe20003fc6270 */
[----:B------:R-:W-:Y:S01]  /*1700*/  @!P2 IMAD.MOV R40, RZ, RZ, -R40 ;  /* 0x000000ffff28a224 */ /* 0x000fe200078e0a28 */
[----:B------:R-:W-:Y:S01]  /*1710*/  ISETP.GE.AND P1, PT, R18, RZ, PT ;  /* 0x000000ff1200720c */ /* 0x000fe20003f26270 */
[----:B------:R-:W-:Y:S01]  /*1720*/  IMAD R0, R0, UR5, RZ ;  /* 0x0000000500007c24 */ /* 0x000fe2000f8e02ff */
[----:B------:R-:W-:Y:S01]  /*1730*/  ISETP.GT.U32.AND P2, PT, R2, R48, PT ;  /* 0x000000300200720c */ /* 0x000fe20003f44070 */
[----:B------:R-:W-:Y:S01]  /*1740*/  UIMAD UR22, UR4, 0xb, URZ ;  /* 0x0000000b041678a4 */ /* 0x000fe2000f8e02ff */
[----:B------:R-:W-:Y:S01]  /*1750*/  LOP3.LUT R13, R8, 0x26, RZ, 0xfc, !PT ;  /* 0x00000026080d7812 */ /* 0x000fe200078efcff */
[--C-:B------:R-:W-:Y:S01]  /*1760*/  @!P0 IMAD.IADD R52, R52, 0x1, -R2.reuse ;  /* 0x0000000134348824 */ /* 0x100fe200078e0a02 */
[----:B------:R-:W-:Y:S01]  /*1770*/  ISETP.GE.AND P0, PT, R10, RZ, PT ;  /* 0x000000ff0a00720c */ /* 0x000fe20003f06270 */
[--C-:B------:R-:W-:Y:S01]  /*1780*/  @!P3 IMAD.IADD R50, R50, 0x1, -R2.reuse ;  /* 0x000000013232b824 */ /* 0x100fe200078e0a02 */
[----:B------:R-:W-:Y:S01]  /*1790*/  ISETP.GE.AND P3, PT, R9, RZ, PT ;  /* 0x000000ff0900720c */ /* 0x000fe20003f66270 */
[--C-:B------:R-:W-:Y:S01]  /*17a0*/  @!P5 IMAD.IADD R54, R54, 0x1, -R2.reuse ;  /* 0x000000013636d824 */ /* 0x100fe200078e0a02 */
[----:B------:R-:W-:Y:S01]  /*17b0*/  ISETP.GT.U32.AND P5, PT, R2, R52, PT ;  /* 0x000000340200720c */ /* 0x000fe20003fa4070 */
[C---:B------:R-:W-:Y:S01]  /*17c0*/  IMAD.HI.U32 R9, R5.reuse, R56, RZ ;  /* 0x0000003805097227 */ /* 0x040fe200078e00ff */
[----:B------:R-:W-:Y:S01]  /*17d0*/  IABS R64, R13 ;  /* 0x0000000d00407213 */ /* 0x000fe20000000000 */
[----:B------:R-:W-:Y:S01]  /*17e0*/  UIMAD UR55, UR4, 0x2c, URZ ;  /* 0x0000002c043778a4 */ /* 0x000fe2000f8e02ff */
[C---:B------:R-:W-:Y:S01]  /*17f0*/  LOP3.LUT R18, R8.reuse, 0x68, RZ, 0xfc, !PT ;  /* 0x0000006808127812 */ /* 0x040fe200078efcff */
[----:B------:R-:W-:Y:S01]  /*1800*/  IMAD.MOV R9, RZ, RZ, -R9 ;  /* 0x000000ffff097224 */ /* 0x000fe200078e0a09 */
[----:B------:R-:W-:Y:S01]  /*1810*/  LOP3.LUT R17, R8, 0x66, RZ, 0xfc, !PT ;  /* 0x0000006608117812 */ /* 0x000fe200078efcff */
[----:B------:R-:W-:Y:S01]  /*1820*/  @!P2 IMAD.IADD R48, R48, 0x1, -R2 ;  /* 0x000000013030a824 */ /* 0x000fe200078e0a02 */
[----:B------:R-:W-:Y:S01]  /*1830*/  ISETP.GE.AND P2, PT, R14, RZ, PT ;  /* 0x000000ff0e00720c */ /* 0x000fe20003f46270 */
[----:B------:R-:W-:Y:S01]  /*1840*/  IMAD R56, R2, R9, R56 ;  /* 0x0000000902387224 */ /* 0x000fe200078e0238 */
[C---:B------:R-:W-:Y:S01]  /*1850*/  LOP3.LUT R9, R8.reuse, 0x20, RZ, 0xfc, !PT ;  /* 0x0000002008097812 */ /* 0x040fe200078efcff */
[----:B------:R-:W-:Y:S01]  /*1860*/  IMAD.HI.U32 R10, R5, R58, RZ ;  /* 0x0000003a050a7227 */ /* 0x000fe200078e00ff */
[----:B------:R-:W-:Y:S01]  /*1870*/  LOP3.LUT R14, R8, 0x28, RZ, 0xfc, !PT ;  /* 0x00000028080e7812 */ /* 0x000fe200078efcff */
[----:B------:R-:W-:Y:S01]  /*1880*/  UIMAD UR57, UR4, 0x30, URZ ;  /* 0x00000030043978a4 */ /* 0x000fe2000f8e02ff */
[----:B------:R-:W-:Y:S01]  /*1890*/  IABS R62, R9 ;  /* 0x00000009003e7213 */ /* 0x000fe20000000000 */
[----:B------:R-:W-:Y:S01]  /*18a0*/  @!P4 IMAD.MOV R48, RZ, RZ, -R48 ;  /* 0x000000ffff30c224 */ /* 0x000fe200078e0a30 */
[----:B------:R-:W-:Y:S01]  /*18b0*/  ISETP.GT.U32.AND P4, PT, R2, R54, PT ;  /* 0x000000360200720c */ /* 0x000fe20003f84070 */
[----:B------:R-:W-:Y:S01]  /*18c0*/  @!P5 IMAD.IADD R52, R52, 0x1, -R2 ;  /* 0x000000013434d824 */ /* 0x000fe200078e0a02 */
[----:B------:R-:W-:Y:S01]  /*18d0*/  ISETP.GT.U32.AND P5, PT, R2, R56, PT ;  /* 0x000000380200720c */ /* 0x000fe20003fa4070 */
[----:B------:R-:W-:Y:S01]  /*18e0*/  IMAD.MOV R11, RZ, RZ, -R10 ;  /* 0x000000ffff0b7224 */ /* 0x000fe200078e0a0a */
[----:B------:R-:W-:Y:S01]  /*18f0*/  LOP3.LUT R10, R8, 0x22, RZ, 0xfc, !PT ;  /* 0x00000022080a7812 */ /* 0x000fe200078efcff */
[----:B------:R-:W-:Y:S01]  /*1900*/  @!P6 IMAD.MOV R52, RZ, RZ, -R52 ;  /* 0x000000ffff34e224 */ /* 0x000fe200078e0a34 */
[----:B------:R-:W-:Y:S01]  /*1910*/  IABS R72, R14 ;  /* 0x0000000e00487213 */ /* 0x000fe20000000000 */
[----:B------:R-:W-:Y:S01]  /*1920*/  IMAD R58, R2, R11, R58 ;  /* 0x0000000b023a7224 */ /* 0x000fe200078e023a */
[----:B------:R-:W-:Y:S01]  /*1930*/  IABS R68, R10 ;  /* 0x0000000a00447213 */ /* 0x000fe20000000000 */
[----:B------:R-:W-:Y:S01]  /*1940*/  @!P1 IMAD.MOV R50, RZ, RZ, -R50 ;  /* 0x000000ffff329224 */ /* 0x000fe200078e0a32 */
[----:B------:R-:W-:Y:S01]  /*1950*/  ISETP.GE.AND P1, PT, R12, RZ, PT ;  /* 0x000000ff0c00720c */ /* 0x000fe20003f26270 */
[----:B------:R-:W-:Y:S01]  /*1960*/  UIMAD UR24, UR4, 0xd, URZ ;  /* 0x0000000d041878a4 */ /* 0x000fe2000f8e02ff */
[----:B------:R-:W-:Y:S01]  /*1970*/  ISETP.GT.U32.AND P6, PT, R2, R58, PT ;  /* 0x0000003a0200720c */ /* 0x000fe20003fc4070 */
[--C-:B------:R-:W-:Y:S01]  /*1980*/  @!P4 IMAD.IADD R54, R54, 0x1, -R2.reuse ;  /* 0x000000013636c824 */ /* 0x100fe200078e0a02 */
[----:B------:R-:W-:Y:S01]  /*1990*/  ISETP.GE.AND P4, PT, R9, RZ, PT ;  /* 0x000000ff0900720c */ /* 0x000fe20003f86270 */
[----:B------:R-:W-:Y:S01]  /*19a0*/  @!P5 IMAD.IADD R56, R56, 0x1, -R2 ;  /* 0x000000013838d824 */ /* 0x000fe200078e0a02 */
[----:B------:R-:W-:Y:S01]  /*19b0*/  LOP3.LUT R12, R8, 0x24, RZ, 0xfc, !PT ;  /* 0x00000024080c7812 */ /* 0x000fe200078efcff */
[C---:B------:R-:W-:Y:S01]  /*19c0*/  IMAD.HI.U32 R9, R5.reuse, R60, RZ ;  /* 0x0000003c05097227 */ /* 0x040fe200078e00ff */
[----:B------:R-:W-:Y:S01]  /*19d0*/  IABS R134, R18 ;  /* 0x0000001200867213 */ /* 0x000fe20000000000 */
[----:B------:R-:W-:Y:S01]  /*19e0*/  UIMAD UR59, UR4, 0x34, URZ ;  /* 0x00000034043b78a4 */ /* 0x000fe2000f8e02ff */
[----:B------:R-:W-:Y:S01]  /*19f0*/  ISETP.GT.U32.AND P5, PT, R2, R56, PT ;  /* 0x000000380200720c */ /* 0x000fe20003fa4070 */
[----:B------:R-:W-:Y:S01]  /*1a00*/  IMAD.MOV R11, RZ, RZ, -R9 ;  /* 0x000000ffff0b7224 */ /* 0x000fe200078e0a09 */
[----:B------:R-:W-:Y:S01]  /*1a10*/  IABS R66, R12 ;  /* 0x0000000c00427213 */ /* 0x000fe20000000000 */
[----:B------:R-:W-:Y:S01]  /*1a20*/  IMAD.HI.U32 R9, R5, R62, RZ ;  /* 0x0000003e05097227 */ /* 0x000fe200078e00ff */
[----:B------:R-:W-:Y:S01]  /*1a30*/  IABS R132, R17 ;  /* 0x0000001100847213 */ /* 0x000fe20000000000 */
[----:B------:R-:W-:-:S02]  /*1a40*/  UIMAD UR25, UR4, 0xe, URZ ;  /* 0x0000000e041978a4 */ /* 0x000fc4000f8e02ff */
[----:B------:R-:W-:Y:S01]  /*1a50*/  @!P6 IMAD.IADD R58, R58, 0x1, -R2 ;  /* 0x000000013a3ae824 */ /* 0x000fe200078e0a02 */
[----:B------:R-:W-:Y:S01]  /*1a60*/  UIMAD UR63, UR4, 0x38, URZ ;  /* 0x00000038043f78a4 */ /* 0x000fe2000f8e02ff */
[----:B------:R-:W-:Y:S01]  /*1a70*/  IMAD.MOV R9, RZ, RZ, -R9 ;  /* 0x000000ffff097224 */ /* 0x000fe200078e0a09 */
[----:B------:R-:W-:Y:S01]  /*1a80*/  UIMAD UR26, UR4, 0xf, URZ ;  /* 0x0000000f041a78a4 */ /* 0x000fe2000f8e02ff */
[C---:B------:R-:W-:Y:S01]  /*1a90*/  IMAD R60, R2.reuse, R11, R60 ;  /* 0x0000000b023c7224 */ /* 0x040fe200078e023c */
[C---:B------:R-:W-:Y:S01]  /*1aa0*/  ISETP.GT.U32.AND P6, PT, R2.reuse, R58, PT ;  /* 0x0000003a0200720c */ /* 0x040fe20003fc4070 */
[----:B------:R-:W-:Y:S01]  /*1ab0*/  IMAD R62, R2, R9, R62 ;  /* 0x00000009023e7224 */ /* 0x000fe200078e023e */
[----:B------:R-:W-:Y:S01]  /*1ac0*/  UIMAD UR67, UR4, 0x3c, URZ ;  /* 0x0000003c044378a4 */ /* 0x000fe2000f8e02ff */
[C---:B------:R-:W-:Y:S01]  /*1ad0*/  IMAD.HI.U32 R9, R5.reuse, R68, RZ ;  /* 0x0000004405097227 */ /* 0x040fe200078e00ff */
[----:B------:R-:W-:Y:S02]  /*1ae0*/  USHF.L.U32 UR27, UR4, 0x4, URZ ;  /* 0x00000004041b7899 */ /* 0x000fe400080006ff */
[----:B------:R-:W-:Y:S01]  /*1af0*/  UIMAD UR28, UR4, 0x11, URZ ;  /* 0x00000011041c78a4 */ /* 0x000fe2000f8e02ff */
[----:B------:R-:W-:Y:S01]  /*1b00*/  @!P2 IMAD.MOV R54, RZ, RZ, -R54 ;  /* 0x000000ffff36a224 */ /* 0x000fe200078e0a36 */
[----:B------:R-:W-:Y:S01]  /*1b10*/  ISETP.GE.AND P2, PT, R10, RZ, PT ;  /* 0x000000ff0a00720c */ /* 0x000fe20003f46270 */
[----:B------:R-:W-:Y:S01]  /*1b20*/  @!P5 IMAD.IADD R56, R56, 0x1, -R2 ;  /* 0x000000013838d824 */ /* 0x000fe200078e0a02 */
[----:B------:R-:W-:Y:S01]  /*1b30*/  ISETP.GT.U32.AND P5, PT, R2, R60, PT ;  /* 0x0000003c0200720c */ /* 0x000fe20003fa4070 */
[----:B------:R-:W-:Y:S01]  /*1b40*/  IMAD.HI.U32 R10, R5, R66, RZ ;  /* 0x00000042050a7227 */ /* 0x000fe200078e00ff */
[----:B------:R-:W-:-:S02]  /*1b50*/  UIMAD UR29, UR4, 0x12, URZ ;  /* 0x00000012041d78a4 */ /* 0x000fc4000f8e02ff */
[----:B------:R-:W-:Y:S01]  /*1b60*/  UIMAD UR30, UR4, 0x13, URZ ;  /* 0x00000013041e78a4 */ /* 0x000fe2000f8e02ff */
[----:B------:R-:W-:Y:S01]  /*1b70*/  IMAD.MOV R9, RZ, RZ, -R9 ;  /* 0x000000ffff097224 */ /* 0x000fe200078e0a09 */
[----:B------:R-:W-:Y:S01]  /*1b80*/  UIMAD UR32, UR4, 0x15, URZ ;  /* 0x00000015042078a4 */ /* 0x000fe2000f8e02ff */
[----:B------:R-:W-:Y:S01]  /*1b90*/  IMAD.MOV R11, RZ, RZ, -R10 ;  /* 0x000000ffff0b7224 */ /* 0x000fe200078e0a0a */
[----:B------:R-:W-:Y:S01]  /*1ba0*/  UIMAD UR33, UR4, 0x16, URZ ;  /* 0x00000016042178a4 */ /* 0x000fe2000f8e02ff */
[C---:B------:R-:W-:Y:S01]  /*1bb0*/  IMAD R68, R2.reuse, R9, R68 ;  /* 0x0000000902447224 */ /* 0x040fe200078e0244 */
[----:B------:R-:W-:Y:S01]  /*1bc0*/  UIMAD UR34, UR4, 0x17, URZ ;  /* 0x00000017042278a4 */ /* 0x000fe2000f8e02ff */
[----:B------:R-:W-:Y:S01]  /*1bd0*/  IMAD R66, R2, R11, R66 ;  /* 0x0000000b02427224 */ /* 0x000fe200078e0242 */
[----:B------:R-:W-:Y:S01]  /*1be0*/  UIMAD UR36, UR4, 0x19, URZ ;  /* 0x00000019042478a4 */ /* 0x000fe2000f8e02ff */
[--C-:B------:R-:W-:Y:S01]  /*1bf0*/  @!P6 IMAD.IADD R58, R58, 0x1, -R2.reuse ;  /* 0x000000013a3ae824 */ /* 0x100fe200078e0a02 */
[----:B------:R-:W-:Y:S01]  /*1c00*/  ISETP.GT.U32.AND P6, PT, R2, R68, PT ;  /* 0x000000440200720c */ /* 0x000fe20003fc4070 */
[----:B------:R-:W-:Y:S01]  /*1c10*/  @!P5 IMAD.IADD R60, R60, 0x1, -R2 ;  /* 0x000000013c3cd824 */ /* 0x000fe200078e0a02 */
[C---:B------:R-:W-:Y:S01]  /*1c20*/  ISETP.GT.U32.AND P5, PT, R2.reuse, R66, PT ;  /* 0x000000420200720c */ /* 0x040fe20003fa4070 */
[----:B------:R-:W-:Y:S01]  /*1c30*/  @!P3 IMAD.MOV R56, RZ, RZ, -R56 ;  /* 0x000000ffff38b224 */ /* 0x000fe200078e0a38 */
[----:B------:R-:W-:Y:S01]  /*1c40*/  ISETP.GT.U32.AND P3, PT, R2, R62, PT ;  /* 0x0000003e0200720c */ /* 0x000fe20003f64070 */
[----:B------:R-:W-:Y:S01]  /*1c50*/  IMAD.HI.U32 R9, R5, R64, RZ ;  /* 0x0000004005097227 */ /* 0x000fe200078e00ff */
[----:B------:R-:W-:-:S02]  /*1c60*/  UIMAD UR37, UR4, 0x1a, URZ ;  /* 0x0000001a042578a4 */ /* 0x000fc4000f8e02ff */
[----:B------:R-:W-:Y:S01]  /*1c70*/  UIMAD UR38, UR4, 0x1b, URZ ;  /* 0x0000001b042678a4 */ /* 0x000fe2000f8e02ff */
[----:B------:R-:W-:Y:S01]  /*1c80*/  IMAD.MOV R9, RZ, RZ, -R9 ;  /* 0x000000ffff097224 */ /* 0x000fe200078e0a09 */
[----:B------:R-:W-:Y:S01]  /*1c90*/  UIMAD UR40, UR4, 0x1d, URZ ;  /* 0x0000001d042878a4 */ /* 0x000fe2000f8e02ff */
[----:B------:R-:W-:Y:S01]  /*1ca0*/  @!P0 IMAD.MOV R58, RZ, RZ, -R58 ;  /* 0x000000ffff3a8224 */ /* 0x000fe200078e0a3a */
[----:B------:R-:W-:Y:S01]  /*1cb0*/  UIMAD UR41, UR4, 0x1e, URZ ;  /* 0x0000001e042978a4 */ /* 0x000fe2000f8e02ff */
[--C-:B------:R-:W-:Y:S01]  /*1cc0*/  @!P6 IMAD.IADD R68, R68, 0x1, -R2.reuse ;  /* 0x000000014444e824 */ /* 0x100fe200078e0a02 */
[----:B------:R-:W-:Y:S01]  /*1cd0*/  UIMAD UR42, UR4, 0x1f, URZ ;  /* 0x0000001f042a78a4 */ /* 0x000fe2000f8e02ff */
[----:B------:R-:W-:Y:S01]  /*1ce0*/  @!P5 IMAD.IADD R66, R66, 0x1, -R2 ;  /* 0x000000014242d824 */ /* 0x000fe200078e0a02 */
[----:B------:R-:W-:Y:S01]  /*1cf0*/  USHF.L.U32 UR43, UR4, 0x5, URZ ;  /* 0x00000005042b7899 */ /* 0x000fe200080006ff */
[C---:B------:R-:W-:Y:S01]  /*1d00*/  IMAD R64, R2.reuse, R9, R64 ;  /* 0x0000000902407224 */ /* 0x040fe200078e0240 */
[C---:B------:R-:W-:Y:S01]  /*1d10*/  ISETP.GT.U32.AND P5, PT, R2.reuse, R68, PT ;  /* 0x000000440200720c */ /* 0x040fe20003fa4070 */
[----:B------:R-:W-:Y:S01]  /*1d20*/  IMAD.HI.U32 R9, R5, R72, RZ ;  /* 0x0000004805097227 */ /* 0x000fe200078e00ff */
[----:B------:R-:W-:Y:S01]  /*1d30*/  ISETP.GT.U32.AND P0, PT, R2, R66, PT ;  /* 0x000000420200720c */ /* 0x000fe20003f04070 */
[----:B------:R-:W-:-:S02]  /*1d40*/  UIMAD UR44, UR4, 0x21, URZ ;  /* 0x00000021042c78a4 */ /* 0x000fc4000f8e02ff */
[----:B------:R-:W-:Y:S01]  /*1d50*/  @!P3 IMAD.IADD R62, R62, 0x1, -R2 ;  /* 0x000000013e3eb824 */ /* 0x000fe200078e0a02 */
[C---:B------:R-:W-:Y:S01]  /*1d60*/  ISETP.GT.U32.AND P3, PT, R2.reuse, R60, PT ;  /* 0x0000003c0200720c */ /* 0x040fe20003f64070 */
[----:B------:R-:W-:Y:S01]  /*1d70*/  IMAD.MOV R9, RZ, RZ, -R9 ;  /* 0x000000ffff097224 */ /* 0x000fe200078e0a09 */
[----:B------:R-:W-:Y:S01]  /*1d80*/  UIMAD UR45, UR4, 0x22, URZ ;  /* 0x00000022042d78a4 */ /* 0x000fe2000f8e02ff */
[C---:B------:R-:W-:Y:S01]  /*1d90*/  IMAD.HI.U32 R10, R5.reuse, R74, RZ ;  /* 0x0000004a050a7227 */ /* 0x040fe200078e00ff */
[C---:B------:R-:W-:Y:S01]  /*1da0*/  ISETP.GT.U32.AND P6, PT, R2.reuse, R62, PT ;  /* 0x0000003e0200720c */ /* 0x040fe20003fc4070 */
[----:B------:R-:W-:Y:S02]  /*1db0*/  UIMAD UR46, UR4, 0x23, URZ ;  /* 0x00000023042e78a4 */ /* 0x000fe4000f8e02ff */
[----:B------:R-:W-:Y:S01]  /*1dc0*/  IMAD R72, R2, R9, R72 ;  /* 0x0000000902487224 */ /* 0x000fe200078e0248 */
[----:B------:R-:W-:Y:S01]  /*1dd0*/  UIMAD UR48, UR4, 0x25, URZ ;  /* 0x00000025043078a4 */ /* 0x000fe2000f8e02ff */
[----:B------:R-:W-:Y:S01]  /*1de0*/  @!P5 IMAD.IADD R68, R68, 0x1, -R2 ;  /* 0x000000014444d824 */ /* 0x000fe200078e0a02 */
[----:B------:R-:W-:Y:S01]  /*1df0*/  UIMAD UR49, UR4, 0x26, URZ ;  /* 0x00000026043178a4 */ /* 0x000fe2000f8e02ff */
[----:B------:R-:W-:Y:S01]  /*1e00*/  IMAD.HI.U32 R9, R5, R70, RZ ;  /* 0x0000004605097227 */ /* 0x000fe200078e00ff */
[----:B------:R-:W-:Y:S01]  /*1e10*/  ISETP.GT.U32.AND P5, PT, R2, R72, PT ;  /* 0x000000480200720c */ /* 0x000fe20003fa4070 */
[----:B------:R-:W-:-:S02]  /*1e20*/  UIMAD UR50, UR4, 0x27, URZ ;  /* 0x00000027043278a4 */ /* 0x000fc4000f8e02ff */
[----:B------:R-:W-:Y:S01]  /*1e30*/  IMAD.MOV R9, RZ, RZ, -R9 ;  /* 0x000000ffff097224 */ /* 0x000fe200078e0a09 */
[----:B------:R-:W-:Y:S01]  /*1e40*/  UIMAD UR52, UR4, 0x29, URZ ;  /* 0x00000029043478a4 */ /* 0x000fe2000f8e02ff */
[----:B------:R-:W-:Y:S01]  /*1e50*/  @!P6 IMAD.IADD R62, R62, 0x1, -R2 ;  /* 0x000000013e3ee824 */ /* 0x000fe200078e0a02 */
[----:B------:R-:W-:Y:S01]  /*1e60*/  ISETP.GE.AND P6, PT, R12, RZ, PT ;  /* 0x000000ff0c00720c */ /* 0x000fe20003fc6270 */
[----:B------:R-:W-:Y:S01]  /*1e70*/  IMAD R70, R2, R9, R70 ;  /* 0x0000000902467224 */ /* 0x000fe200078e0246 */
[----:B------:R-:W-:Y:S01]  /*1e80*/  LOP3.LUT R12, R8, 0x2e, RZ, 0xfc, !PT ;  /* 0x0000002e080c7812 */ /* 0x000fe200078efcff */
[----:B------:R-:W-:Y:S01]  /*1e90*/  @!P3 IMAD.IADD R60, R60, 0x1, -R2 ;  /* 0x000000013c3cb824 */ /* 0x000fe200078e0a02 */
[----:B------:R-:W-:Y:S01]  /*1ea0*/  ISETP.GT.U32.AND P3, PT, R2, R64, PT ;  /* 0x000000400200720c */ /* 0x000fe20003f64070 */
[----:B------:R-:W-:Y:S01]  /*1eb0*/  IMAD.MOV R11, RZ, RZ, -R10 ;  /* 0x000000ffff0b7224 */ /* 0x000fe200078e0a0a */
[----:B------:R-:W-:Y:S01]  /*1ec0*/  IABS R76, R12 ;  /* 0x0000000c004c7213 */ /* 0x000fe20000000000 */
[--C-:B------:R-:W-:Y:S01]  /*1ed0*/  @!P5 IMAD.IADD R72, R72, 0x1, -R2.reuse ;  /* 0x000000014848d824 */ /* 0x100fe200078e0a02 */
[----:B------:R-:W-:Y:S01]  /*1ee0*/  LOP3.LUT R10, R8, 0x30, RZ, 0xfc, !PT ;  /* 0x00000030080a7812 */ /* 0x000fe200078efcff */
[--C-:B------:R-:W-:Y:S01]  /*1ef0*/  @!P0 IMAD.IADD R66, R66, 0x1, -R2.reuse ;  /* 0x0000000142428824 */ /* 0x100fe200078e0a02 */
[----:B------:R-:W-:Y:S01]  /*1f00*/  ISETP.GE.AND P0, PT, R13, RZ, PT ;  /* 0x000000ff0d00720c */ /* 0x000fe20003f06270 */
[C---:B------:R-:W-:Y:S01]  /*1f10*/  IMAD.HI.U32 R9, R5.reuse, R76, RZ ;  /* 0x0000004c05097227 */ /* 0x040fe200078e00ff */
[----:B------:R-:W-:Y:S01]  /*1f20*/  ISETP.GT.U32.AND P5, PT, R2, R72, PT ;  /* 0x000000480200720c */ /* 0x000fe20003fa4070 */
[----:B------:R-:W-:Y:S01]  /*1f30*/  UIMAD UR53, UR4, 0x2a, URZ ;  /* 0x0000002a043578a4 */ /* 0x000fe2000f8e02ff */
[----:B------:R-:W-:Y:S01]  /*1f40*/  IABS R78, R10 ;  /* 0x0000000a004e7213 */ /* 0x000fe20000000000 */
[----:B------:R-:W-:Y:S01]  /*1f50*/  IMAD.MOV R9, RZ, RZ, -R9 ;  /* 0x000000ffff097224 */ /* 0x000fe200078e0a09 */
[----:B------:R-:W-:Y:S01]  /*1f60*/  LOP3.LUT R13, R8, 0x32, RZ, 0xfc, !PT ;  /* 0x00000032080d7812 */ /* 0x000fe200078efcff */
[----:B------:R-:W-:Y:S01]  /*1f70*/  @!P3 IMAD.IADD R64, R64, 0x1, -R2 ;  /* 0x000000014040b824 */ /* 0x000fe200078e0a02 */
[----:B------:R-:W-:Y:S01]  /*1f80*/  ISETP.GE.AND P3, PT, R14, RZ, PT ;  /* 0x000000ff0e00720c */ /* 0x000fe20003f66270 */
[C---:B------:R-:W-:Y:S01]  /*1f90*/  IMAD R76, R2.reuse, R9, R76 ;  /* 0x00000009024c7224 */ /* 0x040fe200078e024c */
[----:B------:R-:W-:Y:S01]  /*1fa0*/  IABS R80, R13 ;  /* 0x0000000d00507213 */ /* 0x000fe20000000000 */
[----:B------:R-:W-:Y:S01]  /*1fb0*/  IMAD R74, R2, R11, R74 ;  /* 0x0000000b024a7224 */ /* 0x000fe200078e024a */
[----:B------:R-:W-:Y:S01]  /*1fc0*/  LOP3.LUT R14, R8, 0x36, RZ, 0xfc, !PT ;  /* 0x00000036080e7812 */ /* 0x000fe200078efcff */
[----:B------:R-:W-:Y:S01]  /*1fd0*/  @!P1 IMAD.MOV R60, RZ, RZ, -R60 ;  /* 0x000000ffff3c9224 */ /* 0x000fe200078e0a3c */
[----:B------:R-:W-:Y:S01]  /*1fe0*/  ISETP.GT.U32.AND P1, PT, R2, R64, PT ;  /* 0x000000400200720c */ /* 0x000fe20003f24070 */
[----:B------:R-:W-:Y:S01]  /*1ff0*/  @!P5 IMAD.IADD R72, R72, 0x1, -R2 ;  /* 0x000000014848d824 */ /* 0x000fe200078e0a02 */
[C---:B------:R-:W-:Y:S01]  /*2000*/  ISETP.GT.U32.AND P5, PT, R2.reuse, R76, PT ;  /* 0x0000004c0200720c */ /* 0x040fe20003fa4070 */
[----:B------:R-:W-:Y:S01]  /*2010*/  @!P6 IMAD.MOV R66, RZ, RZ, -R66 ;  /* 0x000000ffff42e224 */ /* 0x000fe200078e0a42 */
[C---:B------:R-:W-:Y:S01]  /*2020*/  ISETP.GT.U32.AND P6, PT, R2.reuse, R74, PT ;  /* 0x0000004a0200720c */ /* 0x040fe20003fc4070 */
[----:B------:R-:W-:Y:S01]  /*2030*/  @!P4 IMAD.MOV R62, RZ, RZ, -R62 ;  /* 0x000000ffff3ec224 */ /* 0x000fe200078e0a3e */
[----:B------:R-:W-:Y:S01]  /*2040*/  ISETP.GT.U32.AND P4, PT, R2, R70, PT ;  /* 0x000000460200720c */ /* 0x000fe20003f84070 */
[----:B------:R-:W-:Y:S01]  /*2050*/  IMAD.HI.U32 R9, R5, R78, RZ ;  /* 0x0000004e05097227 */ /* 0x000fe200078e00ff */
[----:B------:R-:W-:Y:S01]  /*2060*/  IABS R84, R14 ;  /* 0x0000000e00547213 */ /* 0x000fe20000000000 */
[----:B------:R-:W-:-:S02]  /*2070*/  UIMAD UR54, UR4, 0x2b, URZ ;  /* 0x0000002b043678a4 */ /* 0x000fc4000f8e02ff */
[----:B------:R-:W-:Y:S01]  /*2080*/  IMAD.MOV R11, RZ, RZ, -R9 ;  /* 0x000000ffff0b7224 */ /* 0x000fe200078e0a09 */
[----:B------:R-:W-:Y:S01]  /*2090*/  UIMAD UR56, UR4, 0x2e, URZ ;  /* 0x0000002e043878a4 */ /* 0x000fe2000f8e02ff */
[----:B------:R-:W-:Y:S01]  /*20a0*/  IMAD.HI.U32 R9, R5, R80, RZ ;  /* 0x0000005005097227 */ /* 0x000fe200078e00ff */
[----:B------:R-:W-:Y:S02]  /*20b0*/  UIMAD UR61, UR4, 0x36, URZ ;  /* 0x00000036043d78a4 */ /* 0x000fe4000f8e02ff */
[----:B------:R-:W-:Y:S01]  /*20c0*/  UIMAD UR62, UR4, 0x37, URZ ;  /* 0x00000037043e78a4 */ /* 0x000fe2000f8e02ff */
[--C-:B------:R-:W-:Y:S01]  /*20d0*/  @!P5 IMAD.IADD R76, R76, 0x1, -R2.reuse ;  /* 0x000000014c4cd824 */ /* 0x100fe200078e0a02 */
[----:B------:R-:W-:Y:S01]  /*20e0*/  UIMAD UR65, UR4, 0x3a, URZ ;  /* 0x0000003a044178a4 */ /* 0x000fe2000f8e02ff */
[--C-:B------:R-:W-:Y:S01]  /*20f0*/  @!P1 IMAD.IADD R64, R64, 0x1, -R2.reuse ;  /* 0x0000000140409824 */ /* 0x100fe200078e0a02 */
[----:B------:R-:W-:Y:S01]  /*2100*/  ISETP.GE.AND P1, PT, R16, RZ, PT ;  /* 0x000000ff1000720c */ /* 0x000fe20003f26270 */
[----:B------:R-:W-:Y:S01]  /*2110*/  @!P6 IMAD.IADD R74, R74, 0x1, -R2 ;  /* 0x000000014a4ae824 */ /* 0x000fe200078e0a02 */
[----:B------:R-:W-:Y:S01]  /*2120*/  ISETP.GT.U32.AND P5, PT, R2, R76, PT ;  /* 0x0000004c0200720c */ /* 0x000fe20003fa4070 */
[----:B------:R-:W-:Y:S01]  /*2130*/  IMAD.MOV R9, RZ, RZ, -R9 ;  /* 0x000000ffff097224 */ /* 0x000fe200078e0a09 */
[----:B------:R-:W-:Y:S01]  /*2140*/  LOP3.LUT R16, R8, 0x64, RZ, 0xfc, !PT ;  /* 0x0000006408107812 */ /* 0x000fe200078efcff */
[----:B------:R-:W-:Y:S01]  /*2150*/  @!P0 IMAD.MOV R64, RZ, RZ, -R64 ;  /* 0x000000ffff408224 */ /* 0x000fe200078e0a40 */
[C---:B------:R-:W-:Y:S01]  /*2160*/  ISETP.GT.U32.AND P0, PT, R2.reuse, R74, PT ;  /* 0x0000004a0200720c */ /* 0x040fe20003f04070 */
[----:B------:R-:W-:Y:S01]  /*2170*/  IMAD R80, R2, R9, R80 ;  /* 0x0000000902507224 */ /* 0x000fe200078e0250 */
[----:B------:R-:W-:Y:S01]  /*2180*/  IABS R130, R16 ;  /* 0x0000001000827213 */ /* 0x000fe20000000000 */
[----:B------:R-:W-:Y:S01]  /*2190*/  @!P4 IMAD.IADD R70, R70, 0x1, -R2 ;  /* 0x000000014646c824 */ /* 0x000fe200078e0a02 */
[----:B------:R-:W-:Y:S01]  /*21a0*/  ISETP.GE.AND P4, PT, R12, RZ, PT ;  /* 0x000000ff0c00720c */ /* 0x000fe20003f86270 */
[----:B------:R-:W-:Y:S01]  /*21b0*/  @!P2 IMAD.MOV R68, RZ, RZ, -R68 ;  /* 0x000000ffff44a224 */ /* 0x000fe200078e0a44 */
[----:B------:R-:W-:Y:S01]  /*21c0*/  LOP3.LUT R12, R8, 0x34, RZ, 0xfc, !PT ;  /* 0x00000034080c7812 */ /* 0x000fe200078efcff */
[C---:B------:R-:W-:Y:S01]  /*21d0*/  IMAD R78, R2.reuse, R11, R78 ;  /* 0x0000000b024e7224 */ /* 0x040fe200078e024e */
[----:B------:R-:W-:Y:S01]  /*21e0*/  ISETP.GT.U32.AND P6, PT, R2, R70, PT ;  /* 0x000000460200720c */ /* 0x000fe20003fc4070 */
[----:B------:R-:W-:Y:S01]  /*21f0*/  @!P5 IMAD.IADD R76, R76, 0x1, -R2 ;  /* 0x000000014c4cd824 */ /* 0x000fe200078e0a02 */
[----:B------:R-:W-:Y:S01]  /*2200*/  ISETP.GT.U32.AND P5, PT, R2, R80, PT ;  /* 0x000000500200720c */ /* 0x000fe20003fa4070 */
[----:B------:R-:W-:Y:S01]  /*2210*/  @!P3 IMAD.MOV R72, RZ, RZ, -R72 ;  /* 0x000000ffff48b224 */ /* 0x000fe200078e0a48 */
[----:B------:R-:W-:Y:S01]  /*2220*/  IABS R82, R12 ;  /* 0x0000000c00527213 */ /* 0x000fe20000000000 */
[----:B------:R-:W-:Y:S01]  /*2230*/  @!P0 IMAD.IADD R74, R74, 0x1, -R2 ;  /* 0x000000014a4a8824 */ /* 0x000fe200078e0a02 */
[----:B------:R-:W-:Y:S01]  /*2240*/  ISETP.GE.AND P2, PT, R15, RZ, PT ;  /* 0x000000ff0f00720c */ /* 0x000fe20003f46270 */
[----:B------:R-:W-:Y:S01]  /*2250*/  IMAD.U32 R197, RZ, RZ, UR47 ;  /* 0x0000002fffc57e24 */ /* 0x000fe2000f8e00ff */
[----:B------:R-:W-:Y:S01]  /*2260*/  ISETP.GE.AND P0, PT, R10, RZ, PT ;  /* 0x000000ff0a00720c */ /* 0x000fe20003f06270 */
[----:B------:R-:W-:Y:S01]  /*2270*/  IMAD.HI.U32 R9, R5, R82, RZ ;  /* 0x0000005205097227 */ /* 0x000fe200078e00ff */
[----:B------:R-:W-:Y:S01]  /*2280*/  LOP3.LUT R15, R8, 0x38, RZ, 0xfc, !PT ;  /* 0x00000038080f7812 */ /* 0x000fe200078efcff */
[----:B------:R-:W-:-:S02]  /*2290*/  UIMAD UR64, UR4, 0x39, URZ ;  /* 0x00000039044078a4 */ /* 0x000fc4000f8e02ff */
[C---:B------:R-:W-:Y:S01]  /*22a0*/  IMAD.HI.U32 R10, R5.reuse, R84, RZ ;  /* 0x00000054050a7227 */ /* 0x040fe200078e00ff */
[----:B------:R-:W-:Y:S01]  /*22b0*/  IABS R86, R15 ;  /* 0x0000000f00567213 */ /* 0x000fe20000000000 */
[----:B------:R-:W-:Y:S02]  /*22c0*/  UIMAD UR66, UR4, 0x3b, URZ ;  /* 0x0000003b044278a4 */ /* 0x000fe4000f8e02ff */
[----:B------:R-:W-:Y:S02]  /*22d0*/  IMAD.MOV R9, RZ, RZ, -R9 ;  /* 0x000000ffff097224 */ /* 0x000fe400078e0a09 */
[--C-:B------:R-:W-:Y:S02]  /*22e0*/  @!P5 IMAD.IADD R80, R80, 0x1, -R2.reuse ;  /* 0x000000015050d824 */ /* 0x100fe400078e0a02 */
[----:B------:R-:W-:Y:S01]  /*22f0*/  @!P6 IMAD.IADD R70, R70, 0x1, -R2 ;  /* 0x000000014646e824 */ /* 0x000fe200078e0a02 */
[C---:B------:R-:W-:Y:S01]  /*2300*/  ISETP.GT.U32.AND P6, PT, R2.reuse, R78, PT ;  /* 0x0000004e0200720c */ /* 0x040fe20003fc4070 */
[----:B------:R-:W-:Y:S01]  /*2310*/  IMAD.MOV R11, RZ, RZ, -R10 ;  /* 0x000000ffff0b7224 */ /* 0x000fe200078e0a0a */
[C---:B------:R-:W-:Y:S01]  /*2320*/  ISETP.GT.U32.AND P3, PT, R2.reuse, R80, PT ;  /* 0x000000500200720c */ /* 0x040fe20003f64070 */
[----:B------:R-:W-:Y:S01]  /*2330*/  IMAD R82, R2, R9, R82 ;  /* 0x0000000902527224 */ /* 0x000fe200078e0252 */
[----:B------:R-:W-:Y:S01]  /*2340*/  LOP3.LUT R10, R8, 0x3a, RZ, 0xfc, !PT ;  /* 0x0000003a080a7812 */ /* 0x000fe200078efcff */
[----:B------:R-:W-:Y:S01]  /*2350*/  IMAD R84, R2, R11, R84 ;  /* 0x0000000b02547224 */ /* 0x000fe200078e0254 */
[----:B------:R-:W-:Y:S01]  /*2360*/  LOP3.LUT R11, R8, 0x3c, RZ, 0xfc, !PT ;  /* 0x0000003c080b7812 */ /* 0x000fe200078efcff */
[----:B------:R-:W-:Y:S01]  /*2370*/  IMAD.HI.U32 R9, R5, R86, RZ ;  /* 0x0000005605097227 */ /* 0x000fe200078e00ff */
[----:B------:R-:W-:-:S02]  /*2380*/  IABS R90, R10 ;  /* 0x0000000a005a7213 */ /* 0x000fc40000000000 */
[----:B------:R-:W-:Y:S01]  /*2390*/  IABS R88, R11 ;  /* 0x0000000b00587213 */ /* 0x000fe20000000000 */
[----:B------:R-:W-:Y:S01]  /*23a0*/  @!P2 IMAD.MOV R70, RZ, RZ, -R70 ;  /* 0x000000ffff46a224 */ /* 0x000fe200078e0a46 */
[C---:B------:R-:W-:Y:S01]  /*23b0*/  ISETP.GT.U32.AND P2, PT, R2.reuse, R82, PT ;  /* 0x000000520200720c */ /* 0x040fe20003f44070 */
[----:B------:R-:W-:Y:S02]  /*23c0*/  IMAD.MOV R9, RZ, RZ, -R9 ;  /* 0x000000ffff097224 */ /* 0x000fe400078e0a09 */
[----:B------:R-:W-:Y:S01]  /*23d0*/  @!P4 IMAD.MOV R76, RZ, RZ, -R76 ;  /* 0x000000ffff4cc224 */ /* 0x000fe200078e0a4c */
[C---:B------:R-:W-:Y:S01]  /*23e0*/  ISETP.GT.U32.AND P4, PT, R2.reuse, R84, PT ;  /* 0x000000540200720c */ /* 0x040fe20003f84070 */
[----:B------:R-:W-:Y:S02]  /*23f0*/  IMAD R86, R2, R9, R86 ;  /* 0x0000000902567224 */ /* 0x000fe400078e0256 */
[--C-:B------:R-:W-:Y:S02]  /*2400*/  @!P3 IMAD.IADD R80, R80, 0x1, -R2.reuse ;  /* 0x000000015050b824 */ /* 0x100fe400078e0a02 */
[----:B------:R-:W-:Y:S01]  /*2410*/  @!P6 IMAD.IADD R78, R78, 0x1, -R2 ;  /* 0x000000014e4ee824 */ /* 0x000fe200078e0a02 */
[----:B------:R-:W-:Y:S01]  /*2420*/  ISETP.GT.U32.AND P3, PT, R2, R86, PT ;  /* 0x000000560200720c */ /* 0x000fe20003f64070 */
[----:B------:R-:W-:Y:S01]  /*2430*/  IMAD.HI.U32 R9, R5, R90, RZ ;  /* 0x0000005a05097227 */ /* 0x000fe200078e00ff */
[----:B------:R-:W-:-:S02]  /*2440*/  ISETP.GE.AND P6, PT, R13, RZ, PT ;  /* 0x000000ff0d00720c */ /* 0x000fc40003fc6270 */
[----:B------:R-:W-:Y:S01]  /*2450*/  ISETP.GT.U32.AND P5, PT, R2, R78, PT ;  /* 0x0000004e0200720c */ /* 0x000fe20003fa4070 */
[--C-:B------:R-:W-:Y:S01]  /*2460*/  @!P2 IMAD.IADD R82, R82, 0x1, -R2.reuse ;  /* 0x000000015252a824 */ /* 0x100fe200078e0a02 */
[----:B------:R-:W-:Y:S01]  /*2470*/  ISETP.GE.AND P2, PT, R15, RZ, PT ;  /* 0x000000ff0f00720c */ /* 0x000fe20003f46270 */
[----:B------:R-:W-:Y:S01]  /*2480*/  @!P4 IMAD.IADD R84, R84, 0x1, -R2 ;  /* 0x000000015454c824 */ /* 0x000fe200078e0a02 */
[----:B------:R-:W-:Y:S01]  /*2490*/  LOP3.LUT R13, R8, 0x42, RZ, 0xfc, !PT ;  /* 0x00000042080d7812 */ /* 0x000fe200078efcff */
[----:B------:R-:W-:Y:S01]  /*24a0*/  IMAD.MOV R9, RZ, RZ, -R9 ;  /* 0x000000ffff097224 */ /* 0x000fe200078e0a09 */
[----:B------:R-:W-:Y:S01]  /*24b0*/  ISETP.GT.U32.AND P4, PT, R2, R82, PT ;  /* 0x000000520200720c */ /* 0x000fe20003f84070 */
[----:B------:R-:W-:Y:S01]  /*24c0*/  @!P1 IMAD.MOV R74, RZ, RZ, -R74 ;  /* 0x000000ffff4a9224 */ /* 0x000fe200078e0a4a */
[----:B------:R-:W-:Y:S01]  /*24d0*/  ISETP.GE.AND P1, PT, R12, RZ, PT ;  /* 0x000000ff0c00720c */ /* 0x000fe20003f26270 */
[----:B------:R-:W-:Y:S01]  /*24e0*/  @!P3 IMAD.IADD R86, R86, 0x1, -R2 ;  /* 0x000000015656b824 */ /* 0x000fe200078e0a02 */
[----:B------:R-:W-:Y:S01]  /*24f0*/  LOP3.LUT R12, R8, 0x3e, RZ, 0xfc, !PT ;  /* 0x0000003e080c7812 */ /* 0x000fe200078efcff */
[C---:B------:R-:W-:Y:S01]  /*2500*/  IMAD R90, R2.reuse, R9, R90 ;  /* 0x00000009025a7224 */ /* 0x040fe200078e025a */
[----:B------:R-:W-:Y:S01]  /*2510*/  IABS R96, R13 ;  /* 0x0000000d00607213 */ /* 0x000fe20000000000 */
[----:B------:R-:W-:Y:S01]  /*2520*/  IMAD.HI.U32 R9, R5, R88, RZ ;  /* 0x0000005805097227 */ /* 0x000fe200078e00ff */
[----:B------:R-:W-:-:S02]  /*2530*/  ISETP.GT.U32.AND P3, PT, R2, R86, PT ;  /* 0x000000560200720c */ /* 0x000fc40003f64070 */
[----:B------:R-:W-:Y:S01]  /*2540*/  IABS R92, R12 ;  /* 0x0000000c005c7213 */ /* 0x000fe20000000000 */
        /* <DEDUP_REMOVED lines=11> */
[----:B------:R-:W-:Y:S01]  /*2600*/  LOP3.LUT R14, R8, 0x4e, RZ, 0xfc, !PT ;  /* 0x0000004e080e7812 */ /* 0x000fe200078efcff */
[----:B------:R-:W-:Y:S01]  /*2610*/  @!P1 IMAD.MOV R82, RZ, RZ, -R82 ;  /* 0x000000ffff529224 */ /* 0x000fe200078e0a52 */
[----:B------:R-:W-:Y:S01]  /*2620*/  ISETP.GT.U32.AND P3, PT, R2, R88, PT ;  /* 0x000000580200720c */ /* 0x000fe20003f64070 */
[----:B------:R-:W-:Y:S01]  /*2630*/  @!P6 IMAD.MOV R80, RZ, RZ, -R80 ;  /* 0x000000ffff50e224 */ /* 0x000fe200078e0a50 */
[----:B------:R-:W-:Y:S01]  /*2640*/  ISETP.GE.AND P6, PT, R10, RZ, PT ;  /* 0x000000ff0a00720c */ /* 0x000fe20003fc6270 */
[----:B------:R-:W-:Y:S01]  /*2650*/  @!P4 IMAD.IADD R90, R90, 0x1, -R2 ;  /* 0x000000015a5ac824 */ /* 0x000fe200078e0a02 */
[----:B------:R-:W-:Y:S01]  /*2660*/  ISETP.GE.AND P4, PT, R12, RZ, PT ;  /* 0x000000ff0c00720c */ /* 0x000fe20003f86270 */
[----:B------:R-:W-:Y:S01]  /*2670*/  IMAD.HI.U32 R9, R5, R92, RZ ;  /* 0x0000005c05097227 */ /* 0x000fe200078e00ff */
[----:B------:R-:W-:-:S02]  /*2680*/  LOP3.LUT R12, R8, 0x46, RZ, 0xfc, !PT ;  /* 0x00000046080c7812 */ /* 0x000fc400078efcff */
[----:B------:R-:W-:Y:S01]  /*2690*/  ISETP.GT.U32.AND P1, PT, R2, R90, PT ;  /* 0x0000005a0200720c */ /* 0x000fe20003f24070 */
[--C-:B------:R-:W-:Y:S01]  /*26a0*/  @!P0 IMAD.IADD R84, R84, 0x1, -R2.reuse ;  /* 0x0000000154548824 */ /* 0x100fe200078e0a02 */
[----:B------:R-:W-:Y:S01]  /*26b0*/  ISETP.GE.AND P0, PT, R11, RZ, PT ;  /* 0x000000ff0b00720c */ /* 0x000fe20003f06270 */
[----:B------:R-:W-:Y:S01]  /*26c0*/  IMAD.HI.U32 R10, R5, R96, RZ ;  /* 0x00000060050a7227 */ /* 0x000fe200078e00ff */
[----:B------:R-:W-:Y:S02]  /*26d0*/  LOP3.LUT R11, R8, 0x40, RZ, 0xfc, !PT ;  /* 0x00000040080b7812 */ /* 0x000fe400078efcff */
[----:B------:R-:W-:Y:S01]  /*26e0*/  IABS R100, R12 ;  /* 0x0000000c00647213 */ /* 0x000fe20000000000 */
[----:B------:R-:W-:Y:S01]  /*26f0*/  @!P3 IMAD.IADD R88, R88, 0x1, -R2 ;  /* 0x000000015858b824 */ /* 0x000fe200078e0a02 */
[----:B------:R-:W-:Y:S01]  /*2700*/  IABS R94, R11 ;  /* 0x0000000b005e7213 */ /* 0x000fe20000000000 */
[----:B------:R-:W-:Y:S01]  /*2710*/  @!P2 IMAD.MOV R86, RZ, RZ, -R86 ;  /* 0x000000ffff56a224 */ /* 0x000fe200078e0a56 */
[----:B------:R-:W-:Y:S01]  /*2720*/  ISETP.GE.AND P2, PT, R11, RZ, PT ;  /* 0x000000ff0b00720c */ /* 0x000fe20003f46270 */
[----:B------:R-:W-:Y:S01]  /*2730*/  IMAD.MOV R9, RZ, RZ, -R9 ;  /* 0x000000ffff097224 */ /* 0x000fe200078e0a09 */
[----:B------:R-:W-:Y:S01]  /*2740*/  ISETP.GT.U32.AND P3, PT, R2, R88, PT ;  /* 0x000000580200720c */ /* 0x000fe20003f64070 */
[----:B------:R-:W-:Y:S01]  /*2750*/  IMAD.MOV R11, RZ, RZ, -R10 ;  /* 0x000000ffff0b7224 */ /* 0x000fe200078e0a0a */
[----:B------:R-:W-:Y:S01]  /*2760*/  LOP3.LUT R10, R8, 0x44, RZ, 0xfc, !PT ;  /* 0x00000044080a7812 */ /* 0x000fe200078efcff */
[----:B------:R-:W-:Y:S01]  /*2770*/  IMAD R92, R2, R9, R92 ;  /* 0x00000009025c7224 */ /* 0x000fe200078e025c */
[----:B------:R-:W-:Y:S01]  /*2780*/  IABS R110, R14 ;  /* 0x0000000e006e7213 */ /* 0x000fe20000000000 */
[----:B------:R-:W-:Y:S01]  /*2790*/  IMAD.HI.U32 R9, R5, R94, RZ ;  /* 0x0000005e05097227 */ /* 0x000fe200078e00ff */
[----:B------:R-:W-:-:S03]  /*27a0*/  IABS R98, R10 ;  /* 0x0000000a00627213 */ /* 0x000fc60000000000 */
[----:B------:R-:W-:Y:S01]  /*27b0*/  @!P1 IMAD.IADD R90, R90, 0x1, -R2 ;  /* 0x000000015a5a9824 */ /* 0x000fe200078e0a02 */
[----:B------:R-:W-:Y:S01]  /*27c0*/  ISETP.GE.AND P1, PT, R13, RZ, PT ;  /* 0x000000ff0d00720c */ /* 0x000fe20003f26270 */
[----:B------:R-:W-:Y:S01]  /*27d0*/  IMAD R96, R2, R11, R96 ;  /* 0x0000000b02607224 */ /* 0x000fe200078e0260 */
[----:B------:R-:W-:Y:S01]  /*27e0*/  LOP3.LUT R13, R8, 0x48, RZ, 0xfc, !PT ;  /* 0x00000048080d7812 */ /* 0x000fe200078efcff */
[----:B------:R-:W-:Y:S02]  /*27f0*/  IMAD.MOV R9, RZ, RZ, -R9 ;  /* 0x000000ffff097224 */ /* 0x000fe400078e0a09 */
[----:B------:R-:W-:Y:S01]  /*2800*/  @!P6 IMAD.MOV R90, RZ, RZ, -R90 ;  /* 0x000000ffff5ae224 */ /* 0x000fe200078e0a5a */
[C---:B------:R-:W-:Y:S01]  /*2810*/  ISETP.GT.U32.AND P6, PT, R2.reuse, R96, PT ;  /* 0x000000600200720c */ /* 0x040fe20003fc4070 */
[----:B------:R-:W-:Y:S01]  /*2820*/  IMAD R94, R2, R9, R94 ;  /* 0x00000009025e7224 */ /* 0x000fe200078e025e */
[----:B------:R-:W-:Y:S01]  /*2830*/  IABS R102, R13 ;  /* 0x0000000d00667213 */ /* 0x000fe20000000000 */
[----:B------:R-:W-:-:S02]  /*2840*/  @!P3 IMAD.IADD R88, R88, 0x1, -R2 ;  /* 0x000000015858b824 */ /* 0x000fc400078e0a02 */
[----:B------:R-:W-:Y:S01]  /*2850*/  @!P5 IMAD.MOV R84, RZ, RZ, -R84 ;  /* 0x000000ffff54d224 */ /* 0x000fe200078e0a54 */
[C---:B------:R-:W-:Y:S01]  /*2860*/  ISETP.GT.U32.AND P3, PT, R2.reuse, R94, PT ;  /* 0x0000005e0200720c */ /* 0x040fe20003f64070 */
[----:B------:R-:W-:Y:S01]  /*2870*/  IMAD.HI.U32 R9, R5, R98, RZ ;  /* 0x0000006205097227 */ /* 0x000fe200078e00ff */
[----:B------:R-:W-:-:S03]  /*2880*/  ISETP.GT.U32.AND P5, PT, R2, R92, PT ;  /* 0x0000005c0200720c */ /* 0x000fc60003fa4070 */
[----:B------:R-:W-:Y:S01]  /*2890*/  @!P0 IMAD.MOV R88, RZ, RZ, -R88 ;  /* 0x000000ffff588224 */ /* 0x000fe200078e0a58 */
[----:B------:R-:W-:Y:S01]  /*28a0*/  ISETP.GE.AND P0, PT, R10, RZ, PT ;  /* 0x000000ff0a00720c */ /* 0x000fe20003f06270 */
[----:B------:R-:W-:Y:S02]  /*28b0*/  @!P6 IMAD.IADD R96, R96, 0x1, -R2 ;  /* 0x000000016060e824 */ /* 0x000fe400078e0a02 */
[----:B------:R-:W-:Y:S02]  /*28c0*/  IMAD.MOV R11, RZ, RZ, -R9 ;  /* 0x000000ffff0b7224 */ /* 0x000fe400078e0a09 */
[----:B------:R-:W-:Y:S01]  /*28d0*/  IMAD.HI.U32 R10, R5, R102, RZ ;  /* 0x00000066050a7227 */ /* 0x000fe200078e00ff */
[----:B------:R-:W-:-:S03]  /*28e0*/  ISETP.GT.U32.AND P6, PT, R2, R96, PT ;  /* 0x000000600200720c */ /* 0x000fc60003fc4070 */
[--C-:B------:R-:W-:Y:S02]  /*28f0*/  @!P3 IMAD.IADD R94, R94, 0x1, -R2.reuse ;  /* 0x000000015e5eb824 */ /* 0x100fe400078e0a02 */
[----:B------:R-:W-:Y:S02]  /*2900*/  @!P5 IMAD.IADD R92, R92, 0x1, -R2 ;  /* 0x000000015c5cd824 */ /* 0x000fe400078e0a02 */
[C---:B------:R-:W-:Y:S01]  /*2910*/  IMAD R98, R2.reuse, R11, R98 ;  /* 0x0000000b02627224 */ /* 0x040fe200078e0262 */
[C---:B------:R-:W-:Y:S01]  /*2920*/  ISETP.GT.U32.AND P3, PT, R2.reuse, R94, PT ;  /* 0x0000005e0200720c */ /* 0x040fe20003f64070 */
[----:B------:R-:W-:Y:S01]  /*2930*/  IMAD.MOV R11, RZ, RZ, -R10 ;  /* 0x000000ffff0b7224 */ /* 0x000fe200078e0a0a */
[----:B------:R-:W-:Y:S01]  /*2940*/  ISETP.GT.U32.AND P5, PT, R2, R92, PT ;  /* 0x0000005c0200720c */ /* 0x000fe20003fa4070 */
[----:B------:R-:W-:-:S04]  /*2950*/  IMAD.HI.U32 R9, R5, R100, RZ ;  /* 0x0000006405097227 */ /* 0x000fc800078e00ff */
[----:B------:R-:W-:Y:S02]  /*2960*/  IMAD R102, R2, R11, R102 ;  /* 0x0000000b02667224 */ /* 0x000fe400078e0266 */
[----:B------:R-:W-:Y:S02]  /*2970*/  @!P6 IMAD.IADD R96, R96, 0x1, -R2 ;  /* 0x000000016060e824 */ /* 0x000fe400078e0a02 */
[----:B------:R-:W-:Y:S02]  /*2980*/  IMAD.MOV R9, RZ, RZ, -R9 ;  /* 0x000000ffff097224 */ /* 0x000fe400078e0a09 */
[----:B------:R-:W-:Y:S01]  /*2990*/  @!P1 IMAD.MOV R96, RZ, RZ, -R96 ;  /* 0x000000ffff609224 */ /* 0x000fe200078e0a60 */
[----:B------:R-:W-:Y:S01]  /*29a0*/  ISETP.GT.U32.AND P1, PT, R2, R102, PT ;  /* 0x000000660200720c */ /* 0x000fe20003f24070 */
[--C-:B------:R-:W-:Y:S01]  /*29b0*/  @!P3 IMAD.IADD R94, R94, 0x1, -R2.reuse ;  /* 0x000000015e5eb824 */ /* 0x100fe200078e0a02 */
[----:B------:R-:W-:Y:S01]  /*29c0*/  ISETP.GT.U32.AND P3, PT, R2, R98, PT ;  /* 0x000000620200720c */ /* 0x000fe20003f64070 */
[----:B------:R-:W-:Y:S01]  /*29d0*/  @!P5 IMAD.IADD R92, R92, 0x1, -R2 ;  /* 0x000000015c5cd824 */ /* 0x000fe200078e0a02 */
[----:B------:R-:W-:Y:S01]  /*29e0*/  ISETP.GE.AND P5, PT, R12, RZ, PT ;  /* 0x000000ff0c00720c */ /* 0x000fe20003fa6270 */
[----:B------:R-:W-:Y:S01]  /*29f0*/  IMAD R100, R2, R9, R100 ;  /* 0x0000000902647224 */ /* 0x000fe200078e0264 */
[C---:B------:R-:W-:Y:S01]  /*2a00*/  LOP3.LUT R9, R8.reuse, 0x4a, RZ, 0xfc, !PT ;  /* 0x0000004a08097812 */ /* 0x040fe200078efcff */
[----:B------:R-:W-:Y:S01]  /*2a10*/  @!P2 IMAD.MOV R94, RZ, RZ, -R94 ;  /* 0x000000ffff5ea224 */ /* 0x000fe200078e0a5e */
[----:B------:R-:W-:Y:S01]  /*2a20*/  LOP3.LUT R12, R8, 0x4c, RZ, 0xfc, !PT ;  /* 0x0000004c080c7812 */ /* 0x000fe200078efcff */
[----:B------:R-:W-:Y:S01]  /*2a30*/  @!P4 IMAD.MOV R92, RZ, RZ, -R92 ;  /* 0x000000ffff5cc224 */ /* 0x000fe200078e0a5c */
[----:B------:R-:W-:Y:S01]  /*2a40*/  IABS R104, R9 ;  /* 0x0000000900687213 */ /* 0x000fe20000000000 */
[----:B------:R-:W-:Y:S01]  /*2a50*/  IMAD.U32 R211, RZ, RZ, UR54 ;  /* 0x00000036ffd37e24 */ /* 0x000fe2000f8e00ff */
[----:B------:R-:W-:Y:S01]  /*2a60*/  IABS R106, R12 ;  /* 0x0000000c006a7213 */ /* 0x000fe20000000000 */
[--C-:B------:R-:W-:Y:S01]  /*2a70*/  @!P1 IMAD.IADD R102, R102, 0x1, -R2.reuse ;  /* 0x0000000166669824 */ /* 0x100fe200078e0a02 */
[----:B------:R-:W-:Y:S01]  /*2a80*/  ISETP.GT.U32.AND P2, PT, R2, R100, PT ;  /* 0x000000640200720c */ /* 0x000fe20003f44070 */
[----:B------:R-:W-:Y:S01]  /*2a90*/  @!P3 IMAD.IADD R98, R98, 0x1, -R2 ;  /* 0x000000016262b824 */ /* 0x000fe200078e0a02 */
[----:B------:R-:W-:Y:S01]  /*2aa0*/  ISETP.GE.AND P6, PT, R9, RZ, PT ;  /* 0x000000ff0900720c */ /* 0x000fe20003fc6270 */
[----:B------:R-:W-:Y:S01]  /*2ab0*/  IMAD.HI.U32 R9, R5, R104, RZ ;  /* 0x0000006805097227 */ /* 0x000fe200078e00ff */
[----:B------:R-:W-:-:S02]  /*2ac0*/  ISETP.GT.U32.AND P1, PT, R2, R102, PT ;  /* 0x000000660200720c */ /* 0x000fc40003f24070 */
[----:B------:R-:W-:Y:S01]  /*2ad0*/  ISETP.GE.AND P4, PT, R13, RZ, PT ;  /* 0x000000ff0d00720c */ /* 0x000fe20003f86270 */
[----:B------:R-:W-:Y:S01]  /*2ae0*/  IMAD.HI.U32 R10, R5, R106, RZ ;  /* 0x0000006a050a7227 */ /* 0x000fe200078e00ff */
[----:B------:R-:W-:-:S03]  /*2af0*/  ISETP.GT.U32.AND P3, PT, R2, R98, PT ;  /* 0x000000620200720c */ /* 0x000fc60003f64070 */
[----:B------:R-:W-:Y:S02]  /*2b00*/  IMAD.MOV R11, RZ, RZ, -R9 ;  /* 0x000000ffff0b7224 */ /* 0x000fe400078e0a09 */
[----:B------:R-:W-:Y:S02]  /*2b10*/  IMAD.MOV R13, RZ, RZ, -R10 ;  /* 0x000000ffff0d7224 */ /* 0x000fe400078e0a0a */
[----:B------:R-:W-:-:S04]  /*2b20*/  IMAD.HI.U32 R10, R5, R108, RZ ;  /* 0x0000006c050a7227 */ /* 0x000fc800078e00ff */
[----:B------:R-:W-:Y:S02]  /*2b30*/  IMAD R104, R2, R11, R104 ;  /* 0x0000000b02687224 */ /* 0x000fe400078e0268 */
[----:B------:R-:W-:Y:S02]  /*2b40*/  IMAD.MOV R11, RZ, RZ, -R10 ;  /* 0x000000ffff0b7224 */ /* 0x000fe400078e0a0a */
[----:B------:R-:W-:Y:S02]  /*2b50*/  @!P2 IMAD.IADD R100, R100, 0x1, -R2 ;  /* 0x000000016464a824 */ /* 0x000fe400078e0a02 */
[----:B------:R-:W-:Y:S01]  /*2b60*/  IMAD R108, R2, R11, R108 ;  /* 0x0000000b026c7224 */ /* 0x000fe200078e026c */
[----:B------:R-:W-:Y:S01]  /*2b70*/  LOP3.LUT R11, R8, 0x54, RZ, 0xfc, !PT ;  /* 0x00000054080b7812 */ /* 0x000fe200078efcff */
[--C-:B------:R-:W-:Y:S01]  /*2b80*/  @!P1 IMAD.IADD R102, R102, 0x1, -R2.reuse ;  /* 0x0000000166669824 */ /* 0x100fe200078e0a02 */
[----:B------:R-:W-:Y:S01]  /*2b90*/  ISETP.GT.U32.AND P2, PT, R2, R100, PT ;  /* 0x000000640200720c */ /* 0x000fe20003f44070 */
[----:B------:R-:W-:Y:S01]  /*2ba0*/  @!P3 IMAD.IADD R98, R98, 0x1, -R2 ;  /* 0x000000016262b824 */ /* 0x000fe200078e0a02 */
[----:B------:R-:W-:Y:S01]  /*2bb0*/  ISETP.GE.AND P3, PT, R12, RZ, PT ;  /* 0x000000ff0c00720c */ /* 0x000fe20003f66270 */
[----:B------:R-:W-:Y:S01]  /*2bc0*/  IMAD R106, R2, R13, R106 ;  /* 0x0000000d026a7224 */ /* 0x000fe200078e026a */
[----:B------:R-:W-:Y:S01]  /*2bd0*/  LOP3.LUT R12, R8, 0x52, RZ, 0xfc, !PT ;  /* 0x00000052080c7812 */ /* 0x000fe200078efcff */
[----:B------:R-:W-:Y:S01]  /*2be0*/  @!P4 IMAD.MOV R102, RZ, RZ, -R102 ;  /* 0x000000ffff66c224 */ /* 0x000fe200078e0a66 */
[----:B------:R-:W-:Y:S01]  /*2bf0*/  ISETP.GT.U32.AND P4, PT, R2, R108, PT ;  /* 0x0000006c0200720c */ /* 0x000fe20003f84070 */
[----:B------:R-:W-:Y:S01]  /*2c00*/  IMAD.HI.U32 R9, R5, R110, RZ ;  /* 0x0000006e05097227 */ /* 0x000fe200078e00ff */
[----:B------:R-:W-:-:S02]  /*2c10*/  IABS R112, R12 ;  /* 0x0000000c00707213 */ /* 0x000fc40000000000 */
[----:B------:R-:W-:Y:S01]  /*2c20*/  IABS R114, R11 ;  /* 0x0000000b00727213 */ /* 0x000fe20000000000 */
[----:B------:R-:W-:Y:S01]  /*2c30*/  @!P0 IMAD.MOV R98, RZ, RZ, -R98 ;  /* 0x000000ffff628224 */ /* 0x000fe200078e0a62 */
[----:B------:R-:W-:Y:S01]  /*2c40*/  ISETP.GT.U32.AND P0, PT, R2, R106, PT ;  /* 0x0000006a0200720c */ /* 0x000fe20003f04070 */
[----:B------:R-:W-:Y:S01]  /*2c50*/  IMAD.MOV R9, RZ, RZ, -R9 ;  /* 0x000000ffff097224 */ /* 0x000fe200078e0a09 */
[----:B------:R-:W-:Y:S01]  /*2c60*/  LOP3.LUT R13, R8, 0x56, RZ, 0xfc, !PT ;  /* 0x00000056080d7812 */ /* 0x000fe200078efcff */
[----:B------:R-:W-:Y:S01]  /*2c70*/  @!P2 IMAD.IADD R100, R100, 0x1, -R2 ;  /* 0x000000016464a824 */ /* 0x000fe200078e0a02 */
[C---:B------:R-:W-:Y:S01]  /*2c80*/  ISETP.GT.U32.AND P2, PT, R2.reuse, R104, PT ;  /* 0x000000680200720c */ /* 0x040fe20003f44070 */
[----:B------:R-:W-:Y:S01]  /*2c90*/  IMAD R110, R2, R9, R110 ;  /* 0x00000009026e7224 */ /* 0x000fe200078e026e */
[----:B------:R-:W-:Y:S01]  /*2ca0*/  IABS R116, R13 ;  /* 0x0000000d00747213 */ /* 0x000fe20000000000 */
[----:B------:R-:W-:-:S03]  /*2cb0*/  IMAD.HI.U32 R9, R5, R112, RZ ;  /* 0x0000007005097227 */ /* 0x000fc600078e00ff */
[----:B------:R-:W-:Y:S01]  /*2cc0*/  ISETP.GT.U32.AND P1, PT, R2, R110, PT ;  /* 0x0000006e0200720c */ /* 0x000fe20003f24070 */
[--C-:B------:R-:W-:Y:S02]  /*2cd0*/  @!P4 IMAD.IADD R108, R108, 0x1, -R2.reuse ;  /* 0x000000016c6cc824 */ /* 0x100fe400078e0a02 */
[----:B------:R-:W-:Y:S02]  /*2ce0*/  IMAD.MOV R9, RZ, RZ, -R9 ;  /* 0x000000ffff097224 */ /* 0x000fe400078e0a09 */
[----:B------:R-:W-:Y:S01]  /*2cf0*/  @!P0 IMAD.IADD R106, R106, 0x1, -R2 ;  /* 0x000000016a6a8824 */ /* 0x000fe200078e0a02 */
[C---:B------:R-:W-:Y:S01]  /*2d00*/  ISETP.GT.U32.AND P4, PT, R2.reuse, R108, PT ;  /* 0x0000006c0200720c */ /* 0x040fe20003f84070 */
[C---:B------:R-:W-:Y:S02]  /*2d10*/  IMAD R112, R2.reuse, R9, R112 ;  /* 0x0000000902707224 */ /* 0x040fe400078e0270 */
[----:B------:R-:W-:Y:S01]  /*2d20*/  IMAD.HI.U32 R9, R5, R114, RZ ;  /* 0x0000007205097227 */ /* 0x000fe200078e00ff */
[----:B------:R-:W-:-:S03]  /*2d30*/  ISETP.GT.U32.AND P0, PT, R2, R106, PT ;  /* 0x0000006a0200720c */ /* 0x000fc60003f04070 */
[----:B------:R-:W-:Y:S02]  /*2d40*/  IMAD.MOV R9, RZ, RZ, -R9 ;  /* 0x000000ffff097224 */ /* 0x000fe400078e0a09 */
[--C-:B------:R-:W-:Y:S02]  /*2d50*/  @!P2 IMAD.IADD R104, R104, 0x1, -R2.reuse ;  /* 0x000000016868a824 */ /* 0x100fe400078e0a02 */
[----:B------:R-:W-:Y:S02]  /*2d60*/  @!P1 IMAD.IADD R110, R110, 0x1, -R2 ;  /* 0x000000016e6e9824 */ /* 0x000fe400078e0a02 */
[C---:B------:R-:W-:Y:S01]  /*2d70*/  IMAD R114, R2.reuse, R9, R114 ;  /* 0x0000000902727224 */ /* 0x040fe200078e0272 */
[----:B------:R-:W-:Y:S01]  /*2d80*/  ISETP.GT.U32.AND P2, PT, R2, R104, PT ;  /* 0x000000680200720c */ /* 0x000fe20003f44070 */
[----:B------:R-:W-:Y:S01]  /*2d90*/  @!P4 IMAD.IADD R108, R108, 0x1, -R2 ;  /* 0x000000016c6cc824 */ /* 0x000fe200078e0a02 */
[C---:B------:R-:W-:Y:S01]  /*2da0*/  ISETP.GT.U32.AND P1, PT, R2.reuse, R110, PT ;  /* 0x0000006e0200720c */ /* 0x040fe20003f24070 */
[----:B------:R-:W-:Y:S01]  /*2db0*/  @!P5 IMAD.MOV R100, RZ, RZ, -R100 ;  /* 0x000000ffff64d224 */ /* 0x000fe200078e0a64 */
[----:B------:R-:W-:Y:S01]  /*2dc0*/  ISETP.GT.U32.AND P4, PT, R2, R114, PT ;  /* 0x000000720200720c */ /* 0x000fe20003f84070 */
[----:B------:R-:W-:Y:S01]  /*2dd0*/  @!P0 IMAD.IADD R106, R106, 0x1, -R2 ;  /* 0x000000016a6a8824 */ /* 0x000fe200078e0a02 */
[----:B------:R-:W-:Y:S01]  /*2de0*/  ISETP.GE.AND P5, PT, R14, RZ, PT ;  /* 0x000000ff0e00720c */ /* 0x000fe20003fa6270 */
[----:B------:R-:W-:Y:S01]  /*2df0*/  IMAD.HI.U32 R10, R5, R116, RZ ;  /* 0x00000074050a7227 */ /* 0x000fe200078e00ff */
[----:B------:R-:W-:-:S02]  /*2e00*/  ISETP.GT.U32.AND P0, PT, R2, R112, PT ;  /* 0x000000700200720c */ /* 0x000fc40003f04070 */
[----:B------:R-:W-:Y:S01]  /*2e10*/  LOP3.LUT R9, R8, 0x58, RZ, 0xfc, !PT ;  /* 0x0000005808097812 */ /* 0x000fe200078efcff */
[----:B------:R-:W-:Y:S01]  /*2e20*/  @!P3 IMAD.MOV R106, RZ, RZ, -R106 ;  /* 0x000000ffff6ab224 */ /* 0x000fe200078e0a6a */
[----:B------:R-:W-:Y:S01]  /*2e30*/  ISETP.GE.AND P3, PT, R11, RZ, PT ;  /* 0x000000ff0b00720c */ /* 0x000fe20003f66270 */
[--C-:B------:R-:W-:Y:S01]  /*2e40*/  @!P2 IMAD.IADD R104, R104, 0x1, -R2.reuse ;  /* 0x000000016868a824 */ /* 0x100fe200078e0a02 */
[----:B------:R-:W-:Y:S01]  /*2e50*/  ISETP.GE.AND P2, PT, R15, RZ, PT ;  /* 0x000000ff0f00720c */ /* 0x000fe20003f46270 */
[--C-:B------:R-:W-:Y:S01]  /*2e60*/  @!P1 IMAD.IADD R110, R110, 0x1, -R2.reuse ;  /* 0x000000016e6e9824 */ /* 0x100fe200078e0a02 */
[----:B------:R-:W-:Y:S01]  /*2e70*/  IABS R118, R9 ;  /* 0x0000000900767213 */ /* 0x000fe20000000000 */
[----:B------:R-:W-:Y:S01]  /*2e80*/  @!P4 IMAD.IADD R114, R114, 0x1, -R2 ;  /* 0x000000017272c824 */ /* 0x000fe200078e0a02 */
[----:B------:R-:W-:Y:S01]  /*2e90*/  ISETP.GE.AND P1, PT, R13, RZ, PT ;  /* 0x000000ff0d00720c */ /* 0x000fe20003f26270 */
[----:B------:R-:W-:Y:S01]  /*2ea0*/  IMAD.MOV R11, RZ, RZ, -R10 ;  /* 0x000000ffff0b7224 */ /* 0x000fe200078e0a0a */
[----:B------:R-:W-:Y:S01]  /*2eb0*/  LOP3.LUT R10, R8, 0x5a, RZ, 0xfc, !PT ;  /* 0x0000005a080a7812 */ /* 0x000fe200078efcff */
[----:B------:R-:W-:Y:S01]  /*2ec0*/  @!P0 IMAD.IADD R112, R112, 0x1, -R2 ;  /* 0x0000000170708824 */ /* 0x000fe200078e0a02 */
[C---:B------:R-:W-:Y:S01]  /*2ed0*/  ISETP.GT.U32.AND P4, PT, R2.reuse, R114, PT ;  /* 0x000000720200720c */ /* 0x040fe20003f84070 */
[----:B------:R-:W-:Y:S01]  /*2ee0*/  @!P5 IMAD.MOV R110, RZ, RZ, -R110 ;  /* 0x000000ffff6ed224 */ /* 0x000fe200078e0a6e */
[----:B------:R-:W-:Y:S01]  /*2ef0*/  ISETP.GE.AND P5, PT, R9, RZ, PT ;  /* 0x000000ff0900720c */ /* 0x000fe20003fa6270 */
[----:B------:R-:W-:Y:S01]  /*2f00*/  IMAD.HI.U32 R9, R5, R118, RZ ;  /* 0x0000007605097227 */ /* 0x000fe200078e00ff */
[----:B------:R-:W-:-:S02]  /*2f10*/  ISETP.GT.U32.AND P0, PT, R2, R112, PT ;  /* 0x000000700200720c */ /* 0x000fc40003f04070 */
[----:B------:R-:W-:Y:S01]  /*2f20*/  IABS R120, R10 ;  /* 0x0000000a00787213 */ /* 0x000fe20000000000 */
[----:B------:R-:W-:Y:S01]  /*2f30*/  IMAD.MOV R9, RZ, RZ, -R9 ;  /* 0x000000ffff097224 */ /* 0x000fe200078e0a09 */
[----:B------:R-:W-:Y:S01]  /*2f40*/  LOP3.LUT R13, R8, 0x5e, RZ, 0xfc, !PT ;  /* 0x0000005e080d7812 */ /* 0x000fe200078efcff */
[----:B------:R-:W-:Y:S01]  /*2f50*/  @!P6 IMAD.MOV R104, RZ, RZ, -R104 ;  /* 0x000000ffff68e224 */ /* 0x000fe200078e0a68 */
[----:B------:R-:W-:Y:S01]  /*2f60*/  ISETP.GE.AND P6, PT, R12, RZ, PT ;  /* 0x000000ff0c00720c */ /* 0x000fe20003fc6270 */
[----:B------:R-:W-:Y:S01]  /*2f70*/  @!P2 IMAD.MOV R108, RZ, RZ, -R108 ;  /* 0x000000ffff6ca224 */ /* 0x000fe200078e0a6c */
[----:B------:R-:W-:Y:S01]  /*2f80*/  ISETP.GE.AND P2, PT, R10, RZ, PT ;  /* 0x000000ff0a00720c */ /* 0x000fe20003f46270 */
[----:B------:R-:W-:Y:S01]  /*2f90*/  IMAD.HI.U32 R10, R5, R120, RZ ;  /* 0x00000078050a7227 */ /* 0x000fe200078e00ff */
[----:B------:R-:W-:Y:S02]  /*2fa0*/  LOP3.LUT R12, R8, 0x5c, RZ, 0xfc, !PT ;  /* 0x0000005c080c7812 */ /* 0x000fe400078efcff */
[----:B------:R-:W-:Y:S01]  /*2fb0*/  IABS R124, R13 ;  /* 0x0000000d007c7213 */ /* 0x000fe20000000000 */
[C---:B------:R-:W-:Y:S01]  /*2fc0*/  IMAD R118, R2.reuse, R9, R118 ;  /* 0x0000000902767224 */ /* 0x040fe200078e0276 */
[----:B------:R-:W-:Y:S01]  /*2fd0*/  IABS R122, R12 ;  /* 0x0000000c007a7213 */ /* 0x000fe20000000000 */
[----:B------:R-:W-:Y:S01]  /*2fe0*/  IMAD R116, R2, R11, R116 ;  /* 0x0000000b02747224 */ /* 0x000fe200078e0274 */
[----:B------:R-:W-:Y:S01]  /*2ff0*/  LOP3.LUT R14, R8, 0x62, RZ, 0xfc, !PT ;  /* 0x00000062080e7812 */ /* 0x000fe200078efcff */
[----:B------:R-:W-:-:S02]  /*3000*/  IMAD.MOV R11, RZ, RZ, -R10 ;  /* 0x000000ffff0b7224 */ /* 0x000fc400078e0a0a */
[--C-:B------:R-:W-:Y:S01]  /*3010*/  @!P4 IMAD.IADD R114, R114, 0x1, -R2.reuse ;  /* 0x000000017272c824 */ /* 0x100fe200078e0a02 */
[----:B------:R-:W-:Y:S01]  /*3020*/  ISETP.GT.U32.AND P4, PT, R2, R118, PT ;  /* 0x000000760200720c */ /* 0x000fe20003f84070 */
[----:B------:R-:W-:Y:S01]  /*3030*/  @!P0 IMAD.IADD R112, R112, 0x1, -R2 ;  /* 0x0000000170708824 */ /* 0x000fe200078e0a02 */
[C---:B------:R-:W-:Y:S01]  /*3040*/  ISETP.GT.U32.AND P0, PT, R2.reuse, R116, PT ;  /* 0x000000740200720c */ /* 0x040fe20003f04070 */
[C---:B------:R-:W-:Y:S01]  /*3050*/  IMAD R120, R2.reuse, R11, R120 ;  /* 0x0000000b02787224 */ /* 0x040fe200078e0278 */
[----:B------:R-:W-:Y:S01]  /*3060*/  IABS R128, R14 ;  /* 0x0000000e00807213 */ /* 0x000fe20000000000 */
[----:B------:R-:W-:Y:S02]  /*3070*/  @!P6 IMAD.MOV R112, RZ, RZ, -R112 ;  /* 0x000000ffff70e224 */ /* 0x000fe400078e0a70 */
[----:B------:R-:W-:Y:S01]  /*3080*/  IMAD.HI.U32 R9, R5, R122, RZ ;  /* 0x0000007a05097227 */ /* 0x000fe200078e00ff */
[----:B------:R-:W-:-:S03]  /*3090*/  ISETP.GT.U32.AND P6, PT, R2, R120, PT ;  /* 0x000000780200720c */ /* 0x000fc60003fc4070 */
[----:B------:R-:W-:Y:S01]  /*30a0*/  @!P3 IMAD.MOV R114, RZ, RZ, -R114 ;  /* 0x000000ffff72b224 */ /* 0x000fe200078e0a72 */
[----:B------:R-:W-:Y:S01]  /*30b0*/  ISETP.GE.AND P3, PT, R12, RZ, PT ;  /* 0x000000ff0c00720c */ /* 0x000fe20003f66270 */
[--C-:B------:R-:W-:Y:S01]  /*30c0*/  @!P4 IMAD.IADD R118, R118, 0x1, -R2.reuse ;  /* 0x000000017676c824 */ /* 0x100fe200078e0a02 */
[----:B------:R-:W-:Y:S01]  /*30d0*/  LOP3.LUT R12, R8, 0x60, RZ, 0xfc, !PT ;  /* 0x00000060080c7812 */ /* 0x000fe200078efcff */
[----:B------:R-:W-:Y:S02]  /*30e0*/  IMAD.MOV R9, RZ, RZ, -R9 ;  /* 0x000000ffff097224 */ /* 0x000fe400078e0a09 */
[--C-:B------:R-:W-:Y:S01]  /*30f0*/  @!P0 IMAD.IADD R116, R116, 0x1, -R2.reuse ;  /* 0x0000000174748824 */ /* 0x100fe200078e0a02 */
[C---:B------:R-:W-:Y:S01]  /*3100*/  ISETP.GT.U32.AND P4, PT, R2.reuse, R118, PT ;  /* 0x000000760200720c */ /* 0x040fe20003f84070 */
[----:B------:R-:W-:Y:S01]  /*3110*/  IMAD.HI.U32 R10, R5, R124, RZ ;  /* 0x0000007c050a7227 */ /* 0x000fe200078e00ff */
[----:B------:R-:W-:Y:S02]  /*3120*/  IABS R126, R12 ;  /* 0x0000000c007e7213 */ /* 0x000fe40000000000 */
[----:B------:R-:W-:Y:S01]  /*3130*/  ISETP.GT.U32.AND P0, PT, R2, R116, PT ;  /* 0x000000740200720c */ /* 0x000fe20003f04070 */
[----:B------:R-:W-:-:S02]  /*3140*/  @!P6 IMAD.IADD R120, R120, 0x1, -R2 ;  /* 0x000000017878e824 */ /* 0x000fc400078e0a02 */
[C---:B------:R-:W-:Y:S02]  /*3150*/  IMAD R122, R2.reuse, R9, R122 ;  /* 0x00000009027a7224 */ /* 0x040fe400078e027a */
[----:B------:R-:W-:Y:S01]  /*3160*/  IMAD.MOV R11, RZ, RZ, -R10 ;  /* 0x000000ffff0b7224 */ /* 0x000fe200078e0a0a */
[----:B------:R-:W-:Y:S01]  /*3170*/  ISETP.GT.U32.AND P6, PT, R2, R120, PT ;  /* 0x000000780200720c */ /* 0x000fe20003fc4070 */
[----:B------:R-:W-:-:S04]  /*3180*/  IMAD.HI.U32 R9, R5, R126, RZ ;  /* 0x0000007e05097227 */ /* 0x000fc800078e00ff */
[----:B------:R-:W-:Y:S01]  /*3190*/  @!P4 IMAD.IADD R118, R118, 0x1, -R2 ;  /* 0x000000017676c824 */ /* 0x000fe200078e0a02 */
[C---:B------:R-:W-:Y:S01]  /*31a0*/  ISETP.GT.U32.AND P4, PT, R2.reuse, R122, PT ;  /* 0x0000007a0200720c */ /* 0x040fe20003f84070 */
[----:B------:R-:W-:Y:S02]  /*31b0*/  IMAD R124, R2, R11, R124 ;  /* 0x0000000b027c7224 */ /* 0x000fe400078e027c */
[----:B------:R-:W-:Y:S02]  /*31c0*/  IMAD.MOV R11, RZ, RZ, -R9 ;  /* 0x000000ffff0b7224 */ /* 0x000fe400078e0a09 */
[----:B------:R-:W-:-:S04]  /*31d0*/  IMAD.HI.U32 R9, R5, R128, RZ ;  /* 0x0000008005097227 */ /* 0x000fc800078e00ff */
[----:B------:R-:W-:Y:S01]  /*31e0*/  @!P6 IMAD.IADD R120, R120, 0x1, -R2 ;  /* 0x000000017878e824 */ /* 0x000fe200078e0a02 */
[C---:B------:R-:W-:Y:S01]  /*31f0*/  ISETP.GT.U32.AND P6, PT, R2.reuse, R124, PT ;  /* 0x0000007c0200720c */ /* 0x040fe20003fc4070 */
[----:B------:R-:W-:Y:S02]  /*3200*/  IMAD R126, R2, R11, R126 ;  /* 0x0000000b027e7224 */ /* 0x000fe400078e027e */
[--C-:B------:R-:W-:Y:S01]  /*3210*/  @!P0 IMAD.IADD R116, R116, 0x1, -R2.reuse ;  /* 0x0000000174748824 */ /* 0x100fe200078e0a02 */
[----:B------:R-:W-:Y:S01]  /*3220*/  ISETP.GE.AND P0, PT, R13, RZ, PT ;  /* 0x000000ff0d00720c */ /* 0x000fe20003f06270 */
[----:B------:R-:W-:Y:S02]  /*3230*/  IMAD.MOV R13, RZ, RZ, -R9 ;  /* 0x000000ffff0d7224 */ /* 0x000fe400078e0a09 */
[----:B------:R-:W-:Y:S01]  /*3240*/  @!P4 IMAD.IADD R122, R122, 0x1, -R2 ;  /* 0x000000017a7ac824 */ /* 0x000fe200078e0a02 */
[C---:B------:R-:W-:Y:S01]  /*3250*/  ISETP.GT.U32.AND P4, PT, R2.reuse, R126, PT ;  /* 0x0000007e0200720c */ /* 0x040fe20003f84070 */
[----:B------:R-:W-:Y:S01]  /*3260*/  IMAD R128, R2, R13, R128 ;  /* 0x0000000d02807224 */ /* 0x000fe200078e0280 */
[----:B------:R-:W-:Y:S01]  /*3270*/  LOP3.LUT R13, R8, 0x6a, RZ, 0xfc, !PT ;  /* 0x0000006a080d7812 */ /* 0x000fe200078efcff */
[----:B------:R-:W-:-:S03]  /*3280*/  IMAD.HI.U32 R10, R5, R130, RZ ;  /* 0x00000082050a7227 */ /* 0x000fc600078e00ff */
[----:B------:R-:W-:Y:S01]  /*3290*/  IABS R152, R13 ;  /* 0x0000000d00987213 */ /* 0x000fe20000000000 */
[----:B------:R-:W-:Y:S01]  /*32a0*/  @!P6 IMAD.IADD R124, R124, 0x1, -R2 ;  /* 0x000000017c7ce824 */ /* 0x000fe200078e0a02 */
[----:B------:R-:W-:Y:S01]  /*32b0*/  ISETP.GT.U32.AND P6, PT, R2, R128, PT ;  /* 0x000000800200720c */ /* 0x000fe20003fc4070 */
[----:B------:R-:W-:Y:S02]  /*32c0*/  IMAD.MOV R15, RZ, RZ, -R10 ;  /* 0x000000ffff0f7224 */ /* 0x000fe400078e0a0a */
[----:B------:R-:W-:Y:S02]  /*32d0*/  @!P5 IMAD.MOV R118, RZ, RZ, -R118 ;  /* 0x000000ffff76d224 */ /* 0x000fe400078e0a76 */
[----:B------:R-:W-:Y:S01]  /*32e0*/  @!P4 IMAD.IADD R126, R126, 0x1, -R2 ;  /* 0x000000017e7ec824 */ /* 0x000fe200078e0a02 */
[C---:B------:R-:W-:Y:S01]  /*32f0*/  ISETP.GT.U32.AND P4, PT, R2.reuse, R124, PT ;  /* 0x0000007c0200720c */ /* 0x040fe20003f84070 */
[----:B------:R-:W-:Y:S01]  /*3300*/  IMAD R130, R2, R15, R130 ;  /* 0x0000000f02827224 */ /* 0x000fe200078e0282 */
[----:B------:R-:W-:Y:S01]  /*3310*/  LOP3.LUT R15, R8, 0x6c, RZ, 0xfc, !PT ;  /* 0x0000006c080f7812 */ /* 0x000fe200078efcff */
[----:B------:R-:W-:Y:S01]  /*3320*/  IMAD.HI.U32 R9, R5, R134, RZ ;  /* 0x0000008605097227 */ /* 0x000fe200078e00ff */
[----:B------:R-:W-:-:S02]  /*3330*/  ISETP.GT.U32.AND P5, PT, R2, R126, PT ;  /* 0x0000007e0200720c */ /* 0x000fc40003fa4070 */
[----:B------:R-:W-:Y:S01]  /*3340*/  IABS R154, R15 ;  /* 0x0000000f009a7213 */ /* 0x000fe20000000000 */
[----:B------:R-:W-:Y:S01]  /*3350*/  @!P1 IMAD.MOV R116, RZ, RZ, -R116 ;  /* 0x000000ffff749224 */ /* 0x000fe200078e0a74 */
[----:B------:R-:W-:Y:S01]  /*3360*/  ISETP.GT.U32.AND P1, PT, R2, R122, PT ;  /* 0x0000007a0200720c */ /* 0x000fe20003f24070 */
[----:B------:R-:W-:Y:S02]  /*3370*/  @!P6 IMAD.IADD R128, R128, 0x1, -R2 ;  /* 0x000000018080e824 */ /* 0x000fe400078e0a02 */
[----:B------:R-:W-:Y:S01]  /*3380*/  @!P2 IMAD.MOV R120, RZ, RZ, -R120 ;  /* 0x000000ffff78a224 */ /* 0x000fe200078e0a78 */
[C---:B------:R-:W-:Y:S01]  /*3390*/  ISETP.GT.U32.AND P2, PT, R2.reuse, R130, PT ;  /* 0x000000820200720c */ /* 0x040fe20003f44070 */
[----:B------:R-:W-:Y:S01]  /*33a0*/  IMAD.MOV R9, RZ, RZ, -R9 ;  /* 0x000000ffff097224 */ /* 0x000fe200078e0a09 */
[----:B------:R-:W-:Y:S01]  /*33b0*/  ISETP.GT.U32.AND P6, PT, R2, R128, PT ;  /* 0x000000800200720c */ /* 0x000fe20003fc4070 */
[----:B------:R-:W-:-:S04]  /*33c0*/  IMAD.HI.U32 R11, R5, R132, RZ ;  /* 0x00000084050b7227 */ /* 0x000fc800078e00ff */
[----:B------:R-:W-:Y:S02]  /*33d0*/  IMAD R134, R2, R9, R134 ;  /* 0x0000000902867224 */ /* 0x000fe400078e0286 */
[----:B------:R-:W-:Y:S02]  /*33e0*/  IMAD.MOV R11, RZ, RZ, -R11 ;  /* 0x000000ffff0b7224 */ /* 0x000fe400078e0a0b */
[----:B------:R-:W-:Y:S01]  /*33f0*/  @!P5 IMAD.IADD R126, R126, 0x1, -R2 ;  /* 0x000000017e7ed824 */ /* 0x000fe200078e0a02 */
[C---:B------:R-:W-:Y:S01]  /*3400*/  ISETP.GT.U32.AND P5, PT, R2.reuse, R134, PT ;  /* 0x000000860200720c */ /* 0x040fe20003fa4070 */
[----:B------:R-:W-:Y:S02]  /*3410*/  IMAD R132, R2, R11, R132 ;  /* 0x0000000b02847224 */ /* 0x000fe400078e0284 */
[--C-:B------:R-:W-:Y:S02]  /*3420*/  @!P1 IMAD.IADD R122, R122, 0x1, -R2.reuse ;  /* 0x000000017a7a9824 */ /* 0x100fe400078e0a02 */
[--C-:B------:R-:W-:Y:S01]  /*3430*/  @!P4 IMAD.IADD R124, R124, 0x1, -R2.reuse ;  /* 0x000000017c7cc824 */ /* 0x100fe200078e0a02 */
[----:B------:R-:W-:Y:S01]  /*3440*/  ISETP.GE.AND P4, PT, R12, RZ, PT ;  /* 0x000000ff0c00720c */ /* 0x000fe20003f86270 */
[----:B------:R-:W-:Y:S01]  /*3450*/  @!P2 IMAD.IADD R130, R130, 0x1, -R2 ;  /* 0x000000018282a824 */ /* 0x000fe200078e0a02 */
[----:B------:R-:W-:Y:S01]  /*3460*/  ISETP.GT.U32.AND P1, PT, R2, R132, PT ;  /* 0x000000840200720c */ /* 0x000fe20003f24070 */
[----:B------:R-:W-:Y:S01]  /*3470*/  IMAD.HI.U32 R9, R5, R152, RZ ;  /* 0x0000009805097227 */ /* 0x000fe200078e00ff */
[----:B------:R-:W-:-:S02]  /*3480*/  ISETP.GE.AND P2, PT, R16, RZ, PT ;  /* 0x000000ff1000720c */ /* 0x000fc40003f46270 */
[----:B------:R-:W-:Y:S01]  /*3490*/  LOP3.LUT R12, R8, 0x70, RZ, 0xfc, !PT ;  /* 0x00000070080c7812 */ /* 0x000fe200078efcff */
[----:B------:R-:W-:Y:S01]  /*34a0*/  @!P6 IMAD.IADD R128, R128, 0x1, -R2 ;  /* 0x000000018080e824 */ /* 0x000fe200078e0a02 */
[----:B------:R-:W-:Y:S01]  /*34b0*/  ISETP.GE.AND P6, PT, R14, RZ, PT ;  /* 0x000000ff0e00720c */ /* 0x000fe20003fc6270 */
[----:B------:R-:W-:Y:S01]  /*34c0*/  @!P3 IMAD.MOV R122, RZ, RZ, -R122 ;  /* 0x000000ffff7ab224 */ /* 0x000fe200078e0a7a */
[----:B------:R-:W-:Y:S01]  /*34d0*/  ISETP.GT.U32.AND P3, PT, R2, R130, PT ;  /* 0x000000820200720c */ /* 0x000fe20003f64070 */
[----:B------:R-:W-:Y:S01]  /*34e0*/  IMAD.HI.U32 R10, R5, R154, RZ ;  /* 0x0000009a050a7227 */ /* 0x000fe200078e00ff */
[----:B------:R-:W-:Y:S02]  /*34f0*/  IABS R156, R12 ;  /* 0x0000000c009c7213 */ /* 0x000fe40000000000 */
[C---:B------:R-:W-:Y:S01]  /*3500*/  LOP3.LUT R14, R8.reuse, 0x7c, RZ, 0xfc, !PT ;  /* 0x0000007c080e7812 */ /* 0x040fe200078efcff */
[----:B------:R-:W-:Y:S01]  /*3510*/  IMAD.MOV R9, RZ, RZ, -R9 ;  /* 0x000000ffff097224 */ /* 0x000fe200078e0a09 */
[C---:B------:R-:W-:Y:S01]  /*3520*/  LOP3.LUT R16, R8.reuse, 0xb0, RZ, 0xfc, !PT ;  /* 0x000000b008107812 */ /* 0x040fe200078efcff */
[----:B------:R-:W-:Y:S01]  /*3530*/  IMAD.MOV R11, RZ, RZ, -R10 ;  /* 0x000000ffff0b7224 */ /* 0x000fe200078e0a0a */
[----:B------:R-:W-:Y:S01]  /*3540*/  LOP3.LUT R10, R8, 0x6e, RZ, 0xfc, !PT ;  /* 0x0000006e080a7812 */ /* 0x000fe200078efcff */
[----:B------:R-:W-:Y:S01]  /*3550*/  IMAD R152, R2, R9, R152 ;  /* 0x0000000902987224 */ /* 0x000fe200078e0298 */
[----:B------:R-:W-:Y:S01]  /*3560*/  IABS R170, R14 ;  /* 0x0000000e00aa7213 */ /* 0x000fe20000000000 */
[----:B------:R-:W-:Y:S01]  /*3570*/  @!P5 IMAD.IADD R134, R134, 0x1, -R2 ;  /* 0x000000018686d824 */ /* 0x000fe200078e0a02 */
[----:B------:R-:W-:Y:S01]  /*3580*/  IABS R158, R10 ;  /* 0x0000000a009e7213 */ /* 0x000fe20000000000 */
[C---:B------:R-:W-:Y:S01]  /*3590*/  IMAD R154, R2.reuse, R11, R154 ;  /* 0x0000000b029a7224 */ /* 0x040fe200078e029a */
[----:B------:R-:W-:Y:S01]  /*35a0*/  IABS R222, R16 ;  /* 0x0000001000de7213 */ /* 0x000fe20000000000 */
        /* <DEDUP_REMOVED lines=8> */
[----:B------:R-:W-:Y:S01]  /*3630*/  @!P3 IMAD.IADD R130, R130, 0x1, -R2 ;  /* 0x000000018282b824 */ /* 0x000fe200078e0a02 */
[C---:B------:R-:W-:Y:S01]  /*3640*/  ISETP.GT.U32.AND P3, PT, R2.reuse, R154, PT ;  /* 0x0000009a0200720c */ /* 0x040fe20003f64070 */
[----:B------:R-:W-:Y:S01]  /*3650*/  IMAD.HI.U32 R9, R5, R158, RZ ;  /* 0x0000009e05097227 */ /* 0x000fe200078e00ff */
[----:B------:R-:W-:-:S02]  /*3660*/  ISETP.GT.U32.AND P5, PT, R2, R132, PT ;  /* 0x000000840200720c */ /* 0x000fc40003fa4070 */
[----:B------:R-:W-:Y:S01]  /*3670*/  LOP3.LUT R17, R8, 0xee, RZ, 0xfc, !PT ;  /* 0x000000ee08117812 */ /* 0x000fe200078efcff */
[----:B------:R-:W-:Y:S01]  /*3680*/  IMAD.MOV R9, RZ, RZ, -R9 ;  /* 0x000000ffff097224 */ /* 0x000fe200078e0a09 */
[----:B------:R-:W-:Y:S01]  /*3690*/  IABS R18, R25 ;  /* 0x0000001900127213 */ /* 0x000fe20000000000 */
[--C-:B------:R-:W-:Y:S01]  /*36a0*/  @!P0 IMAD.IADD R134, R134, 0x1, -R2.reuse ;  /* 0x0000000186868824 */ /* 0x100fe200078e0a02 */
[----:B------:R-:W-:Y:S01]  /*36b0*/  ISETP.GE.AND P0, PT, R15, RZ, PT ;  /* 0x000000ff0f00720c */ /* 0x000fe20003f06270 */
[----:B------:R-:W-:Y:S01]  /*36c0*/  @!P4 IMAD.IADD R152, R152, 0x1, -R2 ;  /* 0x000000019898c824 */ /* 0x000fe200078e0a02 */
[----:B------:R-:W-:Y:S01]  /*36d0*/  ISETP.GE.AND P4, PT, R10, RZ, PT ;  /* 0x000000ff0a00720c */ /* 0x000fe20003f86270 */
[----:B------:R-:W-:Y:S01]  /*36e0*/  IMAD R158, R2, R9, R158 ;  /* 0x00000009029e7224 */ /* 0x000fe200078e029e */
[----:B------:R-:W-:Y:S01]  /*36f0*/  LOP3.LUT R9, R8, 0x72, RZ, 0xfc, !PT ;  /* 0x0000007208097812 */ /* 0x000fe200078efcff */
[----:B------:R-:W-:Y:S01]  /*3700*/  @!P3 IMAD.IADD R154, R154, 0x1, -R2 ;  /* 0x000000019a9ab824 */ /* 0x000fe200078e0a02 */
[C---:B------:R-:W-:Y:S01]  /*3710*/  ISETP.GT.U32.AND P3, PT, R2.reuse, R152, PT ;  /* 0x000000980200720c */ /* 0x040fe20003f64070 */
[----:B------:R-:W-:Y:S01]  /*3720*/  @!P6 IMAD.MOV R134, RZ, RZ, -R134 ;  /* 0x000000ffff86e224 */ /* 0x000fe200078e0a86 */
[----:B------:R-:W-:Y:S01]  /*3730*/  ISETP.GT.U32.AND P6, PT, R2, R158, PT ;  /* 0x0000009e0200720c */ /* 0x000fe20003fc4070 */
[----:B------:R-:W-:Y:S01]  /*3740*/  @!P5 IMAD.IADD R132, R132, 0x1, -R2 ;  /* 0x000000018484d824 */ /* 0x000fe200078e0a02 */
[----:B------:R-:W-:Y:S01]  /*3750*/  ISETP.GE.AND P5, PT, R13, RZ, PT ;  /* 0x000000ff0d00720c */ /* 0x000fe20003fa6270 */
[----:B------:R-:W-:Y:S01]  /*3760*/  @!P2 IMAD.MOV R130, RZ, RZ, -R130 ;  /* 0x000000ffff82a224 */ /* 0x000fe200078e0a82 */
[----:B------:R-:W-:Y:S01]  /*3770*/  IABS R160, R9 ;  /* 0x0000000900a07213 */ /* 0x000fe20000000000 */
[----:B------:R-:W-:Y:S01]  /*3780*/  IMAD.HI.U32 R10, R5, R156, RZ ;  /* 0x0000009c050a7227 */ /* 0x000fe200078e00ff */
[----:B------:R-:W-:-:S02]  /*3790*/  ISETP.GT.U32.AND P2, PT, R2, R154, PT ;  /* 0x0000009a0200720c */ /* 0x000fc40003f44070 */
[C---:B------:R-:W-:Y:S01]  /*37a0*/  LOP3.LUT R15, R8.reuse, 0x7e, RZ, 0xfc, !PT ;  /* 0x0000007e080f7812 */ /* 0x040fe200078efcff */
[----:B------:R-:W-:Y:S01]  /*37b0*/  IMAD.MOV R11, RZ, RZ, -R10 ;  /* 0x000000ffff0b7224 */ /* 0x000fe200078e0a0a */
[----:B------:R-:W-:Y:S01]  /*37c0*/  LOP3.LUT R10, R8, 0x74, RZ, 0xfc, !PT ;  /* 0x00000074080a7812 */ /* 0x000fe200078efcff */
[--C-:B------:R-:W-:Y:S01]  /*37d0*/  @!P3 IMAD.IADD R152, R152, 0x1, -R2.reuse ;  /* 0x000000019898b824 */ /* 0x100fe200078e0a02 */
[----:B------:R-:W-:Y:S01]  /*37e0*/  ISETP.GE.AND P3, PT, R9, RZ, PT ;  /* 0x000000ff0900720c */ /* 0x000fe20003f66270 */
[----:B------:R-:W-:Y:S01]  /*37f0*/  @!P6 IMAD.IADD R158, R158, 0x1, -R2 ;  /* 0x000000019e9ee824 */ /* 0x000fe200078e0a02 */
[----:B------:R-:W-:Y:S01]  /*3800*/  IABS R164, R10 ;  /* 0x0000000a00a47213 */ /* 0x000fe20000000000 */
[----:B------:R-:W-:Y:S01]  /*3810*/  @!P5 IMAD.MOV R152, RZ, RZ, -R152 ;  /* 0x000000ffff98d224 */ /* 0x000fe200078e0a98 */
[----:B------:R-:W-:Y:S01]  /*3820*/  ISETP.GE.AND P6, PT, R10, RZ, PT ;  /* 0x000000ff0a00720c */ /* 0x000fe20003fc6270 */
[----:B------:R-:W-:Y:S01]  /*3830*/  IMAD.HI.U32 R9, R5, R160, RZ ;  /* 0x000000a005097227 */ /* 0x000fe200078e00ff */
[----:B------:R-:W-:-:S02]  /*3840*/  ISETP.GT.U32.AND P5, PT, R2, R158, PT ;  /* 0x0000009e0200720c */ /* 0x000fc40003fa4070 */
[----:B------:R-:W-:Y:S01]  /*3850*/  IABS R172, R15 ;  /* 0x0000000f00ac7213 */ /* 0x000fe20000000000 */
[----:B------:R-:W-:Y:S01]  /*3860*/  IMAD.MOV R9, RZ, RZ, -R9 ;  /* 0x000000ffff097224 */ /* 0x000fe200078e0a09 */
[----:B------:R-:W-:Y:S01]  /*3870*/  IABS R20, R17 ;  /* 0x0000001100147213 */ /* 0x000fe20000000000 */
[----:B------:R-:W-:Y:S01]  /*3880*/  @!P1 IMAD.MOV R132, RZ, RZ, -R132 ;  /* 0x000000ffff849224 */ /* 0x000fe200078e0a84 */
[----:B------:R-:W-:Y:S01]  /*3890*/  ISETP.GE.AND P1, PT, R12, RZ, PT ;  /* 0x000000ff0c00720c */ /* 0x000fe20003f26270 */
[----:B------:R-:W-:Y:S01]  /*38a0*/  IMAD R156, R2, R11, R156 ;  /* 0x0000000b029c7224 */ /* 0x000fe200078e029c */
[----:B------:R-:W-:Y:S01]  /*38b0*/  LOP3.LUT R12, R8, 0x76, RZ, 0xfc, !PT ;  /* 0x00000076080c7812 */ /* 0x000fe200078efcff */
[----:B------:R-:W-:Y:S02]  /*38c0*/  IMAD R160, R2, R9, R160 ;  /* 0x0000000902a07224 */ /* 0x000fe400078e02a0 */
[--C-:B------:R-:W-:Y:S01]  /*38d0*/  @!P2 IMAD.IADD R154, R154, 0x1, -R2.reuse ;  /* 0x000000019a9aa824 */ /* 0x100fe200078e0a02 */
[----:B------:R-:W-:Y:S01]  /*38e0*/  ISETP.GT.U32.AND P2, PT, R2, R156, PT ;  /* 0x0000009c0200720c */ /* 0x000fe20003f44070 */
[----:B------:R-:W-:Y:S01]  /*38f0*/  @!P5 IMAD.IADD R158, R158, 0x1, -R2 ;  /* 0x000000019e9ed824 */ /* 0x000fe200078e0a02 */
[----:B------:R-:W-:Y:S01]  /*3900*/  IABS R162, R12 ;  /* 0x0000000c00a27213 */ /* 0x000fe20000000000 */
[----:B------:R-:W-:Y:S01]  /*3910*/  IMAD.HI.U32 R10, R5, R164, RZ ;  /* 0x000000a4050a7227 */ /* 0x000fe200078e00ff */
[----:B------:R-:W-:-:S03]  /*3920*/  ISETP.GT.U32.AND P5, PT, R2, R160, PT ;  /* 0x000000a00200720c */ /* 0x000fc60003fa4070 */
[----:B------:R-:W-:-:S04]  /*3930*/  IMAD.HI.U32 R11, R5, R162, RZ ;  /* 0x000000a2050b7227 */ /* 0x000fc800078e00ff */
[----:B------:R-:W-:Y:S01]  /*3940*/  IMAD.MOV R13, RZ, RZ, -R10 ;  /* 0x000000ffff0d7224 */ /* 0x000fe200078e0a0a */
[----:B------:R-:W-:Y:S01]  /*3950*/  LOP3.LUT R10, R8, 0x78, RZ, 0xfc, !PT ;  /* 0x00000078080a7812 */ /* 0x000fe200078efcff */
[----:B------:R-:W-:Y:S02]  /*3960*/  IMAD.MOV R11, RZ, RZ, -R11 ;  /* 0x000000ffff0b7224 */ /* 0x000fe400078e0a0b */
[----:B------:R-:W-:Y:S01]  /*3970*/  @!P2 IMAD.IADD R156, R156, 0x1, -R2 ;  /* 0x000000019c9ca824 */ /* 0x000fe200078e0a02 */
[----:B------:R-:W-:Y:S01]  /*3980*/  IABS R166, R10 ;  /* 0x0000000a00a67213 */ /* 0x000fe20000000000 */
[----:B------:R-:W-:Y:S02]  /*3990*/  IMAD R162, R2, R11, R162 ;  /* 0x0000000b02a27224 */ /* 0x000fe400078e02a2 */
[----:B------:R-:W-:Y:S01]  /*39a0*/  @!P5 IMAD.IADD R160, R160, 0x1, -R2 ;  /* 0x00000001a0a0d824 */ /* 0x000fe200078e0a02 */
[C---:B------:R-:W-:Y:S01]  /*39b0*/  ISETP.GT.U32.AND P2, PT, R2.reuse, R156, PT ;  /* 0x0000009c0200720c */ /* 0x040fe20003f44070 */
[----:B------:R-:W-:Y:S01]  /*39c0*/  @!P4 IMAD.MOV R158, RZ, RZ, -R158 ;  /* 0x000000ffff9ec224 */ /* 0x000fe200078e0a9e */
[C---:B------:R-:W-:Y:S01]  /*39d0*/  ISETP.GT.U32.AND P5, PT, R2.reuse, R162, PT ;  /* 0x000000a20200720c */ /* 0x040fe20003fa4070 */
[----:B------:R-:W-:Y:S01]  /*39e0*/  IMAD.HI.U32 R9, R5, R166, RZ ;  /* 0x000000a605097227 */ /* 0x000fe200078e00ff */
[----:B------:R-:W-:-:S03]  /*39f0*/  ISETP.GT.U32.AND P4, PT, R2, R160, PT ;  /* 0x000000a00200720c */ /* 0x000fc60003f84070 */
[----:B------:R-:W-:Y:S01]  /*3a00*/  @!P0 IMAD.MOV R154, RZ, RZ, -R154 ;  /* 0x000000ffff9a8224 */ /* 0x000fe200078e0a9a */
[----:B------:R-:W-:Y:S01]  /*3a10*/  ISETP.GE.AND P0, PT, R12, RZ, PT ;  /* 0x000000ff0c00720c */ /* 0x000fe20003f06270 */
[----:B------:R-:W-:Y:S01]  /*3a20*/  IMAD.MOV R9, RZ, RZ, -R9 ;  /* 0x000000ffff097224 */ /* 0x000fe200078e0a09 */
[----:B------:R-:W-:Y:S01]  /*3a30*/  LOP3.LUT R12, R8, 0x7a, RZ, 0xfc, !PT ;  /* 0x0000007a080c7812 */ /* 0x000fe200078efcff */
[C---:B------:R-:W-:Y:S02]  /*3a40*/  IMAD R164, R2.reuse, R13, R164 ;  /* 0x0000000d02a47224 */ /* 0x040fe400078e02a4 */
[----:B------:R-:W-:Y:S01]  /*3a50*/  IMAD R166, R2, R9, R166 ;  /* 0x0000000902a67224 */ /* 0x000fe200078e02a6 */
[----:B------:R-:W-:Y:S01]  /*3a60*/  IABS R168, R12 ;  /* 0x0000000c00a87213 */ /* 0x000fe20000000000 */
[--C-:B------:R-:W-:Y:S01]  /*3a70*/  @!P2 IMAD.IADD R156, R156, 0x1, -R2.reuse ;  /* 0x000000019c9ca824 */ /* 0x100fe200078e0a02 */
[----:B------:R-:W-:Y:S01]  /*3a80*/  ISETP.GT.U32.AND P2, PT, R2, R164, PT ;  /* 0x000000a40200720c */ /* 0x000fe20003f44070 */
[--C-:B------:R-:W-:Y:S01]  /*3a90*/  @!P4 IMAD.IADD R160, R160, 0x1, -R2.reuse ;  /* 0x00000001a0a0c824 */ /* 0x100fe200078e0a02 */
[----:B------:R-:W-:Y:S01]  /*3aa0*/  ISETP.GT.U32.AND P4, PT, R2, R166, PT ;  /* 0x000000a60200720c */ /* 0x000fe20003f84070 */
[----:B------:R-:W-:-:S02]  /*3ab0*/  @!P5 IMAD.IADD R162, R162, 0x1, -R2 ;  /* 0x00000001a2a2d824 */ /* 0x000fc400078e0a02 */
[----:B------:R-:W-:-:S03]  /*3ac0*/  IMAD.HI.U32 R9, R5, R168, RZ ;  /* 0x000000a805097227 */ /* 0x000fc600078e00ff */
[----:B------:R-:W-:Y:S01]  /*3ad0*/  ISETP.GT.U32.AND P5, PT, R2, R162, PT ;  /* 0x000000a20200720c */ /* 0x000fe20003fa4070 */
[----:B------:R-:W-:Y:S01]  /*3ae0*/  @!P1 IMAD.MOV R156, RZ, RZ, -R156 ;  /* 0x000000ffff9c9224 */ /* 0x000fe200078e0a9c */
[----:B------:R-:W-:Y:S01]  /*3af0*/  ISETP.GE.AND P1, PT, R10, RZ, PT ;  /* 0x000000ff0a00720c */ /* 0x000fe20003f26270 */
[----:B------:R-:W-:-:S04]  /*3b00*/  IMAD.HI.U32 R10, R5, R170, RZ ;  /* 0x000000aa050a7227 */ /* 0x000fc800078e00ff */
[----:B------:R-:W-:Y:S02]  /*3b10*/  IMAD.MOV R9, RZ, RZ, -R9 ;  /* 0x000000ffff097224 */ /* 0x000fe400078e0a09 */
[----:B------:R-:W-:Y:S01]  /*3b20*/  IMAD.MOV R13, RZ, RZ, -R10 ;  /* 0x000000ffff0d7224 */ /* 0x000fe200078e0a0a */
[----:B------:R-:W-:Y:S01]  /*3b30*/  LOP3.LUT R10, R8, 0x80, RZ, 0xfc, !PT ;  /* 0x00000080080a7812 */ /* 0x000fe200078efcff */
[C---:B------:R-:W-:Y:S02]  /*3b40*/  IMAD R168, R2.reuse, R9, R168 ;  /* 0x0000000902a87224 */ /* 0x040fe400078e02a8 */
[----:B------:R-:W-:Y:S01]  /*3b50*/  IMAD R170, R2, R13, R170 ;  /* 0x0000000d02aa7224 */ /* 0x000fe200078e02aa */
[----:B------:R-:W-:Y:S01]  /*3b60*/  IABS R174, R10 ;  /* 0x0000000a00ae7213 */ /* 0x000fe20000000000 */
[----:B------:R-:W-:Y:S01]  /*3b70*/  @!P4 IMAD.IADD R166, R166, 0x1, -R2 ;  /* 0x00000001a6a6c824 */ /* 0x000fe200078e0a02 */
[----:B------:R-:W-:Y:S01]  /*3b80*/  ISETP.GT.U32.AND P4, PT, R2, R168, PT ;  /* 0x000000a80200720c */ /* 0x000fe20003f84070 */
[----:B------:R-:W-:-:S04]  /*3b90*/  IMAD.HI.U32 R11, R5, R172, RZ ;  /* 0x000000ac050b7227 */ /* 0x000fc800078e00ff */
[--C-:B------:R-:W-:Y:S01]  /*3ba0*/  @!P5 IMAD.IADD R162, R162, 0x1, -R2.reuse ;  /* 0x00000001a2a2d824 */ /* 0x100fe200078e0a02 */
[----:B------:R-:W-:Y:S01]  /*3bb0*/  ISETP.GT.U32.AND P5, PT, R2, R170, PT ;  /* 0x000000aa0200720c */ /* 0x000fe20003fa4070 */
[----:B------:R-:W-:Y:S02]  /*3bc0*/  @!P2 IMAD.IADD R164, R164, 0x1, -R2 ;  /* 0x00000001a4a4a824 */ /* 0x000fe400078e0a02 */
[----:B------:R-:W-:Y:S02]  /*3bd0*/  IMAD.MOV R11, RZ, RZ, -R11 ;  /* 0x000000ffff0b7224 */ /* 0x000fe400078e0a0b */
[----:B------:R-:W-:Y:S01]  /*3be0*/  @!P0 IMAD.MOV R162, RZ, RZ, -R162 ;  /* 0x000000ffffa28224 */ /* 0x000fe200078e0aa2 */
[C---:B------:R-:W-:Y:S01]  /*3bf0*/  ISETP.GT.U32.AND P2, PT, R2.reuse, R164, PT ;  /* 0x000000a40200720c */ /* 0x040fe20003f44070 */
[----:B------:R-:W-:Y:S01]  /*3c00*/  IMAD R172, R2, R11, R172 ;  /* 0x0000000b02ac7224 */ /* 0x000fe200078e02ac */
[----:B------:R-:W-:Y:S01]  /*3c10*/  LOP3.LUT R11, R8, 0x82, RZ, 0xfc, !PT ;  /* 0x00000082080b7812 */ /* 0x000fe200078efcff */
[----:B------:R-:W-:Y:S01]  /*3c20*/  @!P4 IMAD.IADD R168, R168, 0x1, -R2 ;  /* 0x00000001a8a8c824 */ /* 0x000fe200078e0a02 */
[----:B------:R-:W-:Y:S01]  /*3c30*/  ISETP.GE.AND P4, PT, R10, RZ, PT ;  /* 0x000000ff0a00720c */ /* 0x000fe20003f86270 */
[----:B------:R-:W-:Y:S01]  /*3c40*/  @!P3 IMAD.MOV R160, RZ, RZ, -R160 ;  /* 0x000000ffffa0b224 */ /* 0x000fe200078e0aa0 */
[----:B------:R-:W-:Y:S01]  /*3c50*/  ISETP.GT.U32.AND P0, PT, R2, R172, PT ;  /* 0x000000ac0200720c */ /* 0x000fe20003f04070 */
[----:B------:R-:W-:Y:S01]  /*3c60*/  @!P5 IMAD.IADD R170, R170, 0x1, -R2 ;  /* 0x00000001aaaad824 */ /* 0x000fe200078e0a02 */
[C---:B------:R-:W-:Y:S01]  /*3c70*/  ISETP.GT.U32.AND P3, PT, R2.reuse, R166, PT ;  /* 0x000000a60200720c */ /* 0x040fe20003f64070 */
[----:B------:R-:W-:Y:S01]  /*3c80*/  IMAD.HI.U32 R9, R5, R174, RZ ;  /* 0x000000ae05097227 */ /* 0x000fe200078e00ff */
[----:B------:R-:W-:-:S02]  /*3c90*/  ISETP.GT.U32.AND P5, PT, R2, R168, PT ;  /* 0x000000a80200720c */ /* 0x000fc40003fa4070 */
[----:B------:R-:W-:Y:S01]  /*3ca0*/  IABS R176, R11 ;  /* 0x0000000b00b07213 */ /* 0x000fe20000000000 */
[----:B------:R-:W-:Y:S01]  /*3cb0*/  @!P2 IMAD.IADD R164, R164, 0x1, -R2 ;  /* 0x00000001a4a4a824 */ /* 0x000fe200078e0a02 */
[----:B------:R-:W-:Y:S01]  /*3cc0*/  ISETP.GE.AND P2, PT, R12, RZ, PT ;  /* 0x000000ff0c00720c */ /* 0x000fe20003f46270 */
[----:B------:R-:W-:Y:S01]  /*3cd0*/  IMAD.MOV R9, RZ, RZ, -R9 ;  /* 0x000000ffff097224 */ /* 0x000fe200078e0a09 */
[----:B------:R-:W-:Y:S01]  /*3ce0*/  LOP3.LUT R12, R8, 0x84, RZ, 0xfc, !PT ;  /* 0x00000084080c7812 */ /* 0x000fe200078efcff */
[----:B------:R-:W-:Y:S01]  /*3cf0*/  @!P6 IMAD.MOV R164, RZ, RZ, -R164 ;  /* 0x000000ffffa4e224 */ /* 0x000fe200078e0aa4 */
[----:B------:R-:W-:Y:S01]  /*3d00*/  ISETP.GE.AND P6, PT, R14, RZ, PT ;  /* 0x000000ff0e00720c */ /* 0x000fe20003fc6270 */
[----:B------:R-:W-:Y:S01]  /*3d10*/  IMAD R174, R2, R9, R174 ;  /* 0x0000000902ae7224 */ /* 0x000fe200078e02ae */
[----:B------:R-:W-:Y:S01]  /*3d20*/  LOP3.LUT R14, R8, 0x86, RZ, 0xfc, !PT ;  /* 0x00000086080e7812 */ /* 0x000fe200078efcff */
[--C-:B------:R-:W-:Y:S01]  /*3d30*/  @!P0 IMAD.IADD R172, R172, 0x1, -R2.reuse ;  /* 0x00000001acac8824 */ /* 0x100fe200078e0a02 */
[----:B------:R-:W-:Y:S01]  /*3d40*/  IABS R196, R12 ;  /* 0x0000000c00c47213 */ /* 0x000fe20000000000 */
[--C-:B------:R-:W-:Y:S01]  /*3d50*/  @!P3 IMAD.IADD R166, R166, 0x1, -R2.reuse ;  /* 0x00000001a6a6b824 */ /* 0x100fe200078e0a02 */
[----:B------:R-:W-:Y:S01]  /*3d60*/  IABS R178, R14 ;  /* 0x0000000e00b27213 */ /* 0x000fe20000000000 */
[----:B------:R-:W-:Y:S01]  /*3d70*/  @!P5 IMAD.IADD R168, R168, 0x1, -R2 ;  /* 0x00000001a8a8d824 */ /* 0x000fe200078e0a02 */
[C---:B------:R-:W-:Y:S01]  /*3d80*/  ISETP.GT.U32.AND P0, PT, R2.reuse, R172, PT ;  /* 0x000000ac0200720c */ /* 0x040fe20003f04070 */
[----:B------:R-:W-:Y:S01]  /*3d90*/  @!P1 IMAD.MOV R166, RZ, RZ, -R166 ;  /* 0x000000ffffa69224 */ /* 0x000fe200078e0aa6 */
[C---:B------:R-:W-:Y:S01]  /*3da0*/  ISETP.GT.U32.AND P5, PT, R2.reuse, R174, PT ;  /* 0x000000ae0200720c */ /* 0x040fe20003fa4070 */
[----:B------:R-:W-:Y:S01]  /*3db0*/  IMAD.HI.U32 R9, R5, R176, RZ ;  /* 0x000000b005097227 */ /* 0x000fe200078e00ff */
[----:B------:R-:W-:-:S02]  /*3dc0*/  ISETP.GT.U32.AND P1, PT, R2, R170, PT ;  /* 0x000000aa0200720c */ /* 0x000fc40003f24070 */
[----:B------:R-:W-:Y:S01]  /*3dd0*/  ISETP.GE.AND P3, PT, R15, RZ, PT ;  /* 0x000000ff0f00720c */ /* 0x000fe20003f66270 */
[----:B------:R-:W-:Y:S01]  /*3de0*/  IMAD.HI.U32 R10, R5, R178, RZ ;  /* 0x000000b2050a7227 */ /* 0x000fe200078e00ff */
[----:B------:R-:W-:-:S03]  /*3df0*/  LOP3.LUT R15, R8, 0x88, RZ, 0xfc, !PT ;  /* 0x00000088080f7812 */ /* 0x000fc600078efcff */
[----:B------:R-:W-:Y:S01]  /*3e00*/  IMAD.MOV R9, RZ, RZ, -R9 ;  /* 0x000000ffff097224 */ /* 0x000fe200078e0a09 */
[----:B------:R-:W-:Y:S01]  /*3e10*/  IABS R194, R15 ;  /* 0x0000000f00c27213 */ /* 0x000fe20000000000 */
[----:B------:R-:W-:Y:S01]  /*3e20*/  IMAD.MOV R13, RZ, RZ, -R10 ;  /* 0x000000ffff0d7224 */ /* 0x000fe200078e0a0a */
[----:B------:R-:W-:Y:S01]  /*3e30*/  LOP3.LUT R10, R8, 0x8a, RZ, 0xfc, !PT ;  /* 0x0000008a080a7812 */ /* 0x000fe200078efcff */
[----:B------:R-:W-:Y:S02]  /*3e40*/  IMAD R176, R2, R9, R176 ;  /* 0x0000000902b07224 */ /* 0x000fe400078e02b0 */
[--C-:B------:R-:W-:Y:S01]  /*3e50*/  @!P0 IMAD.IADD R172, R172, 0x1, -R2.reuse ;  /* 0x00000001acac8824 */ /* 0x100fe200078e0a02 */
[----:B------:R-:W-:Y:S01]  /*3e60*/  ISETP.GE.AND P0, PT, R11, RZ, PT ;  /* 0x000000ff0b00720c */ /* 0x000fe20003f06270 */
[----:B------:R-:W-:Y:S01]  /*3e70*/  @!P5 IMAD.IADD R174, R174, 0x1, -R2 ;  /* 0x00000001aeaed824 */ /* 0x000fe200078e0a02 */
[----:B------:R-:W-:Y:S01]  /*3e80*/  ISETP.GE.AND P5, PT, R12, RZ, PT ;  /* 0x000000ff0c00720c */ /* 0x000fe20003fa6270 */
[----:B------:R-:W-:Y:S01]  /*3e90*/  IMAD R178, R2, R13, R178 ;  /* 0x0000000d02b27224 */ /* 0x000fe200078e02b2 */
[----:B------:R-:W-:Y:S01]  /*3ea0*/  IABS R180, R10 ;  /* 0x0000000a00b47213 */ /* 0x000fe20000000000 */
[----:B------:R-:W-:Y:S01]  /*3eb0*/  IMAD.HI.U32 R9, R5, R196, RZ ;  /* 0x000000c405097227 */ /* 0x000fe200078e00ff */
[----:B------:R-:W-:-:S02]  /*3ec0*/  LOP3.LUT R12, R8, 0x8c, RZ, 0xfc, !PT ;  /* 0x0000008c080c7812 */ /* 0x000fc400078efcff */
[----:B------:R-:W-:Y:S01]  /*3ed0*/  LOP3.LUT R13, R8, 0x8e, RZ, 0xfc, !PT ;  /* 0x0000008e080d7812 */ /* 0x000fe200078efcff */
[----:B------:R-:W-:Y:S01]  /*3ee0*/  @!P1 IMAD.IADD R170, R170, 0x1, -R2 ;  /* 0x00000001aaaa9824 */ /* 0x000fe200078e0a02 */
[C---:B------:R-:W-:Y:S01]  /*3ef0*/  ISETP.GT.U32.AND P1, PT, R2.reuse, R176, PT ;  /* 0x000000b00200720c */ /* 0x040fe20003f24070 */
[----:B------:R-:W-:Y:S01]  /*3f00*/  @!P2 IMAD.MOV R168, RZ, RZ, -R168 ;  /* 0x000000ffffa8a224 */ /* 0x000fe200078e0aa8 */
[C---:B------:R-:W-:Y:S01]  /*3f10*/  ISETP.GT.U32.AND P2, PT, R2.reuse, R174, PT ;  /* 0x000000ae0200720c */ /* 0x040fe20003f44070 */
[----:B------:R-:W-:Y:S01]  /*3f20*/  @!P3 IMAD.MOV R172, RZ, RZ, -R172 ;  /* 0x000000ffffacb224 */ /* 0x000fe200078e0aac */
[C---:B------:R-:W-:Y:S01]  /*3f30*/  ISETP.GT.U32.AND P3, PT, R2.reuse, R178, PT ;  /* 0x000000b20200720c */ /* 0x040fe20003f64070 */
[----:B------:R-:W-:Y:S01]  /*3f40*/  IMAD.MOV R9, RZ, RZ, -R9 ;  /* 0x000000ffff097224 */ /* 0x000fe200078e0a09 */
[----:B------:R-:W-:Y:S01]  /*3f50*/  IABS R192, R12 ;  /* 0x0000000c00c07213 */ /* 0x000fe20000000000 */
[----:B------:R-:W-:Y:S01]  /*3f60*/  @!P6 IMAD.MOV R170, RZ, RZ, -R170 ;  /* 0x000000ffffaae224 */ /* 0x000fe200078e0aaa */
[----:B------:R-:W-:Y:S01]  /*3f70*/  IABS R182, R13 ;  /* 0x0000000d00b67213 */ /* 0x000fe20000000000 */
[----:B------:R-:W-:-:S02]  /*3f80*/  IMAD R196, R2, R9, R196 ;  /* 0x0000000902c47224 */ /* 0x000fc400078e02c4 */
[----:B------:R-:W-:-:S03]  /*3f90*/  IMAD.HI.U32 R11, R5, R194, RZ ;  /* 0x000000c2050b7227 */ /* 0x000fc600078e00ff */
[----:B------:R-:W-:Y:S01]  /*3fa0*/  ISETP.GT.U32.AND P6, PT, R2, R196, PT ;  /* 0x000000c40200720c */ /* 0x000fe20003fc4070 */
[--C-:B------:R-:W-:Y:S02]  /*3fb0*/  @!P1 IMAD.IADD R176, R176, 0x1, -R2.reuse ;  /* 0x00000001b0b09824 */ /* 0x100fe400078e0a02 */
[----:B------:R-:W-:Y:S02]  /*3fc0*/  IMAD.MOV R11, RZ, RZ, -R11 ;  /* 0x000000ffff0b7224 */ /* 0x000fe400078e0a0b */
[--C-:B------:R-:W-:Y:S01]  /*3fd0*/  @!P2 IMAD.IADD R174, R174, 0x1, -R2.reuse ;  /* 0x00000001aeaea824 */ /* 0x100fe200078e0a02 */
[----:B------:R-:W-:Y:S01]  /*3fe0*/  ISETP.GT.U32.AND P1, PT, R2, R176, PT ;  /* 0x000000b00200720c */ /* 0x000fe20003f24070 */
[----:B------:R-:W-:Y:S01]  /*3ff0*/  @!P3 IMAD.IADD R178, R178, 0x1, -R2 ;  /* 0x00000001b2b2b824 */ /* 0x000fe200078e0a02 */
[----:B------:R-:W-:Y:S01]  /*4000*/  ISETP.GE.AND P2, PT, R14, RZ, PT ;  /* 0x000000ff0e00720c */ /* 0x000fe20003f46270 */
[----:B------:R-:W-:Y:S01]  /*4010*/  IMAD.HI.U32 R9, R5, R180, RZ ;  /* 0x000000b405097227 */ /* 0x000fe200078e00ff */
[----:B------:R-:W-:-:S03]  /*4020*/  LOP3.LUT R14, R8, 0x90, RZ, 0xfc, !PT ;  /* 0x00000090080e7812 */ /* 0x000fc600078efcff */
[C---:B------:R-:W-:Y:S01]  /*4030*/  IMAD R194, R2.reuse, R11, R194 ;  /* 0x0000000b02c27224 */ /* 0x040fe200078e02c2 */
[----:B------:R-:W-:Y:S01]  /*4040*/  IABS R190, R14 ;  /* 0x0000000e00be7213 */ /* 0x000fe20000000000 */
[----:B------:R-:W-:Y:S01]  /*4050*/  @!P4 IMAD.MOV R174, RZ, RZ, -R174 ;  /* 0x000000ffffaec224 */ /* 0x000fe200078e0aae */
[----:B------:R-:W-:Y:S01]  /*4060*/  ISETP.GT.U32.AND P4, PT, R2, R178, PT ;  /* 0x000000b20200720c */ /* 0x000fe20003f84070 */
[----:B------:R-:W-:Y:S02]  /*4070*/  IMAD.MOV R11, RZ, RZ, -R9 ;  /* 0x000000ffff0b7224 */ /* 0x000fe400078e0a09 */
[----:B------:R-:W-:-:S04]  /*4080*/  IMAD.HI.U32 R9, R5, R192, RZ ;  /* 0x000000c005097227 */ /* 0x000fc800078e00ff */
[--C-:B------:R-:W-:Y:S01]  /*4090*/  @!P6 IMAD.IADD R196, R196, 0x1, -R2.reuse ;  /* 0x00000001c4c4e824 */ /* 0x100fe200078e0a02 */
[----:B------:R-:W-:Y:S01]  /*40a0*/  ISETP.GE.AND P6, PT, R15, RZ, PT ;  /* 0x000000ff0f00720c */ /* 0x000fe20003fc6270 */
[----:B------:R-:W-:Y:S01]  /*40b0*/  IMAD.MOV R9, RZ, RZ, -R9 ;  /* 0x000000ffff097224 */ /* 0x000fe200078e0a09 */
[----:B------:R-:W-:Y:S01]  /*40c0*/  LOP3.LUT R15, R8, 0x92, RZ, 0xfc, !PT ;  /* 0x00000092080f7812 */ /* 0x000fe200078efcff */
[----:B------:R-:W-:Y:S01]  /*40d0*/  @!P1 IMAD.IADD R176, R176, 0x1, -R2 ;  /* 0x00000001b0b09824 */ /* 0x000fe200078e0a02 */
[C---:B------:R-:W-:Y:S01]  /*40e0*/  ISETP.GT.U32.AND P3, PT, R2.reuse, R196, PT ;  /* 0x000000c40200720c */ /* 0x040fe20003f64070 */
[C---:B------:R-:W-:Y:S01]  /*40f0*/  IMAD R192, R2.reuse, R9, R192 ;  /* 0x0000000902c07224 */ /* 0x040fe200078e02c0 */
[----:B------:R-:W-:Y:S01]  /*4100*/  ISETP.GT.U32.AND P1, PT, R2, R194, PT ;  /* 0x000000c20200720c */ /* 0x000fe20003f24070 */
[----:B------:R-:W-:Y:S01]  /*4110*/  @!P4 IMAD.IADD R178, R178, 0x1, -R2 ;  /* 0x00000001b2b2c824 */ /* 0x000fe200078e0a02 */
[----:B------:R-:W-:Y:S01]  /*4120*/  IABS R184, R15 ;  /* 0x0000000f00b87213 */ /* 0x000fe20000000000 */
[C---:B------:R-:W-:Y:S01]  /*4130*/  IMAD R180, R2.reuse, R11, R180 ;  /* 0x0000000b02b47224 */ /* 0x040fe200078e02b4 */
[----:B------:R-:W-:Y:S01]  /*4140*/  ISETP.GT.U32.AND P4, PT, R2, R192, PT ;  /* 0x000000c00200720c */ /* 0x000fe20003f84070 */
[----:B------:R-:W-:-:S04]  /*4150*/  IMAD.HI.U32 R9, R5, R182, RZ ;  /* 0x000000b605097227 */ /* 0x000fc800078e00ff */
[----:B------:R-:W-:Y:S02]  /*4160*/  IMAD.MOV R11, RZ, RZ, -R9 ;  /* 0x000000ffff0b7224 */ /* 0x000fe400078e0a09 */
[--C-:B------:R-:W-:Y:S01]  /*4170*/  @!P3 IMAD.IADD R196, R196, 0x1, -R2.reuse ;  /* 0x00000001c4c4b824 */ /* 0x100fe200078e0a02 */
[----:B------:R-:W-:Y:S01]  /*4180*/  ISETP.GT.U32.AND P3, PT, R2, R180, PT ;  /* 0x000000b40200720c */ /* 0x000fe20003f64070 */
[----:B------:R-:W-:Y:S02]  /*4190*/  @!P1 IMAD.IADD R194, R194, 0x1, -R2 ;  /* 0x00000001c2c29824 */ /* 0x000fe400078e0a02 */
[----:B------:R-:W-:-:S03]  /*41a0*/  IMAD.HI.U32 R9, R5, R190, RZ ;  /* 0x000000be05097227 */ /* 0x000fc600078e00ff */
[----:B------:R-:W-:Y:S01]  /*41b0*/  ISETP.GT.U32.AND P1, PT, R2, R194, PT ;  /* 0x000000c20200720c */ /* 0x000fe20003f24070 */
[----:B------:R-:W-:Y:S02]  /*41c0*/  @!P4 IMAD.IADD R192, R192, 0x1, -R2 ;  /* 0x00000001c0c0c824 */ /* 0x000fe400078e0a02 */
[C---:B------:R-:W-:Y:S02]  /*41d0*/  IMAD R182, R2.reuse, R11, R182 ;  /* 0x0000000b02b67224 */ /* 0x040fe400078e02b6 */
[----:B------:R-:W-:Y:S01]  /*41e0*/  IMAD.MOV R11, RZ, RZ, -R9 ;  /* 0x000000ffff0b7224 */ /* 0x000fe200078e0a09 */
[----:B------:R-:W-:Y:S01]  /*41f0*/  ISETP.GT.U32.AND P4, PT, R2, R192, PT ;  /* 0x000000c00200720c */ /* 0x000fe20003f84070 */
[----:B------:R-:W-:Y:S01]  /*4200*/  @!P3 IMAD.IADD R180, R180, 0x1, -R2 ;  /* 0x00000001b4b4b824 */ /* 0x000fe200078e0a02 */
[----:B------:R-:W-:Y:S01]  /*4210*/  ISETP.GE.AND P3, PT, R12, RZ, PT ;  /* 0x000000ff0c00720c */ /* 0x000fe20003f66270 */
[----:B------:R-:W-:Y:S01]  /*4220*/  @!P0 IMAD.MOV R176, RZ, RZ, -R176 ;  /* 0x000000ffffb08224 */ /* 0x000fe200078e0ab0 */
[----:B------:R-:W-:Y:S01]  /*4230*/  LOP3.LUT R12, R8, 0x98, RZ, 0xfc, !PT ;  /* 0x00000098080c7812 */ /* 0x000fe200078efcff */
[C---:B------:R-:W-:Y:S01]  /*4240*/  IMAD R190, R2.reuse, R11, R190 ;  /* 0x0000000b02be7224 */ /* 0x040fe200078e02be */
[----:B------:R-:W-:Y:S01]  /*4250*/  ISETP.GT.U32.AND P0, PT, R2, R180, PT ;  /* 0x000000b40200720c */ /* 0x000fe20003f04070 */
[----:B------:R-:W-:Y:S01]  /*4260*/  @!P1 IMAD.IADD R194, R194, 0x1, -R2 ;  /* 0x00000001c2c29824 */ /* 0x000fe200078e0a02 */
[----:B------:R-:W-:Y:S01]  /*4270*/  ISETP.GE.AND P1, PT, R10, RZ, PT ;  /* 0x000000ff0a00720c */ /* 0x000fe20003f26270 */
[----:B------:R-:W-:Y:S01]  /*4280*/  @!P5 IMAD.MOV R196, RZ, RZ, -R196 ;  /* 0x000000ffffc4d224 */ /* 0x000fe200078e0ac4 */
[----:B------:R-:W-:Y:S01]  /*4290*/  ISETP.GT.U32.AND P5, PT, R2, R182, PT ;  /* 0x000000b60200720c */ /* 0x000fe20003fa4070 */
[----:B------:R-:W-:Y:S01]  /*42a0*/  IMAD.HI.U32 R9, R5, R184, RZ ;  /* 0x000000b805097227 */ /* 0x000fe200078e00ff */
[----:B------:R-:W-:-:S02]  /*42b0*/  LOP3.LUT R10, R8, 0x94, RZ, 0xfc, !PT ;  /* 0x00000094080a7812 */ /* 0x000fc400078efcff */
[----:B------:R-:W-:Y:S01]  /*42c0*/  IABS R202, R12 ;  /* 0x0000000c00ca7213 */ /* 0x000fe20000000000 */
[--C-:B------:R-:W-:Y:S01]  /*42d0*/  @!P4 IMAD.IADD R192, R192, 0x1, -R2.reuse ;  /* 0x00000001c0c0c824 */ /* 0x100fe200078e0a02 */
[----:B------:R-:W-:Y:S01]  /*42e0*/  ISETP.GT.U32.AND P4, PT, R2, R190, PT ;  /* 0x000000be0200720c */ /* 0x000fe20003f84070 */
[----:B------:R-:W-:Y:S01]  /*42f0*/  IMAD.MOV R9, RZ, RZ, -R9 ;  /* 0x000000ffff097224 */ /* 0x000fe200078e0a09 */
[----:B------:R-:W-:Y:S01]  /*4300*/  IABS R188, R10 ;  /* 0x0000000a00bc7213 */ /* 0x000fe20000000000 */
[----:B------:R-:W-:Y:S01]  /*4310*/  @!P0 IMAD.IADD R180, R180, 0x1, -R2 ;  /* 0x00000001b4b48824 */ /* 0x000fe200078e0a02 */
[----:B------:R-:W-:Y:S01]  /*4320*/  ISETP.GE.AND P0, PT, R15, RZ, PT ;  /* 0x000000ff0f00720c */ /* 0x000fe20003f06270 */
[----:B------:R-:W-:Y:S01]  /*4330*/  IMAD R184, R2, R9, R184 ;  /* 0x0000000902b87224 */ /* 0x000fe200078e02b8 */
[----:B------:R-:W-:Y:S01]  /*4340*/  LOP3.LUT R15, R8, 0xae, RZ, 0xfc, !PT ;  /* 0x000000ae080f7812 */ /* 0x000fe200078efcff */
[----:B------:R-:W-:Y:S01]  /*4350*/  @!P1 IMAD.MOV R180, RZ, RZ, -R180 ;  /* 0x000000ffffb49224 */ /* 0x000fe200078e0ab4 */
[----:B------:R-:W-:Y:S01]  /*4360*/  ISETP.GE.AND P1, PT, R10, RZ, PT ;  /* 0x000000ff0a00720c */ /* 0x000fe20003f26270 */
[----:B------:R-:W-:Y:S01]  /*4370*/  @!P5 IMAD.IADD R182, R182, 0x1, -R2 ;  /* 0x00000001b6b6d824 */ /* 0x000fe200078e0a02 */
[----:B------:R-:W-:Y:S01]  /*4380*/  LOP3.LUT R10, R8, 0x96, RZ, 0xfc, !PT ;  /* 0x00000096080a7812 */ /* 0x000fe200078efcff */
[----:B------:R-:W-:Y:S01]  /*4390*/  IMAD.HI.U32 R9, R5, R188, RZ ;  /* 0x000000bc05097227 */ /* 0x000fe200078e00ff */
[----:B------:R-:W-:-:S02]  /*43a0*/  IABS R220, R15 ;  /* 0x0000000f00dc7213 */ /* 0x000fc40000000000 */
[----:B------:R-:W-:Y:S01]  /*43b0*/  ISETP.GT.U32.AND P5, PT, R2, R182, PT ;  /* 0x000000b60200720c */ /* 0x000fe20003fa4070 */
[----:B------:R-:W-:Y:S01]  /*43c0*/  @!P4 IMAD.IADD R190, R190, 0x1, -R2 ;  /* 0x00000001bebec824 */ /* 0x000fe200078e0a02 */
[----:B------:R-:W-:Y:S01]  /*43d0*/  IABS R186, R10 ;  /* 0x0000000a00ba7213 */ /* 0x000fe20000000000 */
[----:B------:R-:W-:Y:S02]  /*43e0*/  IMAD.MOV R9, RZ, RZ, -R9 ;  /* 0x000000ffff097224 */ /* 0x000fe400078e0a09 */
[----:B------:R-:W-:Y:S01]  /*43f0*/  @!P2 IMAD.MOV R178, RZ, RZ, -R178 ;  /* 0x000000ffffb2a224 */ /* 0x000fe200078e0ab2 */
[C---:B------:R-:W-:Y:S01]  /*4400*/  ISETP.GT.U32.AND P4, PT, R2.reuse, R190, PT ;  /* 0x000000be0200720c */ /* 0x040fe20003f84070 */
[----:B------:R-:W-:Y:S01]  /*4410*/  @!P6 IMAD.MOV R194, RZ, RZ, -R194 ;  /* 0x000000ffffc2e224 */ /* 0x000fe200078e0ac2 */
[----:B------:R-:W-:Y:S01]  /*4420*/  ISETP.GE.AND P2, PT, R13, RZ, PT ;  /* 0x000000ff0d00720c */ /* 0x000fe20003f46270 */
[----:B------:R-:W-:Y:S01]  /*4430*/  IMAD R188, R2, R9, R188 ;  /* 0x0000000902bc7224 */ /* 0x000fe200078e02bc */
[----:B------:R-:W-:Y:S01]  /*4440*/  ISETP.GE.AND P6, PT, R14, RZ, PT ;  /* 0x000000ff0e00720c */ /* 0x000fe20003fc6270 */
[----:B------:R-:W-:Y:S01]  /*4450*/  IMAD.HI.U32 R9, R5, R186, RZ ;  /* 0x000000ba05097227 */ /* 0x000fe200078e00ff */
[----:B------:R-:W-:-:S02]  /*4460*/  LOP3.LUT R13, R8, 0xa2, RZ, 0xfc, !PT ;  /* 0x000000a2080d7812 */ /* 0x000fc400078efcff */
[----:B------:R-:W-:Y:S01]  /*4470*/  LOP3.LUT R14, R8, 0xac, RZ, 0xfc, !PT ;  /* 0x000000ac080e7812 */ /* 0x000fe200078efcff */
[----:B------:R-:W-:Y:S01]  /*4480*/  @!P3 IMAD.MOV R192, RZ, RZ, -R192 ;  /* 0x000000ffffc0b224 */ /* 0x000fe200078e0ac0 */
[----:B------:R-:W-:Y:S01]  /*4490*/  ISETP.GT.U32.AND P3, PT, R2, R184, PT ;  /* 0x000000b80200720c */ /* 0x000fe20003f64070 */
[----:B------:R-:W-:Y:S01]  /*44a0*/  IMAD.MOV R11, RZ, RZ, -R9 ;  /* 0x000000ffff0b7224 */ /* 0x000fe200078e0a09 */
[----:B------:R-:W-:Y:S01]  /*44b0*/  IABS R208, R13 ;  /* 0x0000000d00d07213 */ /* 0x000fe20000000000 */
[--C-:B------:R-:W-:Y:S01]  /*44c0*/  @!P5 IMAD.IADD R182, R182, 0x1, -R2.reuse ;  /* 0x00000001b6b6d824 */ /* 0x100fe200078e0a02 */
[----:B------:R-:W-:Y:S01]  /*44d0*/  ISETP.GE.AND P5, PT, R10, RZ, PT ;  /* 0x000000ff0a00720c */ /* 0x000fe20003fa6270 */
[----:B------:R-:W-:Y:S01]  /*44e0*/  @!P4 IMAD.IADD R190, R190, 0x1, -R2 ;  /* 0x00000001bebec824 */ /* 0x000fe200078e0a02 */
[----:B------:R-:W-:Y:S01]  /*44f0*/  LOP3.LUT R10, R8, 0x9a, RZ, 0xfc, !PT ;  /* 0x0000009a080a7812 */ /* 0x000fe200078efcff */
[----:B------:R-:W-:Y:S01]  /*4500*/  IMAD R186, R2, R11, R186 ;  /* 0x0000000b02ba7224 */ /* 0x000fe200078e02ba */
[----:B------:R-:W-:Y:S01]  /*4510*/  ISETP.GE.AND P4, PT, R12, RZ, PT ;  /* 0x000000ff0c00720c */ /* 0x000fe20003f86270 */
[----:B------:R-:W-:Y:S01]  /*4520*/  @!P2 IMAD.MOV R182, RZ, RZ, -R182 ;  /* 0x000000ffffb6a224 */ /* 0x000fe200078e0ab6 */
[C---:B------:R-:W-:Y:S01]  /*4530*/  ISETP.GT.U32.AND P2, PT, R2.reuse, R188, PT ;  /* 0x000000bc0200720c */ /* 0x040fe20003f44070 */
[----:B------:R-:W-:Y:S01]  /*4540*/  @!P6 IMAD.MOV R190, RZ, RZ, -R190 ;  /* 0x000000ffffbee224 */ /* 0x000fe200078e0abe */
[----:B------:R-:W-:Y:S01]  /*4550*/  ISETP.GT.U32.AND P6, PT, R2, R186, PT ;  /* 0x000000ba0200720c */ /* 0x000fe20003fc4070 */
[----:B------:R-:W-:Y:S01]  /*4560*/  @!P3 IMAD.IADD R184, R184, 0x1, -R2 ;  /* 0x00000001b8b8b824 */ /* 0x000fe200078e0a02 */
[----:B------:R-:W-:Y:S01]  /*4570*/  IABS R198, R10 ;  /* 0x0000000a00c67213 */ /* 0x000fe20000000000 */
[----:B------:R-:W-:Y:S01]  /*4580*/  IMAD.HI.U32 R9, R5, R202, RZ ;  /* 0x000000ca05097227 */ /* 0x000fe200078e00ff */
[----:B------:R-:W-:-:S02]  /*4590*/  LOP3.LUT R12, R8, 0x9c, RZ, 0xfc, !PT ;  /* 0x0000009c080c7812 */ /* 0x000fc400078efcff */
[----:B------:R-:W-:Y:S01]  /*45a0*/  ISETP.GT.U32.AND P3, PT, R2, R184, PT ;  /* 0x000000b80200720c */ /* 0x000fe20003f64070 */
[----:B------:R-:W-:Y:S01]  /*45b0*/  IMAD.MOV R9, RZ, RZ, -R9 ;  /* 0x000000ffff097224 */ /* 0x000fe200078e0a09 */
[----:B------:R-:W-:Y:S01]  /*45c0*/  IABS R200, R12 ;  /* 0x0000000c00c87213 */ /* 0x000fe20000000000 */
[----:B------:R-:W-:Y:S01]  /*45d0*/  IMAD.U32 R215, RZ, RZ, UR56 ;  /* 0x00000038ffd77e24 */ /* 0x000fe2000f8e00ff */
[----:B------:R-:W-:Y:S01]  /*45e0*/  IABS R218, R14 ;  /* 0x0000000e00da7213 */ /* 0x000fe20000000000 */
[----:B------:R-:W-:Y:S02]  /*45f0*/  @!P2 IMAD.IADD R188, R188, 0x1, -R2 ;  /* 0x00000001bcbca824 */ /* 0x000fe400078e0a02 */
[----:B------:R-:W-:Y:S02]  /*4600*/  IMAD R202, R2, R9, R202 ;  /* 0x0000000902ca7224 */ /* 0x000fe400078e02ca */
[----:B------:R-:W-:Y:S01]  /*4610*/  @!P6 IMAD.IADD R186, R186, 0x1, -R2 ;  /* 0x00000001babae824 */ /* 0x000fe200078e0a02 */
[----:B------:R-:W-:Y:S01]  /*4620*/  ISETP.GT.U32.AND P2, PT, R2, R188, PT ;  /* 0x000000bc0200720c */ /* 0x000fe20003f44070 */
[----:B------:R-:W-:-:S03]  /*4630*/  IMAD.HI.U32 R9, R5, R198, RZ ;  /* 0x000000c605097227 */ /* 0x000fc600078e00ff */
[----:B------:R-:W-:Y:S01]  /*4640*/  ISETP.GT.U32.AND P6, PT, R2, R186, PT ;  /* 0x000000ba0200720c */ /* 0x000fe20003fc4070 */
[----:B------:R-:W-:Y:S02]  /*4650*/  IMAD.MOV R11, RZ, RZ, -R9 ;  /* 0x000000ffff0b7224 */ /* 0x000fe400078e0a09 */
[----:B------:R-:W-:-:S04]  /*4660*/  IMAD.HI.U32 R9, R5, R200, RZ ;  /* 0x000000c805097227 */ /* 0x000fc800078e00ff */
[----:B------:R-:W-:Y:S01]  /*4670*/  @!P3 IMAD.IADD R184, R184, 0x1, -R2 ;  /* 0x00000001b8b8b824 */ /* 0x000fe200078e0a02 */
[----:B------:R-:W-:Y:S01]  /*4680*/  ISETP.GE.AND P3, PT, R10, RZ, PT ;  /* 0x000000ff0a00720c */ /* 0x000fe20003f66270 */
[----:B------:R-:W-:Y:S01]  /*4690*/  IMAD.MOV R9, RZ, RZ, -R9 ;  /* 0x000000ffff097224 */ /* 0x000fe200078e0a09 */
[----:B------:R-:W-:Y:S01]  /*46a0*/  LOP3.LUT R10, R8, 0x9e, RZ, 0xfc, !PT ;  /* 0x0000009e080a7812 */ /* 0x000fe200078efcff */
[----:B------:R-:W-:Y:S01]  /*46b0*/  @!P0 IMAD.MOV R184, RZ, RZ, -R184 ;  /* 0x000000ffffb88224 */ /* 0x000fe200078e0ab8 */
[C---:B------:R-:W-:Y:S01]  /*46c0*/  ISETP.GT.U32.AND P0, PT, R2.reuse, R202, PT ;  /* 0x000000ca0200720c */ /* 0x040fe20003f04070 */
[C---:B------:R-:W-:Y:S01]  /*46d0*/  IMAD R198, R2.reuse, R11, R198 ;  /* 0x0000000b02c67224 */ /* 0x040fe200078e02c6 */
[----:B------:R-:W-:Y:S01]  /*46e0*/  IABS R204, R10 ;  /* 0x0000000a00cc7213 */ /* 0x000fe20000000000 */
[----:B------:R-:W-:Y:S01]  /*46f0*/  IMAD R200, R2, R9, R200 ;  /* 0x0000000902c87224 */ /* 0x000fe200078e02c8 */
[----:B------:R-:W-:Y:S01]  /*4700*/  LOP3.LUT R11, R8, 0xa0, RZ, 0xfc, !PT ;  /* 0x000000a0080b7812 */ /* 0x000fe200078efcff */
[--C-:B------:R-:W-:Y:S01]  /*4710*/  @!P2 IMAD.IADD R188, R188, 0x1, -R2.reuse ;  /* 0x00000001bcbca824 */ /* 0x100fe200078e0a02 */
[----:B------:R-:W-:Y:S01]  /*4720*/  ISETP.GT.U32.AND P2, PT, R2, R198, PT ;  /* 0x000000c60200720c */ /* 0x000fe20003f44070 */
[----:B------:R-:W-:Y:S01]  /*4730*/  @!P6 IMAD.IADD R186, R186, 0x1, -R2 ;  /* 0x00000001babae824 */ /* 0x000fe200078e0a02 */
[----:B------:R-:W-:Y:S01]  /*4740*/  ISETP.GT.U32.AND P6, PT, R2, R200, PT ;  /* 0x000000c80200720c */ /* 0x000fe20003fc4070 */
[----:B------:R-:W-:Y:S01]  /*4750*/  IMAD.HI.U32 R9, R5, R204, RZ ;  /* 0x000000cc05097227 */ /* 0x000fe200078e00ff */
[----:B------:R-:W-:-:S03]  /*4760*/  IABS R206, R11 ;  /* 0x0000000b00ce7213 */ /* 0x000fc60000000000 */
[----:B------:R-:W-:Y:S02]  /*4770*/  @!P0 IMAD.IADD R202, R202, 0x1, -R2 ;  /* 0x00000001caca8824 */ /* 0x000fe400078e0a02 */
[----:B------:R-:W-:Y:S02]  /*4780*/  IMAD.MOV R9, RZ, RZ, -R9 ;  /* 0x000000ffff097224 */ /* 0x000fe400078e0a09 */
[----:B------:R-:W-:Y:S01]  /*4790*/  @!P5 IMAD.MOV R186, RZ, RZ, -R186 ;  /* 0x000000ffffbad224 */ /* 0x000fe200078e0aba */
[----:B------:R-:W-:Y:S01]  /*47a0*/  ISETP.GT.U32.AND P0, PT, R2, R202, PT ;  /* 0x000000ca0200720c */ /* 0x000fe20003f04070 */
[--C-:B------:R-:W-:Y:S02]  /*47b0*/  @!P2 IMAD.IADD R198, R198, 0x1, -R2.reuse ;  /* 0x00000001c6c6a824 */ /* 0x100fe400078e0a02 */
[----:B------:R-:W-:Y:S01]  /*47c0*/  @!P6 IMAD.IADD R200, R200, 0x1, -R2 ;  /* 0x00000001c8c8e824 */ /* 0x000fe200078e0a02 */
[----:B------:R-:W-:Y:S01]  /*47d0*/  ISETP.GE.AND P6, PT, R10, RZ, PT ;  /* 0x000000ff0a00720c */ /* 0x000fe20003fc6270 */
[C---:B------:R-:W-:Y:S01]  /*47e0*/  IMAD R204, R2.reuse, R9, R204 ;  /* 0x0000000902cc7224 */ /* 0x040fe200078e02cc */
[C---:B------:R-:W-:Y:S01]  /*47f0*/  ISETP.GT.U32.AND P2, PT, R2.reuse, R198, PT ;  /* 0x000000c60200720c */ /* 0x040fe20003f44070 */
[----:B------:R-:W-:Y:S01]  /*4800*/  IMAD.HI.U32 R9, R5, R206, RZ ;  /* 0x000000ce05097227 */ /* 0x000fe200078e00ff */
[----:B------:R-:W-:-:S03]  /*4810*/  ISETP.GT.U32.AND P5, PT, R2, R200, PT ;  /* 0x000000c80200720c */ /* 0x000fc60003fa4070 */
[----:B------:R-:W-:Y:S02]  /*4820*/  IMAD.MOV R9, RZ, RZ, -R9 ;  /* 0x000000ffff097224 */ /* 0x000fe400078e0a09 */
[----:B------:R-:W-:Y:S01]  /*4830*/  @!P0 IMAD.IADD R202, R202, 0x1, -R2 ;  /* 0x00000001caca8824 */ /* 0x000fe200078e0a02 */
[C---:B------:R-:W-:Y:S01]  /*4840*/  ISETP.GT.U32.AND P0, PT, R2.reuse, R204, PT ;  /* 0x000000cc0200720c */ /* 0x040fe20003f04070 */
[----:B------:R-:W-:Y:S02]  /*4850*/  IMAD R206, R2, R9, R206 ;  /* 0x0000000902ce7224 */ /* 0x000fe400078e02ce */
[----:B------:R-:W-:-:S04]  /*4860*/  IMAD.HI.U32 R10, R5, R208, RZ ;  /* 0x000000d0050a7227 */ /* 0x000fc800078e00ff */
[--C-:B------:R-:W-:Y:S01]  /*4870*/  @!P2 IMAD.IADD R198, R198, 0x1, -R2.reuse ;  /* 0x00000001c6c6a824 */ /* 0x100fe200078e0a02 */
[----:B------:R-:W-:Y:S01]  /*4880*/  ISETP.GE.AND P2, PT, R11, RZ, PT ;  /* 0x000000ff0b00720c */ /* 0x000fe20003f46270 */
[----:B------:R-:W-:Y:S01]  /*4890*/  @!P5 IMAD.IADD R200, R200, 0x1, -R2 ;  /* 0x00000001c8c8d824 */ /* 0x000fe200078e0a02 */
[----:B------:R-:W-:Y:S01]  /*48a0*/  ISETP.GT.U32.AND P5, PT, R2, R206, PT ;  /* 0x000000ce0200720c */ /* 0x000fe20003fa4070 */
[----:B------:R-:W-:Y:S01]  /*48b0*/  IMAD.MOV R11, RZ, RZ, -R10 ;  /* 0x000000ffff0b7224 */ /* 0x000fe200078e0a0a */
[----:B------:R-:W-:Y:S01]  /*48c0*/  LOP3.LUT R10, R8, 0xa6, RZ, 0xfc, !PT ;  /* 0x000000a6080a7812 */ /* 0x000fe200078efcff */
[----:B------:R-:W-:Y:S01]  /*48d0*/  @!P1 IMAD.MOV R188, RZ, RZ, -R188 ;  /* 0x000000ffffbc9224 */ /* 0x000fe200078e0abc */
[----:B------:R-:W-:Y:S01]  /*48e0*/  ISETP.GE.AND P1, PT, R12, RZ, PT ;  /* 0x000000ff0c00720c */ /* 0x000fe20003f26270 */
[----:B------:R-:W-:Y:S01]  /*48f0*/  IMAD R208, R2, R11, R208 ;  /* 0x0000000b02d07224 */ /* 0x000fe200078e02d0 */
[----:B------:R-:W-:Y:S01]  /*4900*/  LOP3.LUT R12, R8, 0xa4, RZ, 0xfc, !PT ;  /* 0x000000a4080c7812 */ /* 0x000fe200078efcff */
[----:B------:R-:W-:Y:S01]  /*4910*/  @!P0 IMAD.IADD R204, R204, 0x1, -R2 ;  /* 0x00000001cccc8824 */ /* 0x000fe200078e0a02 */
[----:B------:R-:W-:Y:S01]  /*4920*/  IABS R212, R10 ;  /* 0x0000000a00d47213 */ /* 0x000fe20000000000 */
[----:B------:R-:W-:Y:S01]  /*4930*/  @!P4 IMAD.MOV R202, RZ, RZ, -R202 ;  /* 0x000000ffffcac224 */ /* 0x000fe200078e0aca */
[----:B------:R-:W-:Y:S01]  /*4940*/  ISETP.GT.U32.AND P4, PT, R2, R208, PT ;  /* 0x000000d00200720c */ /* 0x000fe20003f84070 */
[----:B------:R-:W-:Y:S01]  /*4950*/  @!P3 IMAD.MOV R198, RZ, RZ, -R198 ;  /* 0x000000ffffc6b224 */ /* 0x000fe200078e0ac6 */
[----:B------:R-:W-:Y:S01]  /*4960*/  IABS R210, R12 ;  /* 0x0000000c00d27213 */ /* 0x000fe20000000000 */
[----:B------:R-:W-:Y:S01]  /*4970*/  @!P5 IMAD.IADD R206, R206, 0x1, -R2 ;  /* 0x00000001ceced824 */ /* 0x000fe200078e0a02 */
[C---:B------:R-:W-:Y:S01]  /*4980*/  ISETP.GT.U32.AND P0, PT, R2.reuse, R204, PT ;  /* 0x000000cc0200720c */ /* 0x040fe20003f04070 */
[----:B------:R-:W-:Y:S01]  /*4990*/  IMAD.U32 R219, RZ, RZ, UR57 ;  /* 0x00000039ffdb7e24 */ /* 0x000fe2000f8e00ff */
[----:B------:R-:W-:Y:S01]  /*49a0*/  ISETP.GE.AND P3, PT, R13, RZ, PT ;  /* 0x000000ff0d00720c */ /* 0x000fe20003f66270 */
[----:B------:R-:W-:Y:S01]  /*49b0*/  IMAD.HI.U32 R9, R5, R210, RZ ;  /* 0x000000d205097227 */ /* 0x000fe200078e00ff */
[----:B------:R-:W-:-:S02]  /*49c0*/  ISETP.GT.U32.AND P5, PT, R2, R206, PT ;  /* 0x000000ce0200720c */ /* 0x000fc40003fa4070 */
[----:B------:R-:W-:Y:S01]  /*49d0*/  LOP3.LUT R13, R8, 0xaa, RZ, 0xfc, !PT ;  /* 0x000000aa080d7812 */ /* 0x000fe200078efcff */
[----:B------:R-:W-:Y:S01]  /*49e0*/  @!P1 IMAD.MOV R200, RZ, RZ, -R200 ;  /* 0x000000ffffc89224 */ /* 0x000fe200078e0ac8 */
[----:B------:R-:W-:Y:S01]  /*49f0*/  ISETP.GE.AND P1, PT, R12, RZ, PT ;  /* 0x000000ff0c00720c */ /* 0x000fe20003f26270 */
[----:B------:R-:W-:Y:S01]  /*4a00*/  IMAD.MOV R9, RZ, RZ, -R9 ;  /* 0x000000ffff097224 */ /* 0x000fe200078e0a09 */
[----:B------:R-:W-:Y:S01]  /*4a10*/  LOP3.LUT R12, R8, 0xa8, RZ, 0xfc, !PT ;  /* 0x000000a8080c7812 */ /* 0x000fe200078efcff */
[--C-:B------:R-:W-:Y:S01]  /*4a20*/  @!P4 IMAD.IADD R208, R208, 0x1, -R2.reuse ;  /* 0x00000001d0d0c824 */ /* 0x100fe200078e0a02 */
[----:B------:R-:W-:Y:S01]  /*4a30*/  IABS R216, R13 ;  /* 0x0000000d00d87213 */ /* 0x000fe20000000000 */
[----:B------:R-:W-:Y:S01]  /*4a40*/  @!P0 IMAD.IADD R204, R204, 0x1, -R2 ;  /* 0x00000001cccc8824 */ /* 0x000fe200078e0a02 */
[----:B------:R-:W-:Y:S01]  /*4a50*/  ISETP.GE.AND P0, PT, R10, RZ, PT ;  /* 0x000000ff0a00720c */ /* 0x000fe20003f06270 */
[C---:B------:R-:W-:Y:S01]  /*4a60*/  IMAD R210, R2.reuse, R9, R210 ;  /* 0x0000000902d27224 */ /* 0x040fe200078e02d2 */
[----:B------:R-:W-:Y:S01]  /*4a70*/  IABS R214, R12 ;  /* 0x0000000c00d67213 */ /* 0x000fe20000000000 */
[----:B------:R-:W-:Y:S01]  /*4a80*/  IMAD.HI.U32 R10, R5, R212, RZ ;  /* 0x000000d4050a7227 */ /* 0x000fe200078e00ff */
[----:B------:R-:W-:-:S03]  /*4a90*/  ISETP.GT.U32.AND P4, PT, R2, R208, PT ;  /* 0x000000d00200720c */ /* 0x000fc60003f84070 */
[----:B------:R-:W-:Y:S01]  /*4aa0*/  @!P5 IMAD.IADD R206, R206, 0x1, -R2 ;  /* 0x00000001ceced824 */ /* 0x000fe200078e0a02 */
[----:B------:R-:W-:Y:S01]  /*4ab0*/  ISETP.GT.U32.AND P5, PT, R2, R210, PT ;  /* 0x000000d20200720c */ /* 0x000fe20003fa4070 */
[----:B------:R-:W-:Y:S02]  /*4ac0*/  IMAD.MOV R11, RZ, RZ, -R10 ;  /* 0x000000ffff0b7224 */ /* 0x000fe400078e0a0a */
[----:B------:R-:W-:-:S04]  /*4ad0*/  IMAD.HI.U32 R9, R5, R214, RZ ;  /* 0x000000d605097227 */ /* 0x000fc800078e00ff */
[----:B------:R-:W-:Y:S02]  /*4ae0*/  IMAD R212, R2, R11, R212 ;  /* 0x0000000b02d47224 */ /* 0x000fe400078e02d4 */
[----:B------:R-:W-:Y:S02]  /*4af0*/  IMAD.MOV R9, RZ, RZ, -R9 ;  /* 0x000000ffff097224 */ /* 0x000fe400078e0a09 */
[----:B------:R-:W-:Y:S01]  /*4b00*/  @!P4 IMAD.IADD R208, R208, 0x1, -R2 ;  /* 0x00000001d0d0c824 */ /* 0x000fe200078e0a02 */
[C---:B------:R-:W-:Y:S01]  /*4b10*/  ISETP.GT.U32.AND P4, PT, R2.reuse, R212, PT ;  /* 0x000000d40200720c */ /* 0x040fe20003f84070 */
[----:B------:R-:W-:Y:S02]  /*4b20*/  IMAD R214, R2, R9, R214 ;  /* 0x0000000902d67224 */ /* 0x000fe400078e02d6 */
[----:B------:R-:W-:Y:S02]  /*4b30*/  @!P5 IMAD.IADD R210, R210, 0x1, -R2 ;  /* 0x00000001d2d2d824 */ /* 0x000fe400078e0a02 */
[----:B------:R-:W-:Y:S01]  /*4b40*/  IMAD.HI.U32 R9, R5, R216, RZ ;  /* 0x000000d805097227 */ /* 0x000fe200078e00ff */
[----:B------:R-:W-:-:S03]  /*4b50*/  ISETP.GT.U32.AND P5, PT, R2, R214, PT ;  /* 0x000000d60200720c */ /* 0x000fc60003fa4070 */
[----:B------:R-:W-:Y:S02]  /*4b60*/  IMAD.MOV R9, RZ, RZ, -R9 ;  /* 0x000000ffff097224 */ /* 0x000fe400078e0a09 */
[----:B------:R-:W-:-:S04]  /*4b70*/  IMAD.HI.U32 R10, R5, R218, RZ ;  /* 0x000000da050a7227 */ /* 0x000fc800078e00ff */
[----:B------:R-:W-:Y:S01]  /*4b80*/  @!P4 IMAD.IADD R212, R212, 0x1, -R2 ;  /* 0x00000001d4d4c824 */ /* 0x000fe200078e0a02 */
[----:B------:R-:W-:Y:S01]  /*4b90*/  ISETP.GE.AND P4, PT, R12, RZ, PT ;  /* 0x000000ff0c00720c */ /* 0x000fe20003f86270 */
[----:B------:R-:W-:Y:S01]  /*4ba0*/  IMAD R216, R2, R9, R216 ;  /* 0x0000000902d87224 */ /* 0x000fe200078e02d8 */
[----:B------:R-:W-:Y:S01]  /*4bb0*/  LOP3.LUT R12, R8, 0xb4, RZ, 0xfc, !PT ;  /* 0x000000b4080c7812 */ /* 0x000fe200078efcff */
[----:B------:R-:W-:Y:S01]  /*4bc0*/  @!P5 IMAD.IADD R214, R214, 0x1, -R2 ;  /* 0x00000001d6d6d824 */ /* 0x000fe200078e0a02 */
[----:B------:R-:W-:Y:S01]  /*4bd0*/  ISETP.GT.U32.AND P5, PT, R2, R212, PT ;  /* 0x000000d40200720c */ /* 0x000fe20003fa4070 */
[----:B------:R-:W-:Y:S01]  /*4be0*/  IMAD.HI.U32 R9, R5, R220, RZ ;  /* 0x000000dc05097227 */ /* 0x000fe200078e00ff */
[----:B------:R-:W-:-:S03]  /*4bf0*/  IABS R226, R12 ;  /* 0x0000000c00e27213 */ /* 0x000fc60000000000 */
[----:B------:R-:W-:Y:S02]  /*4c00*/  IMAD.MOV R9, RZ, RZ, -R9 ;  /* 0x000000ffff097224 */ /* 0x000fe400078e0a09 */
[----:B------:R-:W-:Y:S01]  /*4c10*/  IMAD.MOV R11, RZ, RZ, -R10 ;  /* 0x000000ffff0b7224 */ /* 0x000fe200078e0a0a */
[----:B------:R-:W-:Y:S01]  /*4c20*/  LOP3.LUT R10, R8, 0xb2, RZ, 0xfc, !PT ;  /* 0x000000b2080a7812 */ /* 0x000fe200078efcff */
[C---:B------:R-:W-:Y:S02]  /*4c30*/  IMAD R220, R2.reuse, R9, R220 ;  /* 0x0000000902dc7224 */ /* 0x040fe400078e02dc */
[----:B------:R-:W-:Y:S01]  /*4c40*/  @!P6 IMAD.MOV R204, RZ, RZ, -R204 ;  /* 0x000000ffffcce224 */ /* 0x000fe200078e0acc */
[----:B------:R-:W-:Y:S01]  /*4c50*/  ISETP.GT.U32.AND P6, PT, R2, R210, PT ;  /* 0x000000d20200720c */ /* 0x000fe20003fc4070 */
[----:B------:R-:W-:Y:S01]  /*4c60*/  @!P5 IMAD.IADD R212, R212, 0x1, -R2 ;  /* 0x00000001d4d4d824 */ /* 0x000fe200078e0a02 */
[C---:B------:R-:W-:Y:S01]  /*4c70*/  ISETP.GT.U32.AND P5, PT, R2.reuse, R220, PT ;  /* 0x000000dc0200720c */ /* 0x040fe20003fa4070 */
[----:B------:R-:W-:Y:S01]  /*4c80*/  IMAD R218, R2, R11, R218 ;  /* 0x0000000b02da7224 */ /* 0x000fe200078e02da */
[----:B------:R-:W-:Y:S01]  /*4c90*/  IABS R224, R10 ;  /* 0x0000000a00e07213 */ /* 0x000fe20000000000 */
[----:B------:R-:W-:-:S02]  /*4ca0*/  @!P3 IMAD.MOV R208, RZ, RZ, -R208 ;  /* 0x000000ffffd0b224 */ /* 0x000fc400078e0ad0 */
[----:B------:R-:W-:Y:S01]  /*4cb0*/  IMAD.HI.U32 R9, R5, R222, RZ ;  /* 0x000000de05097227 */ /* 0x000fe200078e00ff */
[----:B------:R-:W-:-:S03]  /*4cc0*/  ISETP.GT.U32.AND P3, PT, R2, R218, PT ;  /* 0x000000da0200720c */ /* 0x000fc60003f64070 */
[----:B------:R-:W-:Y:S01]  /*4cd0*/  @!P2 IMAD.MOV R206, RZ, RZ, -R206 ;  /* 0x000000ffffcea224 */ /* 0x000fe200078e0ace */
[----:B------:R-:W-:Y:S01]  /*4ce0*/  ISETP.GT.U32.AND P2, PT, R2, R214, PT ;  /* 0x000000d60200720c */ /* 0x000fe20003f44070 */
[--C-:B------:R-:W-:Y:S01]  /*4cf0*/  @!P6 IMAD.IADD R210, R210, 0x1, -R2.reuse ;  /* 0x00000001d2d2e824 */ /* 0x100fe200078e0a02 */
[----:B------:R-:W-:Y:S01]  /*4d00*/  ISETP.GT.U32.AND P6, PT, R2, R216, PT ;  /* 0x000000d80200720c */ /* 0x000fe20003fc4070 */
[----:B------:R-:W-:Y:S02]  /*4d10*/  @!P5 IMAD.IADD R220, R220, 0x1, -R2 ;  /* 0x00000001dcdcd824 */ /* 0x000fe400078e0a02 */
[----:B------:R-:W-:Y:S02]  /*4d20*/  IMAD.MOV R9, RZ, RZ, -R9 ;  /* 0x000000ffff097224 */ /* 0x000fe400078e0a09 */
[----:B------:R-:W-:Y:S01]  /*4d30*/  @!P0 IMAD.MOV R212, RZ, RZ, -R212 ;  /* 0x000000ffffd48224 */ /* 0x000fe200078e0ad4 */
[C---:B------:R-:W-:Y:S01]  /*4d40*/  ISETP.GT.U32.AND P5, PT, R2.reuse, R220, PT ;  /* 0x000000dc0200720c */ /* 0x040fe20003fa4070 */
[----:B------:R-:W-:-:S02]  /*4d50*/  IMAD R222, R2, R9, R222 ;  /* 0x0000000902de7224 */ /* 0x000fc400078e02de */
[----:B------:R-:W-:-:S04]  /*4d60*/  IMAD.HI.U32 R9, R5, R224, RZ ;  /* 0x000000e005097227 */ /* 0x000fc800078e00ff */
[--C-:B------:R-:W-:Y:S02]  /*4d70*/  @!P3 IMAD.IADD R218, R218, 0x1, -R2.reuse ;  /* 0x00000001dadab824 */ /* 0x100fe400078e0a02 */
[----:B------:R-:W-:Y:S02]  /*4d80*/  IMAD.MOV R11, RZ, RZ, -R9 ;  /* 0x000000ffff0b7224 */ /* 0x000fe400078e0a09 */
[----:B------:R-:W-:Y:S01]  /*4d90*/  @!P6 IMAD.IADD R216, R216, 0x1, -R2 ;  /* 0x00000001d8d8e824 */ /* 0x000fe200078e0a02 */
[C---:B------:R-:W-:Y:S01]  /*4da0*/  ISETP.GT.U32.AND P0, PT, R2.reuse, R218, PT ;  /* 0x000000da0200720c */ /* 0x040fe20003f04070 */
[----:B------:R-:W-:Y:S01]  /*4db0*/  IMAD R224, R2, R11, R224 ;  /* 0x0000000b02e07224 */ /* 0x000fe200078e02e0 */
[----:B------:R-:W-:Y:S01]  /*4dc0*/  LOP3.LUT R11, R8, 0xb8, RZ, 0xfc, !PT ;  /* 0x000000b8080b7812 */ /* 0x000fe200078efcff */
[----:B------:R-:W-:Y:S01]  /*4dd0*/  @!P2 IMAD.IADD R214, R214, 0x1, -R2 ;  /* 0x00000001d6d6a824 */ /* 0x000fe200078e0a02 */
[----:B------:R-:W-:Y:S01]  /*4de0*/  ISETP.GE.AND P2, PT, R14, RZ, PT ;  /* 0x000000ff0e00720c */ /* 0x000fe20003f46270 */
[----:B------:R-:W-:Y:S01]  /*4df0*/  IMAD.HI.U32 R9, R5, R226, RZ ;  /* 0x000000e205097227 */ /* 0x000fe200078e00ff */
[----:B------:R-:W-:-:S02]  /*4e00*/  ISETP.GT.U32.AND P3, PT, R2, R216, PT ;  /* 0x000000d80200720c */ /* 0x000fc40003f64070 */
[----:B------:R-:W-:Y:S01]  /*4e10*/  IABS R230, R11 ;  /* 0x0000000b00e67213 */ /* 0x000fe20000000000 */
[----:B------:R-:W-:Y:S01]  /*4e20*/  @!P5 IMAD.IADD R220, R220, 0x1, -R2 ;  /* 0x00000001dcdcd824 */ /* 0x000fe200078e0a02 */
[----:B------:R-:W-:Y:S01]  /*4e30*/  ISETP.GT.U32.AND P5, PT, R2, R224, PT ;  /* 0x000000e00200720c */ /* 0x000fe20003fa4070 */
[----:B------:R-:W-:Y:S01]  /*4e40*/  IMAD.MOV R9, RZ, RZ, -R9 ;  /* 0x000000ffff097224 */ /* 0x000fe200078e0a09 */
[----:B------:R-:W-:Y:S01]  /*4e50*/  LOP3.LUT R14, R8, 0xbc, RZ, 0xfc, !PT ;  /* 0x000000bc080e7812 */ /* 0x000fe200078efcff */
[----:B------:R-:W-:Y:S01]  /*4e60*/  @!P1 IMAD.MOV R210, RZ, RZ, -R210 ;  /* 0x000000ffffd29224 */ /* 0x000fe200078e0ad2 */
[----:B------:R-:W-:Y:S01]  /*4e70*/  ISETP.GE.AND P1, PT, R13, RZ, PT ;  /* 0x000000ff0d00720c */ /* 0x000fe20003f26270 */
[----:B------:R-:W-:Y:S01]  /*4e80*/  @!P4 IMAD.MOV R214, RZ, RZ, -R214 ;  /* 0x000000ffffd6c224 */ /* 0x000fe200078e0ad6 */
[----:B------:R-:W-:Y:S01]  /*4e90*/  ISETP.GT.U32.AND P4, PT, R2, R222, PT ;  /* 0x000000de0200720c */ /* 0x000fe20003f84070 */
[----:B------:R-:W-:Y:S01]  /*4ea0*/  @!P0 IMAD.IADD R218, R218, 0x1, -R2 ;  /* 0x00000001dada8824 */ /* 0x000fe200078e0a02 */
[----:B------:R-:W-:Y:S01]  /*4eb0*/  LOP3.LUT R13, R8, 0xb6, RZ, 0xfc, !PT ;  /* 0x000000b6080d7812 */ /* 0x000fe200078efcff */
[----:B------:R-:W-:Y:S01]  /*4ec0*/  IMAD R226, R2, R9, R226 ;  /* 0x0000000902e27224 */ /* 0x000fe200078e02e2 */
[----:B------:R-:W-:Y:S01]  /*4ed0*/  ISETP.GE.AND P6, PT, R15, RZ, PT ;  /* 0x000000ff0f00720c */ /* 0x000fe20003fc6270 */
[----:B------:R-:W-:Y:S01]  /*4ee0*/  @!P2 IMAD.MOV R218, RZ, RZ, -R218 ;  /* 0x000000ffffdaa224 */ /* 0x000fe200078e0ada */
[----:B------:R-:W-:Y:S01]  /*4ef0*/  IABS R228, R13 ;  /* 0x0000000d00e47213 */ /* 0x000fe20000000000 */
[--C-:B------:R-:W-:Y:S01]  /*4f00*/  @!P3 IMAD.IADD R216, R216, 0x1, -R2.reuse ;  /* 0x00000001d8d8b824 */ /* 0x100fe200078e0a02 */
[----:B------:R-:W-:Y:S01]  /*4f10*/  ISETP.GT.U32.AND P2, PT, R2, R226, PT ;  /* 0x000000e20200720c */ /* 0x000fe20003f44070 */
[----:B------:R-:W-:Y:S01]  /*4f20*/  @!P5 IMAD.IADD R224, R224, 0x1, -R2 ;  /* 0x00000001e0e0d824 */ /* 0x000fe200078e0a02 */
[----:B------:R-:W-:Y:S01]  /*4f30*/  IABS R236, R14 ;  /* 0x0000000e00ec7213 */ /* 0x000fe20000000000 */
[----:B------:R-:W-:Y:S01]  /*4f40*/  @!P1 IMAD.MOV R216, RZ, RZ, -R216 ;  /* 0x000000ffffd89224 */ /* 0x000fe200078e0ad8 */
[----:B------:R-:W-:Y:S01]  /*4f50*/  ISETP.GE.AND P3, PT, R16, RZ, PT ;  /* 0x000000ff1000720c */ /* 0x000fe20003f66270 */
[----:B------:R-:W-:Y:S01]  /*4f60*/  @!P4 IMAD.IADD R222, R222, 0x1, -R2 ;  /* 0x00000001dedec824 */ /* 0x000fe200078e0a02 */
[----:B------:R-:W-:Y:S01]  /*4f70*/  ISETP.GT.U32.AND P1, PT, R2, R224, PT ;  /* 0x000000e00200720c */ /* 0x000fe20003f24070 */
[----:B------:R-:W-:Y:S01]  /*4f80*/  IMAD.HI.U32 R9, R5, R228, RZ ;  /* 0x000000e405097227 */ /* 0x000fe200078e00ff */
[----:B------:R-:W-:-:S02]  /*4f90*/  ISETP.GE.AND P4, PT, R12, RZ, PT ;  /* 0x000000ff0c00720c */ /* 0x000fc40003f86270 */
[----:B------:R-:W-:Y:S01]  /*4fa0*/  ISETP.GT.U32.AND P5, PT, R2, R222, PT ;  /* 0x000000de0200720c */ /* 0x000fe20003fa4070 */
[----:B------:R-:W-:Y:S01]  /*4fb0*/  IMAD.MOV R9, RZ, RZ, -R9 ;  /* 0x000000ffff097224 */ /* 0x000fe200078e0a09 */
[----:B------:R-:W-:Y:S01]  /*4fc0*/  LOP3.LUT R12, R8, 0xba, RZ, 0xfc, !PT ;  /* 0x000000ba080c7812 */ /* 0x000fe200078efcff */
[----:B------:R-:W-:Y:S01]  /*4fd0*/  @!P2 IMAD.IADD R226, R226, 0x1, -R2 ;  /* 0x00000001e2e2a824 */ /* 0x000fe200078e0a02 */
[----:B------:R-:W-:Y:S01]  /*4fe0*/  ISETP.GE.AND P0, PT, R10, RZ, PT ;  /* 0x000000ff0a00720c */ /* 0x000fe20003f06270 */
[C---:B------:R-:W-:Y:S01]  /*4ff0*/  IMAD R228, R2.reuse, R9, R228 ;  /* 0x0000000902e47224 */ /* 0x040fe200078e02e4 */
[----:B------:R-:W-:Y:S01]  /*5000*/  IABS R232, R12 ;  /* 0x0000000c00e87213 */ /* 0x000fe20000000000 */
[----:B------:R-:W-:Y:S01]  /*5010*/  IMAD.HI.U32 R9, R5, R230, RZ ;  /* 0x000000e605097227 */ /* 0x000fe200078e00ff */
[----:B------:R-:W-:Y:S02]  /*5020*/  ISETP.GT.U32.AND P2, PT, R2, R226, PT ;  /* 0x000000e20200720c */ /* 0x000fe40003f44070 */
[----:B------:R-:W-:Y:S01]  /*5030*/  LOP3.LUT R15, R8, 0xdc, RZ, 0xfc, !PT ;  /* 0x000000dc080f7812 */ /* 0x000fe200078efcff */
[----:B------:R-:W-:Y:S01]  /*5040*/  @!P1 IMAD.IADD R224, R224, 0x1, -R2 ;  /* 0x00000001e0e09824 */ /* 0x000fe200078e0a02 */
[----:B------:R-:W-:Y:S01]  /*5050*/  ISETP.GE.AND P1, PT, R11, RZ, PT ;  /* 0x000000ff0b00720c */ /* 0x000fe20003f26270 */
[----:B------:R-:W-:Y:S01]  /*5060*/  IMAD.MOV R11, RZ, RZ, -R9 ;  /* 0x000000ffff0b7224 */ /* 0x000fe200078e0a09 */
[----:B------:R-:W-:Y:S01]  /*5070*/  IABS R146, R15 ;  /* 0x0000000f00927213 */ /* 0x000fe20000000000 */
[----:B------:R-:W-:Y:S01]  /*5080*/  IMAD.HI.U32 R9, R5, R236, RZ ;  /* 0x000000ec05097227 */ /* 0x000fe200078e00ff */
[----:B------:R-:W-:-:S03]  /*5090*/  IABS R16, R23 ;  /* 0x0000001700107213 */ /* 0x000fc60000000000 */
[----:B------:R-:W-:Y:S01]  /*50a0*/  @!P5 IMAD.IADD R222, R222, 0x1, -R2 ;  /* 0x00000001deded824 */ /* 0x000fe200078e0a02 */
[----:B------:R-:W-:Y:S01]  /*50b0*/  ISETP.GT.U32.AND P5, PT, R2, R228, PT ;  /* 0x000000e40200720c */ /* 0x000fe20003fa4070 */
[----:B------:R-:W-:Y:S02]  /*50c0*/  IMAD.MOV R9, RZ, RZ, -R9 ;  /* 0x000000ffff097224 */ /* 0x000fe400078e0a09 */
[----:B------:R-:W-:-:S04]  /*50d0*/  IMAD.HI.U32 R10, R5, R232, RZ ;  /* 0x000000e8050a7227 */ /* 0x000fc800078e00ff */
[----:B------:R-:W-:Y:S01]  /*50e0*/  @!P6 IMAD.MOV R220, RZ, RZ, -R220 ;  /* 0x000000ffffdce224 */ /* 0x000fe200078e0adc */
[----:B------:R-:W-:Y:S01]  /*50f0*/  ISETP.GE.AND P6, PT, R13, RZ, PT ;  /* 0x000000ff0d00720c */ /* 0x000fe20003fc6270 */
[----:B------:R-:W-:Y:S02]  /*5100*/  IMAD R236, R2, R9, R236 ;  /* 0x0000000902ec7224 */ /* 0x000fe400078e02ec */
[----:B------:R-:W-:Y:S02]  /*5110*/  @!P2 IMAD.IADD R226, R226, 0x1, -R2 ;  /* 0x00000001e2e2a824 */ /* 0x000fe400078e0a02 */
[----:B------:R-:W-:Y:S01]  /*5120*/  IMAD.MOV R13, RZ, RZ, -R10 ;  /* 0x000000ffff0d7224 */ /* 0x000fe200078e0a0a */
[----:B------:R-:W-:Y:S01]  /*5130*/  LOP3.LUT R10, R8, 0xbe, RZ, 0xfc, !PT ;  /* 0x000000be080a7812 */ /* 0x000fe200078efcff */
[----:B------:R-:W-:Y:S01]  /*5140*/  IMAD R230, R2, R11, R230 ;  /* 0x0000000b02e67224 */ /* 0x000fe200078e02e6 */
[----:B------:R-:W-:Y:S01]  /*5150*/  LOP3.LUT R11, R8, 0xc0, RZ, 0xfc, !PT ;  /* 0x000000c0080b7812 */ /* 0x000fe200078efcff */
[----:B------:R-:W-:Y:S01]  /*5160*/  @!P4 IMAD.MOV R226, RZ, RZ, -R226 ;  /* 0x000000ffffe2c224 */ /* 0x000fe200078e0ae2 */
[C---:B------:R-:W-:Y:S01]  /*5170*/  ISETP.GT.U32.AND P4, PT, R2.reuse, R236, PT ;  /* 0x000000ec0200720c */ /* 0x040fe20003f84070 */
[C---:B------:R-:W-:Y:S01]  /*5180*/  IMAD R232, R2.reuse, R13, R232 ;  /* 0x0000000d02e87224 */ /* 0x040fe200078e02e8 */
[----:B------:R-:W-:Y:S01]  /*5190*/  IABS R234, R10 ;  /* 0x0000000a00ea7213 */ /* 0x000fe20000000000 */
[----:B------:R-:W-:Y:S01]  /*51a0*/  @!P3 IMAD.MOV R222, RZ, RZ, -R222 ;  /* 0x000000ffffdeb224 */ /* 0x000fe200078e0ade */
[----:B------:R-:W-:Y:S01]  /*51b0*/  ISETP.GT.U32.AND P3, PT, R2, R230, PT ;  /* 0x000000e60200720c */ /* 0x000fe20003f64070 */
[----:B------:R-:W-:Y:S01]  /*51c0*/  @!P5 IMAD.IADD R228, R228, 0x1, -R2 ;  /* 0x00000001e4e4d824 */ /* 0x000fe200078e0a02 */
[----:B------:R-:W-:Y:S01]  /*51d0*/  ISETP.GT.U32.AND P2, PT, R2, R232, PT ;  /* 0x000000e80200720c */ /* 0x000fe20003f44070 */
[----:B------:R-:W-:Y:S01]  /*51e0*/  IMAD.HI.U32 R9, R5, R234, RZ ;  /* 0x000000ea05097227 */ /* 0x000fe200078e00ff */
[----:B------:R-:W-:-:S02]  /*51f0*/  IABS R238, R11 ;  /* 0x0000000b00ee7213 */ /* 0x000fc40000000000 */
[----:B------:R-:W-:Y:S01]  /*5200*/  ISETP.GT.U32.AND P5, PT, R2, R228, PT ;  /* 0x000000e40200720c */ /* 0x000fe20003fa4070 */
[----:B------:R-:W-:Y:S01]  /*5210*/  IMAD.MOV R9, RZ, RZ, -R9 ;  /* 0x000000ffff097224 */ /* 0x000fe200078e0a09 */
[----:B------:R-:W-:Y:S01]  /*5220*/  LOP3.LUT R13, R8, 0xc6, RZ, 0xfc, !PT ;  /* 0x000000c6080d7812 */ /* 0x000fe200078efcff */
[----:B------:R-:W-:Y:S02]  /*5230*/  @!P4 IMAD.IADD R236, R236, 0x1, -R2 ;  /* 0x00000001ececc824 */ /* 0x000fe400078e0a02 */
[----:B------:R-:W-:Y:S01]  /*5240*/  IMAD R234, R2, R9, R234 ;  /* 0x0000000902ea7224 */ /* 0x000fe200078e02ea */
[----:B------:R-:W-:Y:S01]  /*5250*/  IABS R244, R13 ;  /* 0x0000000d00f47213 */ /* 0x000fe20000000000 */
[--C-:B------:R-:W-:Y:S01]  /*5260*/  @!P3 IMAD.IADD R230, R230, 0x1, -R2.reuse ;  /* 0x00000001e6e6b824 */ /* 0x100fe200078e0a02 */
[----:B------:R-:W-:Y:S01]  /*5270*/  ISETP.GT.U32.AND P4, PT, R2, R236, PT ;  /* 0x000000ec0200720c */ /* 0x000fe20003f84070 */
[----:B------:R-:W-:Y:S01]  /*5280*/  @!P2 IMAD.IADD R232, R232, 0x1, -R2 ;  /* 0x00000001e8e8a824 */ /* 0x000fe200078e0a02 */
[----:B------:R-:W-:Y:S01]  /*5290*/  ISETP.GE.AND P3, PT, R10, RZ, PT ;  /* 0x000000ff0a00720c */ /* 0x000fe20003f66270 */
[----:B------:R-:W-:Y:S01]  /*52a0*/  IMAD.HI.U32 R9, R5, R238, RZ ;  /* 0x000000ee05097227 */ /* 0x000fe200078e00ff */
[----:B------:R-:W-:-:S02]  /*52b0*/  ISETP.GT.U32.AND P2, PT, R2, R230, PT ;  /* 0x000000e60200720c */ /* 0x000fc40003f44070 */
[----:B------:R-:W-:Y:S01]  /*52c0*/  LOP3.LUT R10, R8, 0xc2, RZ, 0xfc, !PT ;  /* 0x000000c2080a7812 */ /* 0x000fe200078efcff */
[----:B------:R-:W-:Y:S01]  /*52d0*/  @!P5 IMAD.IADD R228, R228, 0x1, -R2 ;  /* 0x00000001e4e4d824 */ /* 0x000fe200078e0a02 */
[----:B------:R-:W-:Y:S01]  /*52e0*/  ISETP.GE.AND P5, PT, R14, RZ, PT ;  /* 0x000000ff0e00720c */ /* 0x000fe20003fa6270 */
[----:B------:R-:W-:Y:S01]  /*52f0*/  @!P0 IMAD.MOV R224, RZ, RZ, -R224 ;  /* 0x000000ffffe08224 */ /* 0x000fe200078e0ae0 */
[----:B------:R-:W-:Y:S01]  /*5300*/  ISETP.GE.AND P0, PT, R12, RZ, PT ;  /* 0x000000ff0c00720c */ /* 0x000fe20003f06270 */
[----:B------:R-:W-:Y:S01]  /*5310*/  @!P6 IMAD.MOV R228, RZ, RZ, -R228 ;  /* 0x000000ffffe4e224 */ /* 0x000fe200078e0ae4 */
[----:B------:R-:W-:Y:S01]  /*5320*/  IABS R240, R10 ;  /* 0x0000000a00f07213 */ /* 0x000fe20000000000 */
[----:B------:R-:W-:Y:S01]  /*5330*/  IMAD.MOV R9, RZ, RZ, -R9 ;  /* 0x000000ffff097224 */ /* 0x000fe200078e0a09 */
[----:B------:R-:W-:Y:S01]  /*5340*/  ISETP.GT.U32.AND P6, PT, R2, R232, PT ;  /* 0x000000e80200720c */ /* 0x000fe20003fc4070 */
[----:B------:R-:W-:Y:S01]  /*5350*/  @!P4 IMAD.IADD R236, R236, 0x1, -R2 ;  /* 0x00000001ececc824 */ /* 0x000fe200078e0a02 */
[----:B------:R-:W-:Y:S01]  /*5360*/  LOP3.LUT R12, R8, 0xc4, RZ, 0xfc, !PT ;  /* 0x000000c4080c7812 */ /* 0x000fe200078efcff */
[----:B------:R-:W-:Y:S01]  /*5370*/  IMAD R238, R2, R9, R238 ;  /* 0x0000000902ee7224 */ /* 0x000fe200078e02ee */
[----:B------:R-:W-:Y:S01]  /*5380*/  ISETP.GE.AND P4, PT, R11, RZ, PT ;  /* 0x000000ff0b00720c */ /* 0x000fe20003f86270 */
[----:B------:R-:W-:Y:S01]  /*5390*/  IMAD.HI.U32 R9, R5, R240, RZ ;  /* 0x000000f005097227 */ /* 0x000fe200078e00ff */
[----:B------:R-:W-:-:S02]  /*53a0*/  IABS R242, R12 ;  /* 0x0000000c00f27213 */ /* 0x000fc40000000000 */
[----:B------:R-:W-:Y:S01]  /*53b0*/  LOP3.LUT R14, R8, 0xca, RZ, 0xfc, !PT ;  /* 0x000000ca080e7812 */ /* 0x000fe200078efcff */
[----:B------:R-:W-:Y:S01]  /*53c0*/  @!P2 IMAD.IADD R230, R230, 0x1, -R2 ;  /* 0x00000001e6e6a824 */ /* 0x000fe200078e0a02 */
[----:B------:R-:W-:Y:S01]  /*53d0*/  ISETP.GT.U32.AND P2, PT, R2, R234, PT ;  /* 0x000000ea0200720c */ /* 0x000fe20003f44070 */
[----:B------:R-:W-:Y:S01]  /*53e0*/  IMAD.MOV R11, RZ, RZ, -R9 ;  /* 0x000000ffff0b7224 */ /* 0x000fe200078e0a09 */
[----:B------:R-:W-:Y:S01]  /*53f0*/  IABS R248, R14 ;  /* 0x0000000e00f87213 */ /* 0x000fe20000000000 */
[----:B------:R-:W-:-:S04]  /*5400*/  IMAD.HI.U32 R9, R5, R242, RZ ;  /* 0x000000f205097227 */ /* 0x000fc800078e00ff */
[----:B------:R-:W-:Y:S01]  /*5410*/  @!P6 IMAD.IADD R232, R232, 0x1, -R2 ;  /* 0x00000001e8e8e824 */ /* 0x000fe200078e0a02 */
[C---:B------:R-:W-:Y:S01]  /*5420*/  ISETP.GT.U32.AND P6, PT, R2.reuse, R238, PT ;  /* 0x000000ee0200720c */ /* 0x040fe20003fc4070 */
[C---:B------:R-:W-:Y:S02]  /*5430*/  IMAD R240, R2.reuse, R11, R240 ;  /* 0x0000000b02f07224 */ /* 0x040fe400078e02f0 */
[----:B------:R-:W-:Y:S02]  /*5440*/  IMAD.MOV R9, RZ, RZ, -R9 ;  /* 0x000000ffff097224 */ /* 0x000fe400078e0a09 */
[----:B------:R-:W-:Y:S01]  /*5450*/  @!P0 IMAD.MOV R232, RZ, RZ, -R232 ;  /* 0x000000ffffe88224 */ /* 0x000fe200078e0ae8 */
[C---:B------:R-:W-:Y:S01]  /*5460*/  ISETP.GT.U32.AND P0, PT, R2.reuse, R240, PT ;  /* 0x000000f00200720c */ /* 0x040fe20003f04070 */
[----:B------:R-:W-:Y:S02]  /*5470*/  IMAD R242, R2, R9, R242 ;  /* 0x0000000902f27224 */ /* 0x000fe400078e02f2 */
[----:B------:R-:W-:Y:S01]  /*5480*/  @!P2 IMAD.IADD R234, R234, 0x1, -R2 ;  /* 0x00000001eaeaa824 */ /* 0x000fe200078e0a02 */
[----:B------:R-:W-:Y:S01]  /*5490*/  ISETP.GE.AND P2, PT, R10, RZ, PT ;  /* 0x000000ff0a00720c */ /* 0x000fe20003f46270 */
[----:B------:R-:W-:Y:S01]  /*54a0*/  @!P5 IMAD.MOV R236, RZ, RZ, -R236 ;  /* 0x000000ffffecd224 */ /* 0x000fe200078e0aec */
[----:B------:R-:W-:Y:S01]  /*54b0*/  ISETP.GT.U32.AND P5, PT, R2, R242, PT ;  /* 0x000000f20200720c */ /* 0x000fe20003fa4070 */
[----:B------:R-:W-:-:S04]  /*54c0*/  IMAD.HI.U32 R10, R5, R244, RZ ;  /* 0x000000f4050a7227 */ /* 0x000fc800078e00ff */
[----:B------:R-:W-:Y:S01]  /*54d0*/  IMAD.MOV R9, RZ, RZ, -R10 ;  /* 0x000000ffff097224 */ /* 0x000fe200078e0a0a */
[----:B------:R-:W-:Y:S01]  /*54e0*/  LOP3.LUT R10, R8, 0xc8, RZ, 0xfc, !PT ;  /* 0x000000c8080a7812 */ /* 0x000fe200078efcff */
[----:B------:R-:W-:Y:S01]  /*54f0*/  @!P0 IMAD.IADD R240, R240, 0x1, -R2 ;  /* 0x00000001f0f08824 */ /* 0x000fe200078e0a02 */
[----:B------:R-:W-:Y:S01]  /*5500*/  ISETP.GE.AND P0, PT, R13, RZ, PT ;  /* 0x000000ff0d00720c */ /* 0x000fe20003f06270 */
[----:B------:R-:W-:Y:S01]  /*5510*/  @!P1 IMAD.MOV R230, RZ, RZ, -R230 ;  /* 0x000000ffffe69224 */ /* 0x000fe200078e0ae6 */
[----:B------:R-:W-:Y:S01]  /*5520*/  IABS R246, R10 ;  /* 0x0000000a00f67213 */ /* 0x000fe20000000000 */
[--C-:B------:R-:W-:Y:S01]  /*5530*/  @!P6 IMAD.IADD R238, R238, 0x1, -R2.reuse ;  /* 0x00000001eeeee824 */ /* 0x100fe200078e0a02 */
[----:B------:R-:W-:Y:S01]  /*5540*/  ISETP.GT.U32.AND P1, PT, R2, R234, PT ;  /* 0x000000ea0200720c */ /* 0x000fe20003f24070 */
[----:B------:R-:W-:Y:S01]  /*5550*/  @!P5 IMAD.IADD R242, R242, 0x1, -R2 ;  /* 0x00000001f2f2d824 */ /* 0x000fe200078e0a02 */
[C---:B------:R-:W-:Y:S01]  /*5560*/  ISETP.GT.U32.AND P5, PT, R2.reuse, R240, PT ;  /* 0x000000f00200720c */ /* 0x040fe20003fa4070 */
[C---:B------:R-:W-:Y:S01]  /*5570*/  IMAD R244, R2.reuse, R9, R244 ;  /* 0x0000000902f47224 */ /* 0x040fe200078e02f4 */
[----:B------:R-:W-:Y:S01]  /*5580*/  ISETP.GT.U32.AND P6, PT, R2, R238, PT ;  /* 0x000000ee0200720c */ /* 0x000fe20003fc4070 */
[----:B------:R-:W-:Y:S01]  /*5590*/  IMAD.HI.U32 R9, R5, R246, RZ ;  /* 0x000000f605097227 */ /* 0x000fe200078e00ff */
[----:B------:R-:W-:-:S03]  /*55a0*/  LOP3.LUT R13, R8, 0xd2, RZ, 0xfc, !PT ;  /* 0x000000d2080d7812 */ /* 0x000fc600078efcff */
[----:B------:R-:W-:Y:S01]  /*55b0*/  IMAD.MOV R11, RZ, RZ, -R9 ;  /* 0x000000ffff0b7224 */ /* 0x000fe200078e0a09 */
[----:B------:R-:W-:Y:S01]  /*55c0*/  IABS R139, R13 ;  /* 0x0000000d008b7213 */ /* 0x000fe20000000000 */
[----:B------:R-:W-:-:S04]  /*55d0*/  IMAD.HI.U32 R9, R5, R248, RZ ;  /* 0x000000f805097227 */ /* 0x000fc800078e00ff */
[----:B------:R-:W-:Y:S01]  /*55e0*/  IMAD R246, R2, R11, R246 ;  /* 0x0000000b02f67224 */ /* 0x000fe200078e02f6 */
[----:B------:R-:W-:Y:S01]  /*55f0*/  LOP3.LUT R11, R8, 0xd0, RZ, 0xfc, !PT ;  /* 0x000000d0080b7812 */ /* 0x000fe200078efcff */
[--C-:B------:R-:W-:Y:S01]  /*5600*/  @!P1 IMAD.IADD R234, R234, 0x1, -R2.reuse ;  /* 0x00000001eaea9824 */ /* 0x100fe200078e0a02 */
[----:B------:R-:W-:Y:S01]  /*5610*/  ISETP.GE.AND P1, PT, R12, RZ, PT ;  /* 0x000000ff0c00720c */ /* 0x000fe20003f26270 */
[--C-:B------:R-:W-:Y:S01]  /*5620*/  @!P5 IMAD.IADD R240, R240, 0x1, -R2.reuse ;  /* 0x00000001f0f0d824 */ /* 0x100fe200078e0a02 */
[----:B------:R-:W-:Y:S01]  /*5630*/  ISETP.GT.U32.AND P5, PT, R2, R246, PT ;  /* 0x000000f60200720c */ /* 0x000fe20003fa4070 */
[----:B------:R-:W-:Y:S01]  /*5640*/  @!P6 IMAD.IADD R238, R238, 0x1, -R2 ;  /* 0x00000001eeeee824 */ /* 0x000fe200078e0a02 */
[----:B------:R-:W-:Y:S01]  /*5650*/  LOP3.LUT R12, R8, 0xcc, RZ, 0xfc, !PT ;  /* 0x000000cc080c7812 */ /* 0x000fe200078efcff */
[----:B------:R-:W-:Y:S01]  /*5660*/  IMAD.MOV R9, RZ, RZ, -R9 ;  /* 0x000000ffff097224 */ /* 0x000fe200078e0a09 */
[C---:B------:R-:W-:Y:S01]  /*5670*/  ISETP.GT.U32.AND P6, PT, R2.reuse, R244, PT ;  /* 0x000000f40200720c */ /* 0x040fe20003fc4070 */
[----:B------:R-:W-:Y:S01]  /*5680*/  @!P4 IMAD.MOV R238, RZ, RZ, -R238 ;  /* 0x000000ffffeec224 */ /* 0x000fe200078e0aee */
[----:B------:R-:W-:Y:S01]  /*5690*/  IABS R250, R12 ;  /* 0x0000000c00fa7213 */ /* 0x000fe20000000000 */
[----:B------:R-:W-:Y:S01]  /*56a0*/  IMAD R248, R2, R9, R248 ;  /* 0x0000000902f87224 */ /* 0x000fe200078e02f8 */
[----:B------:R-:W-:Y:S01]  /*56b0*/  ISETP.GE.AND P4, PT, R10, RZ, PT ;  /* 0x000000ff0a00720c */ /* 0x000fe20003f86270 */
[----:B------:R-:W-:Y:S01]  /*56c0*/  @!P2 IMAD.MOV R240, RZ, RZ, -R240 ;  /* 0x000000fffff0a224 */ /* 0x000fe200078e0af0 */
[----:B------:R-:W-:Y:S01]  /*56d0*/  LOP3.LUT R10, R8, 0xce, RZ, 0xfc, !PT ;  /* 0x000000ce080a7812 */ /* 0x000fe200078efcff */
[----:B------:R-:W-:Y:S01]  /*56e0*/  IMAD.HI.U32 R9, R5, R250, RZ ;  /* 0x000000fa05097227 */ /* 0x000fe200078e00ff */
[----:B------:R-:W-:-:S02]  /*56f0*/  IABS R137, R11 ;  /* 0x0000000b00897213 */ /* 0x000fc40000000000 */
[----:B------:R-:W-:Y:S01]  /*5700*/  IABS R252, R10 ;  /* 0x0000000a00fc7213 */ /* 0x000fe20000000000 */
[--C-:B------:R-:W-:Y:S01]  /*5710*/  @!P5 IMAD.IADD R246, R246, 0x1, -R2.reuse ;  /* 0x00000001f6f6d824 */ /* 0x100fe200078e0a02 */
[----:B------:R-:W-:Y:S01]  /*5720*/  ISETP.GE.AND P5, PT, R12, RZ, PT ;  /* 0x000000ff0c00720c */ /* 0x000fe20003fa6270 */
[----:B------:R-:W-:Y:S01]  /*5730*/  IMAD.MOV R9, RZ, RZ, -R9 ;  /* 0x000000ffff097224 */ /* 0x000fe200078e0a09 */
[----:B------:R-:W-:Y:S01]  /*5740*/  LOP3.LUT R12, R8, 0xd4, RZ, 0xfc, !PT ;  /* 0x000000d4080c7812 */ /* 0x000fe200078efcff */
[----:B------:R-:W-:Y:S01]  /*5750*/  @!P6 IMAD.IADD R244, R244, 0x1, -R2 ;  /* 0x00000001f4f4e824 */ /* 0x000fe200078e0a02 */
[C---:B------:R-:W-:Y:S01]  /*5760*/  ISETP.GT.U32.AND P2, PT, R2.reuse, R246, PT ;  /* 0x000000f60200720c */ /* 0x040fe20003f44070 */
[C---:B------:R-:W-:Y:S01]  /*5770*/  IMAD R250, R2.reuse, R9, R250 ;  /* 0x0000000902fa7224 */ /* 0x040fe200078e02fa */
[----:B------:R-:W-:Y:S01]  /*5780*/  IABS R141, R12 ;  /* 0x0000000c008d7213 */ /* 0x000fe20000000000 */
[----:B------:R-:W-:Y:S01]  /*5790*/  IMAD.HI.U32 R9, R5, R252, RZ ;  /* 0x000000fc05097227 */ /* 0x000fe200078e00ff */
[----:B------:R-:W-:-:S03]  /*57a0*/  ISETP.GT.U32.AND P6, PT, R2, R244, PT ;  /* 0x000000f40200720c */ /* 0x000fc60003fc4070 */
[----:B------:R-:W-:Y:S02]  /*57b0*/  IMAD.MOV R9, RZ, RZ, -R9 ;  /* 0x000000ffff097224 */ /* 0x000fe400078e0a09 */
[----:B------:R-:W-:Y:S01]  /*57c0*/  @!P3 IMAD.MOV R234, RZ, RZ, -R234 ;  /* 0x000000ffffeab224 */ /* 0x000fe200078e0aea */
[C---:B------:R-:W-:Y:S01]  /*57d0*/  ISETP.GT.U32.AND P3, PT, R2.reuse, R242, PT ;  /* 0x000000f20200720c */ /* 0x040fe20003f64070 */
[----:B------:R-:W-:Y:S02]  /*57e0*/  IMAD R252, R2, R9, R252 ;  /* 0x0000000902fc7224 */ /* 0x000fe400078e02fc */
[----:B------:R-:W-:Y:S02]  /*57f0*/  @!P2 IMAD.IADD R246, R246, 0x1, -R2 ;  /* 0x00000001f6f6a824 */ /* 0x000fe400078e0a02 */
[----:B------:R-:W-:Y:S01]  /*5800*/  IMAD.HI.U32 R9, R5, R137, RZ ;  /* 0x0000008905097227 */ /* 0x000fe200078e00ff */
[----:B------:R-:W-:-:S03]  /*5810*/  ISETP.GT.U32.AND P2, PT, R2, R252, PT ;  /* 0x000000fc0200720c */ /* 0x000fc60003f44070 */
[--C-:B------:R-:W-:Y:S01]  /*5820*/  @!P6 IMAD.IADD R244, R244, 0x1, -R2.reuse ;  /* 0x00000001f4f4e824 */ /* 0x100fe200078e0a02 */
[----:B------:R-:W-:Y:S01]  /*5830*/  ISETP.GT.U32.AND P6, PT, R2, R248, PT ;  /* 0x000000f80200720c */ /* 0x000fe20003fc4070 */
[----:B------:R-:W-:Y:S02]  /*5840*/  IMAD.MOV R9, RZ, RZ, -R9 ;  /* 0x000000ffff097224 */ /* 0x000fe400078e0a09 */
[----:B------:R-:W-:Y:S01]  /*5850*/  @!P3 IMAD.IADD R242, R242, 0x1, -R2 ;  /* 0x00000001f2f2b824 */ /* 0x000fe200078e0a02 */
[----:B------:R-:W-:Y:S01]  /*5860*/  ISETP.GE.AND P3, PT, R14, RZ, PT ;  /* 0x000000ff0e00720c */ /* 0x000fe20003f66270 */
[----:B------:R-:W-:Y:S01]  /*5870*/  @!P0 IMAD.MOV R244, RZ, RZ, -R244 ;  /* 0x000000fffff48224 */ /* 0x000fe200078e0af4 */
[----:B------:R-:W-:Y:S01]  /*5880*/  ISETP.GE.AND P0, PT, R10, RZ, PT ;  /* 0x000000ff0a00720c */ /* 0x000fe20003f06270 */
[----:B------:R-:W-:Y:S01]  /*5890*/  @!P1 IMAD.MOV R242, RZ, RZ, -R242 ;  /* 0x000000fffff29224 */ /* 0x000fe200078e0af2 */
[----:B------:R-:W-:Y:S01]  /*58a0*/  ISETP.GT.U32.AND P1, PT, R2, R250, PT ;  /* 0x000000fa0200720c */ /* 0x000fe20003f24070 */
[----:B------:R-:W-:Y:S01]  /*58b0*/  @!P2 IMAD.IADD R252, R252, 0x1, -R2 ;  /* 0x00000001fcfca824 */ /* 0x000fe200078e0a02 */
[----:B------:R-:W-:Y:S01]  /*58c0*/  LOP3.LUT R14, R8, 0xda, RZ, 0xfc, !PT ;  /* 0x000000da080e7812 */ /* 0x000fe200078efcff */
[----:B------:R-:W-:-:S02]  /*58d0*/  IMAD R137, R2, R9, R137 ;  /* 0x0000000902897224 */ /* 0x000fc400078e0289 */
[----:B------:R-:W-:Y:S01]  /*58e0*/  @!P6 IMAD.IADD R248, R248, 0x1, -R2 ;  /* 0x00000001f8f8e824 */ /* 0x000fe200078e0a02 */
[C---:B------:R-:W-:Y:S01]  /*58f0*/  ISETP.GT.U32.AND P2, PT, R2.reuse, R252, PT ;  /* 0x000000fc0200720c */ /* 0x040fe20003f44070 */
[C---:B------:R-:W-:Y:S01]  /*5900*/  IMAD.HI.U32 R10, R5.reuse, R139, RZ ;  /* 0x0000008b050a7227 */ /* 0x040fe200078e00ff */
[----:B------:R-:W-:Y:S02]  /*5910*/  IABS R148, R14 ;  /* 0x0000000e00947213 */ /* 0x000fe40000000000 */
[----:B------:R-:W-:Y:S01]  /*5920*/  ISETP.GT.U32.AND P6, PT, R2, R248, PT ;  /* 0x000000f80200720c */ /* 0x000fe20003fc4070 */
[----:B------:R-:W-:-:S04]  /*5930*/  IMAD.HI.U32 R9, R5, R141, RZ ;  /* 0x0000008d05097227 */ /* 0x000fc800078e00ff */
[----:B------:R-:W-:Y:S02]  /*5940*/  IMAD.MOV R10, RZ, RZ, -R10 ;  /* 0x000000ffff0a7224 */ /* 0x000fe400078e0a0a */
[----:B------:R-:W-:Y:S02]  /*5950*/  IMAD.MOV R9, RZ, RZ, -R9 ;  /* 0x000000ffff097224 */ /* 0x000fe400078e0a09 */
[----:B------:R-:W-:Y:S01]  /*5960*/  @!P1 IMAD.IADD R250, R250, 0x1, -R2 ;  /* 0x00000001fafa9824 */ /* 0x000fe200078e0a02 */
[----:B------:R-:W-:Y:S01]  /*5970*/  ISETP.GE.AND P1, PT, R13, RZ, PT ;  /* 0x000000ff0d00720c */ /* 0x000fe20003f26270 */
[----:B------:R-:W-:Y:S01]  /*5980*/  IMAD R139, R2, R10, R139 ;  /* 0x0000000a028b7224 */ /* 0x000fe200078e028b */
[----:B------:R-:W-:Y:S01]  /*5990*/  LOP3.LUT R10, R8, 0xd6, RZ, 0xfc, !PT ;  /* 0x000000d6080a7812 */ /* 0x000fe200078efcff */
[----:B------:R-:W-:Y:S01]  /*59a0*/  IMAD R141, R2, R9, R141 ;  /* 0x00000009028d7224 */ /* 0x000fe200078e028d */
[----:B------:R-:W-:Y:S01]  /*59b0*/  LOP3.LUT R13, R8, 0xd8, RZ, 0xfc, !PT ;  /* 0x000000d8080d7812 */ /* 0x000fe200078efcff */
[----:B------:R-:W-:Y:S01]  /*59c0*/  @!P4 IMAD.MOV R246, RZ, RZ, -R246 ;  /* 0x000000fffff6c224 */ /* 0x000fe200078e0af6 */
[----:B------:R-:W-:Y:S01]  /*59d0*/  ISETP.GT.U32.AND P4, PT, R2, R250, PT ;  /* 0x000000fa0200720c */ /* 0x000fe20003f84070 */
[--C-:B------:R-:W-:Y:S01]  /*59e0*/  @!P2 IMAD.IADD R252, R252, 0x1, -R2.reuse ;  /* 0x00000001fcfca824 */ /* 0x100fe200078e0a02 */
[----:B------:R-:W-:Y:S01]  /*59f0*/  IABS R143, R10 ;  /* 0x0000000a008f7213 */ /* 0x000fe20000000000 */
[----:B------:R-:W-:Y:S01]  /*5a00*/  @!P6 IMAD.IADD R248, R248, 0x1, -R2 ;  /* 0x00000001f8f8e824 */ /* 0x000fe200078e0a02 */
[----:B------:R-:W-:Y:S01]  /*5a10*/  ISETP.GT.U32.AND P2, PT, R2, R141, PT ;  /* 0x0000008d0200720c */ /* 0x000fe20003f44070 */
[----:B------:R-:W-:Y:S01]  /*5a20*/  @!P0 IMAD.MOV R252, RZ, RZ, -R252 ;  /* 0x000000fffffc8224 */ /* 0x000fe200078e0afc */
[----:B------:R-:W-:Y:S01]  /*5a30*/  IABS R150, R13 ;  /* 0x0000000d00967213 */ /* 0x000fe20000000000 */
[----:B------:R-:W-:Y:S01]  /*5a40*/  IMAD.HI.U32 R9, R5, R143, RZ ;  /* 0x0000008f05097227 */ /* 0x000fe200078e00ff */
[----:B------:R-:W-:-:S03]  /*5a50*/  ISETP.GE.AND P6, PT, R11, RZ, PT ;  /* 0x000000ff0b00720c */ /* 0x000fc60003fc6270 */
[----:B------:R-:W-:Y:S01]  /*5a60*/  @!P3 IMAD.MOV R248, RZ, RZ, -R248 ;  /* 0x000000fffff8b224 */ /* 0x000fe200078e0af8 */
[----:B------:R-:W-:Y:S01]  /*5a70*/  ISETP.GT.U32.AND P3, PT, R2, R137, PT ;  /* 0x000000890200720c */ /* 0x000fe20003f64070 */
[----:B------:R-:W-:Y:S02]  /*5a80*/  IMAD.MOV R9, RZ, RZ, -R9 ;  /* 0x000000ffff097224 */ /* 0x000fe400078e0a09 */
[--C-:B------:R-:W-:Y:S01]  /*5a90*/  @!P4 IMAD.IADD R250, R250, 0x1, -R2.reuse ;  /* 0x00000001fafac824 */ /* 0x100fe200078e0a02 */
[C---:B------:R-:W-:Y:S01]  /*5aa0*/  ISETP.GT.U32.AND P4, PT, R2.reuse, R139, PT ;  /* 0x0000008b0200720c */ /* 0x040fe20003f84070 */
[C---:B------:R-:W-:Y:S02]  /*5ab0*/  IMAD R143, R2.reuse, R9, R143 ;  /* 0x00000009028f7224 */ /* 0x040fe400078e028f */
[----:B------:R-:W-:Y:S02]  /*5ac0*/  @!P2 IMAD.IADD R141, R141, 0x1, -R2 ;  /* 0x000000018d8da824 */ /* 0x000fe400078e0a02 */
[----:B------:R-:W-:Y:S01]  /*5ad0*/  IMAD.HI.U32 R9, R5, R150, RZ ;  /* 0x0000009605097227 */ /* 0x000fe200078e00ff */
[----:B------:R-:W-:-:S03]  /*5ae0*/  ISETP.GT.U32.AND P0, PT, R2, R143, PT ;  /* 0x0000008f0200720c */ /* 0x000fc60003f04070 */
        /* <DEDUP_REMOVED lines=12> */
[----:B------:R-:W-:Y:S01]  /*5bb0*/  @!P5 IMAD.IADD R141, R141, 0x1, -R2 ;  /* 0x000000018d8dd824 */ /* 0x000fe200078e0a02 */
[C---:B------:R-:W-:Y:S01]  /*5bc0*/  ISETP.GT.U32.AND P2, PT, R2.reuse, R139, PT ;  /* 0x0000008b0200720c */ /* 0x040fe20003f44070 */
[----:B------:R-:W-:Y:S01]  /*5bd0*/  IMAD.HI.U32 R9, R5, R146, RZ ;  /* 0x0000009205097227 */ /* 0x000fe200078e00ff */
[----:B------:R-:W-:-:S03]  /*5be0*/  ISETP.GT.U32.AND P5, PT, R2, R148, PT ;  /* 0x000000940200720c */ /* 0x000fc60003fa4070 */
[----:B------:R-:W-:Y:S01]  /*5bf0*/  IMAD R150, R2, R11, R150 ;  /* 0x0000000b02967224 */ /* 0x000fe200078e0296 */
[----:B------:R-:W-:Y:S01]  /*5c00*/  LOP3.LUT R11, R8, 0xe0, RZ, 0xfc, !PT ;  /* 0x000000e0080b7812 */ /* 0x000fe200078efcff */
[----:B------:R-:W-:Y:S02]  /*5c10*/  IMAD.MOV R9, RZ, RZ, -R9 ;  /* 0x000000ffff097224 */ /* 0x000fe400078e0a09 */
[----:B------:R-:W-:Y:S01]  /*5c20*/  @!P4 IMAD.IADD R137, R137, 0x1, -R2 ;  /* 0x000000018989c824 */ /* 0x000fe200078e0a02 */
[----:B------:R-:W-:Y:S01]  /*5c30*/  ISETP.GE.AND P4, PT, R10, RZ, PT ;  /* 0x000000ff0a00720c */ /* 0x000fe20003f86270 */
[----:B------:R-:W-:Y:S01]  /*5c40*/  IMAD R146, R2, R9, R146 ;  /* 0x0000000902927224 */ /* 0x000fe200078e0292 */
[----:B------:R-:W-:Y:S01]  /*5c50*/  LOP3.LUT R10, R8, 0xde, RZ, 0xfc, !PT ;  /* 0x000000de080a7812 */ /* 0x000fe200078efcff */
[--C-:B------:R-:W-:Y:S01]  /*5c60*/  @!P2 IMAD.IADD R139, R139, 0x1, -R2.reuse ;  /* 0x000000018b8ba824 */ /* 0x100fe200078e0a02 */
[----:B------:R-:W-:Y:S01]  /*5c70*/  ISETP.GT.U32.AND P2, PT, R2, R150, PT ;  /* 0x000000960200720c */ /* 0x000fe20003f44070 */
[--C-:B------:R-:W-:Y:S01]  /*5c80*/  @!P5 IMAD.IADD R148, R148, 0x1, -R2.reuse ;  /* 0x000000019494d824 */ /* 0x100fe200078e0a02 */
[----:B------:R-:W-:Y:S01]  /*5c90*/  IABS R144, R10 ;  /* 0x0000000a00907213 */ /* 0x000fe20000000000 */
[----:B------:R-:W-:Y:S01]  /*5ca0*/  @!P6 IMAD.MOV R137, RZ, RZ, -R137 ;  /* 0x000000ffff89e224 */ /* 0x000fe200078e0a89 */
[----:B------:R-:W-:Y:S01]  /*5cb0*/  IABS R142, R11 ;  /* 0x0000000b008e7213 */ /* 0x000fe20000000000 */
[----:B------:R-:W-:Y:S01]  /*5cc0*/  @!P0 IMAD.IADD R143, R143, 0x1, -R2 ;  /* 0x000000018f8f8824 */ /* 0x000fe200078e0a02 */
[----:B------:R-:W-:Y:S01]  /*5cd0*/  ISETP.GT.U32.AND P6, PT, R2, R148, PT ;  /* 0x000000940200720c */ /* 0x000fe20003fc4070 */
[----:B------:R-:W-:Y:S01]  /*5ce0*/  IMAD.HI.U32 R9, R5, R144, RZ ;  /* 0x0000009005097227 */ /* 0x000fe200078e00ff */
[----:B------:R-:W-:-:S02]  /*5cf0*/  ISETP.GE.AND P0, PT, R13, RZ, PT ;  /* 0x000000ff0d00720c */ /* 0x000fc40003f06270 */
[----:B------:R-:W-:Y:S01]  /*5d00*/  LOP3.LUT R13, R8, 0xfc, RZ, 0xfc, !PT ;  /* 0x000000fc080d7812 */ /* 0x000fe200078efcff */
[----:B------:R-:W-:Y:S02]  /*5d10*/  IMAD.MOV R9, RZ, RZ, -R9 ;  /* 0x000000ffff097224 */ /* 0x000fe400078e0a09 */
[----:B------:R-:W-:Y:S01]  /*5d20*/  @!P2 IMAD.IADD R150, R150, 0x1, -R2 ;  /* 0x000000019696a824 */ /* 0x000fe200078e0a02 */
[C---:B------:R-:W-:Y:S01]  /*5d30*/  ISETP.GT.U32.AND P2, PT, R2.reuse, R143, PT ;  /* 0x0000008f0200720c */ /* 0x040fe20003f44070 */
[C---:B------:R-:W-:Y:S02]  /*5d40*/  IMAD R144, R2.reuse, R9, R144 ;  /* 0x0000000902907224 */ /* 0x040fe400078e0290 */
[----:B------:R-:W-:Y:S01]  /*5d50*/  IMAD.HI.U32 R9, R5, R142, RZ ;  /* 0x0000008e05097227 */ /* 0x000fe200078e00ff */
[----:B------:R-:W-:-:S03]  /*5d60*/  ISETP.GT.U32.AND P5, PT, R2, R150, PT ;  /* 0x000000960200720c */ /* 0x000fc60003fa4070 */
[----:B------:R-:W-:Y:S01]  /*5d70*/  @!P6 IMAD.IADD R148, R148, 0x1, -R2 ;  /* 0x000000019494e824 */ /* 0x000fe200078e0a02 */
[C---:B------:R-:W-:Y:S01]  /*5d80*/  ISETP.GT.U32.AND P6, PT, R2.reuse, R144, PT ;  /* 0x000000900200720c */ /* 0x040fe20003fc4070 */
[----:B------:R-:W-:Y:S02]  /*5d90*/  IMAD.MOV R9, RZ, RZ, -R9 ;  /* 0x000000ffff097224 */ /* 0x000fe400078e0a09 */
[----:B------:R-:W-:Y:S01]  /*5da0*/  @!P1 IMAD.MOV R139, RZ, RZ, -R139 ;  /* 0x000000ffff8b9224 */ /* 0x000fe200078e0a8b */
[C---:B------:R-:W-:Y:S01]  /*5db0*/  ISETP.GT.U32.AND P1, PT, R2.reuse, R146, PT ;  /* 0x000000920200720c */ /* 0x040fe20003f24070 */
[----:B------:R-:W-:Y:S01]  /*5dc0*/  IMAD R142, R2, R9, R142 ;  /* 0x00000009028e7224 */ /* 0x000fe200078e028e */
[----:B------:R-:W-:Y:S01]  /*5dd0*/  LOP3.LUT R9, R8, 0xe2, RZ, 0xfc, !PT ;  /* 0x000000e208097812 */ /* 0x000fe200078efcff */
[--C-:B------:R-:W-:Y:S01]  /*5de0*/  @!P2 IMAD.IADD R143, R143, 0x1, -R2.reuse ;  /* 0x000000018f8fa824 */ /* 0x100fe200078e0a02 */
[----:B------:R-:W-:Y:S01]  /*5df0*/  ISETP.GE.AND P2, PT, R15, RZ, PT ;  /* 0x000000ff0f00720c */ /* 0x000fe20003f46270 */
[--C-:B------:R-:W-:Y:S01]  /*5e00*/  @!P5 IMAD.IADD R150, R150, 0x1, -R2.reuse ;  /* 0x000000019696d824 */ /* 0x100fe200078e0a02 */
[----:B------:R-:W-:Y:S01]  /*5e10*/  IABS R140, R9 ;  /* 0x00000009008c7213 */ /* 0x000fe20000000000 */
[----:B------:R-:W-:Y:S01]  /*5e20*/  @!P4 IMAD.MOV R143, RZ, RZ, -R143 ;  /* 0x000000ffff8fc224 */ /* 0x000fe200078e0a8f */
[----:B------:R-:W-:Y:S01]  /*5e30*/  ISETP.GE.AND P5, PT, R10, RZ, PT ;  /* 0x000000ff0a00720c */ /* 0x000fe20003fa6270 */
[----:B------:R-:W-:Y:S01]  /*5e40*/  @!P6 IMAD.IADD R144, R144, 0x1, -R2 ;  /* 0x000000019090e824 */ /* 0x000fe200078e0a02 */
[----:B------:R-:W-:Y:S01]  /*5e50*/  LOP3.LUT R10, R8, 0xe4, RZ, 0xfc, !PT ;  /* 0x000000e4080a7812 */ /* 0x000fe200078efcff */
[----:B------:R-:W-:Y:S01]  /*5e60*/  @!P0 IMAD.MOV R150, RZ, RZ, -R150 ;  /* 0x000000ffff968224 */ /* 0x000fe200078e0a96 */
[----:B------:R-:W-:Y:S01]  /*5e70*/  ISETP.GE.AND P0, PT, R9, RZ, PT ;  /* 0x000000ff0900720c */ /* 0x000fe20003f06270 */
[----:B------:R-:W-:Y:S01]  /*5e80*/  IMAD.HI.U32 R9, R5, R140, RZ ;  /* 0x0000008c05097227 */ /* 0x000fe200078e00ff */
[----:B------:R-:W-:-:S02]  /*5e90*/  ISETP.GT.U32.AND P6, PT, R2, R144, PT ;  /* 0x000000900200720c */ /* 0x000fc40003fc4070 */
[----:B------:R-:W-:Y:S01]  /*5ea0*/  IABS R138, R10 ;  /* 0x0000000a008a7213 */ /* 0x000fe20000000000 */
[----:B------:R-:W-:Y:S01]  /*5eb0*/  IMAD.MOV R9, RZ, RZ, -R9 ;  /* 0x000000ffff097224 */ /* 0x000fe200078e0a09 */
[----:B------:R-:W-:Y:S01]  /*5ec0*/  LOP3.LUT R15, R8, 0xec, RZ, 0xfc, !PT ;  /* 0x000000ec080f7812 */ /* 0x000fe200078efcff */
[----:B------:R-:W-:Y:S01]  /*5ed0*/  @!P1 IMAD.IADD R146, R146, 0x1, -R2 ;  /* 0x0000000192929824 */ /* 0x000fe200078e0a02 */
[----:B------:R-:W-:Y:S01]  /*5ee0*/  ISETP.GE.AND P1, PT, R11, RZ, PT ;  /* 0x000000ff0b00720c */ /* 0x000fe20003f26270 */
[----:B------:R-:W-:Y:S01]  /*5ef0*/  IMAD R140, R2, R9, R140 ;  /* 0x00000009028c7224 */ /* 0x000fe200078e028c */
[----:B------:R-:W-:Y:S01]  /*5f00*/  LOP3.LUT R11, R8, 0xe6, RZ, 0xfc, !PT ;  /* 0x000000e6080b7812 */ /* 0x000fe200078efcff */
[----:B------:R-:W-:Y:S01]  /*5f10*/  @!P3 IMAD.MOV R141, RZ, RZ, -R141 ;  /* 0x000000ffff8db224 */ /* 0x000fe200078e0a8d */
[----:B------:R-:W-:Y:S01]  /*5f20*/  ISETP.GT.U32.AND P4, PT, R2, R146, PT ;  /* 0x000000920200720c */ /* 0x000fe20003f84070 */
[----:B------:R-:W-:Y:S01]  /*5f30*/  IMAD.U32 R227, RZ, RZ, UR59 ;  /* 0x0000003bffe37e24 */ /* 0x000fe2000f8e00ff */
[----:B------:R-:W-:Y:S01]  /*5f40*/  ISETP.GE.AND P3, PT, R14, RZ, PT ;  /* 0x000000ff0e00720c */ /* 0x000fe20003f66270 */
[----:B------:R-:W-:Y:S01]  /*5f50*/  @!P6 IMAD.IADD R144, R144, 0x1, -R2 ;  /* 0x000000019090e824 */ /* 0x000fe200078e0a02 */
[----:B------:R-:W-:Y:S01]  /*5f60*/  IABS R136, R11 ;  /* 0x0000000b00887213 */ /* 0x000fe20000000000 */
[----:B------:R-:W-:Y:S01]  /*5f70*/  IMAD.U32 R231, RZ, RZ, UR61 ;  /* 0x0000003dffe77e24 */ /* 0x000fe2000f8e00ff */
[----:B------:R-:W-:Y:S01]  /*5f80*/  IABS R24, R15 ;  /* 0x0000000f00187213 */ /* 0x000fe20000000000 */
[----:B------:R-:W-:Y:S01]  /*5f90*/  @!P5 IMAD.MOV R144, RZ, RZ, -R144 ;  /* 0x000000ffff90d224 */ /* 0x000fe200078e0a90 */
[----:B------:R-:W-:Y:S01]  /*5fa0*/  ISETP.GT.U32.AND P5, PT, R2, R140, PT ;  /* 0x0000008c0200720c */ /* 0x000fe20003fa4070 */
[----:B------:R-:W-:Y:S01]  /*5fb0*/  IMAD.HI.U32 R9, R5, R136, RZ ;  /* 0x0000008805097227 */ /* 0x000fe200078e00ff */
[----:B------:R-:W-:-:S02]  /*5fc0*/  IABS R14, R19 ;  /* 0x00000013000e7213 */ /* 0x000fc40000000000 */
[----:B------:R-:W-:Y:S01]  /*5fd0*/  ISETP.GE.AND P6, PT, R12, RZ, PT ;  /* 0x000000ff0c00720c */ /* 0x000fe20003fc6270 */
[----:B------:R-:W-:Y:S01]  /*5fe0*/  @!P4 IMAD.IADD R146, R146, 0x1, -R2 ;  /* 0x000000019292c824 */ /* 0x000fe200078e0a02 */
[----:B------:R-:W-:Y:S01]  /*5ff0*/  ISETP.GE.AND P4, PT, R10, RZ, PT ;  /* 0x000000ff0a00720c */ /* 0x000fe20003f86270 */
[----:B------:R-:W-:Y:S01]  /*6000*/  IMAD.HI.U32 R10, R5, R138, RZ ;  /* 0x0000008a050a7227 */ /* 0x000fe200078e00ff */
[----:B------:R-:W-:-:S03]  /*6010*/  IABS R12, R27 ;  /* 0x0000001b000c7213 */ /* 0x000fc60000000000 */
[----:B------:R-:W-:Y:S01]  /*6020*/  @!P2 IMAD.MOV R146, RZ, RZ, -R146 ;  /* 0x000000ffff92a224 */ /* 0x000fe200078e0a92 */
[----:B------:R-:W-:Y:S01]  /*6030*/  ISETP.GE.AND P2, PT, R11, RZ, PT ;  /* 0x000000ff0b00720c */ /* 0x000fe20003f46270 */
[----:B------:R-:W-:Y:S02]  /*6040*/  @!P5 IMAD.IADD R140, R140, 0x1, -R2 ;  /* 0x000000018c8cd824 */ /* 0x000fe400078e0a02 */
[----:B------:R-:W-:Y:S02]  /*6050*/  IMAD.MOV R11, RZ, RZ, -R10 ;  /* 0x000000ffff0b7224 */ /* 0x000fe400078e0a0a */
[----:B------:R-:W-:Y:S01]  /*6060*/  @!P3 IMAD.MOV R148, RZ, RZ, -R148 ;  /* 0x000000ffff94b224 */ /* 0x000fe200078e0a94 */
[C---:B------:R-:W-:Y:S01]  /*6070*/  ISETP.GT.U32.AND P5, PT, R2.reuse, R140, PT ;  /* 0x0000008c0200720c */ /* 0x040fe20003fa4070 */
[C---:B------:R-:W-:Y:S01]  /*6080*/  IMAD R138, R2.reuse, R11, R138 ;  /* 0x0000000b028a7224 */ /* 0x040fe200078e028a */
[----:B------:R-:W-:Y:S01]  /*6090*/  ISETP.GT.U32.AND P3, PT, R2, R142, PT ;  /* 0x0000008e0200720c */ /* 0x000fe20003f64070 */
[----:B------:R-:W-:Y:S01]  /*60a0*/  IMAD.MOV R9, RZ, RZ, -R9 ;  /* 0x000000ffff097224 */ /* 0x000fe200078e0a09 */
[----:B------:R-:W-:Y:S01]  /*60b0*/  LOP3.LUT R11, R8, 0xea, RZ, 0xfc, !PT ;  /* 0x000000ea080b7812 */ /* 0x000fe200078efcff */
[----:B------:R-:W-:-:S03]  /*60c0*/  IMAD.HI.U32 R10, R5, R28, RZ ;  /* 0x0000001c050a7227 */ /* 0x000fc600078e00ff */
[----:B------:R-:W-:Y:S01]  /*60d0*/  IABS R26, R11 ;  /* 0x0000000b001a7213 */ /* 0x000fe20000000000 */
[----:B------:R-:W-:Y:S02]  /*60e0*/  IMAD R136, R2, R9, R136 ;  /* 0x0000000902887224 */ /* 0x000fe400078e0288 */
[----:B------:R-:W-:Y:S02]  /*60f0*/  IMAD.U32 R235, RZ, RZ, UR63 ;  /* 0x0000003fffeb7e24 */ /* 0x000fe4000f8e00ff */
[--C-:B------:R-:W-:Y:S01]  /*6100*/  @!P5 IMAD.IADD R140, R140, 0x1, -R2.reuse ;  /* 0x000000018c8cd824 */ /* 0x100fe200078e0a02 */
[----:B------:R-:W-:Y:S01]  /*6110*/  ISETP.GT.U32.AND P5, PT, R2, R138, PT ;  /* 0x0000008a0200720c */ /* 0x000fe20003fa4070 */
[----:B------:R-:W-:Y:S02]  /*6120*/  @!P3 IMAD.IADD R142, R142, 0x1, -R2 ;  /* 0x000000018e8eb824 */ /* 0x000fe400078e0a02 */
[----:B------:R-:W-:-:S03]  /*6130*/  IMAD.HI.U32 R9, R5, R26, RZ ;  /* 0x0000001a05097227 */ /* 0x000fc600078e00ff */
[C---:B------:R-:W-:Y:S01]  /*6140*/  ISETP.GT.U32.AND P3, PT, R2.reuse, R142, PT ;  /* 0x0000008e0200720c */ /* 0x040fe20003f64070 */
[----:B------:R-:W-:Y:S02]  /*6150*/  IMAD.MOV R9, RZ, RZ, -R9 ;  /* 0x000000ffff097224 */ /* 0x000fe400078e0a09 */
[----:B------:R-:W-:Y:S02]  /*6160*/  @!P0 IMAD.MOV R140, RZ, RZ, -R140 ;  /* 0x000000ffff8c8224 */ /* 0x000fe400078e0a8c */
[----:B------:R-:W-:Y:S02]  /*6170*/  IMAD R26, R2, R9, R26 ;  /* 0x00000009021a7224 */ /* 0x000fe400078e021a */
[----:B------:R-:W-:Y:S02]  /*6180*/  @!P5 IMAD.IADD R138, R138, 0x1, -R2 ;  /* 0x000000018a8ad824 */ /* 0x000fe400078e0a02 */
[----:B------:R-:W-:Y:S01]  /*6190*/  IMAD.HI.U32 R9, R5, R20, RZ ;  /* 0x0000001405097227 */ /* 0x000fe200078e00ff */
[----:B------:R-:W-:-:S02]  /*61a0*/  ISETP.GT.U32.AND P0, PT, R2, R26, PT ;  /* 0x0000001a0200720c */ /* 0x000fc40003f04070 */
[----:B------:R-:W-:Y:S01]  /*61b0*/  ISETP.GT.U32.AND P5, PT, R2, R138, PT ;  /* 0x0000008a0200720c */ /* 0x000fe20003fa4070 */
[----:B------:R-:W-:Y:S01]  /*61c0*/  @!P3 IMAD.IADD R142, R142, 0x1, -R2 ;  /* 0x000000018e8eb824 */ /* 0x000fe200078e0a02 */
[----:B------:R-:W-:Y:S01]  /*61d0*/  ISETP.GE.AND P3, PT, R11, RZ, PT ;  /* 0x000000ff0b00720c */ /* 0x000fe20003f66270 */
[----:B------:R-:W-:Y:S02]  /*61e0*/  IMAD.MOV R11, RZ, RZ, -R10 ;  /* 0x000000ffff0b7224 */ /* 0x000fe400078e0a0a */
[----:B------:R-:W-:-:S04]  /*61f0*/  IMAD.HI.U32 R10, R5, R24, RZ ;  /* 0x00000018050a7227 */ /* 0x000fc800078e00ff */
[----:B------:R-:W-:Y:S02]  /*6200*/  IMAD R28, R2, R11, R28 ;  /* 0x0000000b021c7224 */ /* 0x000fe400078e021c */
[----:B------:R-:W-:Y:S02]  /*6210*/  IMAD.MOV R11, RZ, RZ, -R10 ;  /* 0x000000ffff0b7224 */ /* 0x000fe400078e0a0a */
[----:B------:R-:W-:Y:S01]  /*6220*/  @!P5 IMAD.IADD R138, R138, 0x1, -R2 ;  /* 0x000000018a8ad824 */ /* 0x000fe200078e0a02 */
[C---:B------:R-:W-:Y:S01]  /*6230*/  ISETP.GT.U32.AND P5, PT, R2.reuse, R136, PT ;  /* 0x000000880200720c */ /* 0x040fe20003fa4070 */
[----:B------:R-:W-:Y:S02]  /*6240*/  @!P1 IMAD.MOV R142, RZ, RZ, -R142 ;  /* 0x000000ffff8e9224 */ /* 0x000fe400078e0a8e */
[----:B------:R-:W-:Y:S02]  /*6250*/  IMAD R24, R2, R11, R24 ;  /* 0x0000000b02187224 */ /* 0x000fe400078e0218 */
[----:B------:R-:W-:-:S02]  /*6260*/  IMAD.MOV R9, RZ, RZ, -R9 ;  /* 0x000000ffff097224 */ /* 0x000fc400078e0a09 */
[----:B------:R-:W-:-:S04]  /*6270*/  IMAD.HI.U32 R10, R5, R14, RZ ;  /* 0x0000000e050a7227 */ /* 0x000fc800078e00ff */
[----:B------:R-:W-:Y:S01]  /*6280*/  @!P4 IMAD.MOV R138, RZ, RZ, -R138 ;  /* 0x000000ffff8ac224 */ /* 0x000fe200078e0a8a */
[----:B------:R-:W-:Y:S01]  /*6290*/  ISETP.GT.U32.AND P4, PT, R2, R24, PT ;  /* 0x000000180200720c */ /* 0x000fe20003f84070 */
[----:B------:R-:W-:Y:S01]  /*62a0*/  @!P5 IMAD.IADD R136, R136, 0x1, -R2 ;  /* 0x000000018888d824 */ /* 0x000fe200078e0a02 */
[C---:B------:R-:W-:Y:S01]  /*62b0*/  ISETP.GT.U32.AND P5, PT, R2.reuse, R28, PT ;  /* 0x0000001c0200720c */ /* 0x040fe20003fa4070 */
[C---:B------:R-:W-:Y:S02]  /*62c0*/  IMAD R20, R2.reuse, R9, R20 ;  /* 0x0000000902147224 */ /* 0x040fe400078e0214 */
[----:B------:R-:W-:Y:S01]  /*62d0*/  IMAD.MOV R11, RZ, RZ, -R10 ;  /* 0x000000ffff0b7224 */ /* 0x000fe200078e0a0a */
[----:B------:R-:W-:Y:S01]  /*62e0*/  ISETP.GT.U32.AND P1, PT, R2, R136, PT ;  /* 0x000000880200720c */ /* 0x000fe20003f24070 */
[----:B------:R-:W-:-:S04]  /*62f0*/  IMAD.HI.U32 R9, R5, R22, RZ ;  /* 0x0000001605097227 */ /* 0x000fc800078e00ff */
[----:B------:R-:W-:Y:S02]  /*6300*/  IMAD R14, R2, R11, R14 ;  /* 0x0000000b020e7224 */ /* 0x000fe400078e020e */
[----:B------:R-:W-:Y:S02]  /*6310*/  IMAD.MOV R9, RZ, RZ, -R9 ;  /* 0x000000ffff097224 */ /* 0x000fe400078e0a09 */
[----:B------:R-:W-:Y:S02]  /*6320*/  @!P5 IMAD.IADD R28, R28, 0x1, -R2 ;  /* 0x000000011c1cd824 */ /* 0x000fe400078e0a02 */
[----:B------:R-:W-:Y:S02]  /*6330*/  IMAD R22, R2, R9, R22 ;  /* 0x0000000902167224 */ /* 0x000fe400078e0216 */
[--C-:B------:R-:W-:Y:S01]  /*6340*/  @!P1 IMAD.IADD R136, R136, 0x1, -R2.reuse ;  /* 0x0000000188889824 */ /* 0x100fe200078e0a02 */
[----:B------:R-:W-:Y:S01]  /*6350*/  ISETP.GT.U32.AND P5, PT, R2, R28, PT ;  /* 0x0000001c0200720c */ /* 0x000fe20003fa4070 */
[----:B------:R-:W-:Y:S01]  /*6360*/  @!P0 IMAD.IADD R26, R26, 0x1, -R2 ;  /* 0x000000011a1a8824 */ /* 0x000fe200078e0a02 */
[C---:B------:R-:W-:Y:S01]  /*6370*/  ISETP.GT.U32.AND P1, PT, R2.reuse, R20, PT ;  /* 0x000000140200720c */ /* 0x040fe20003f24070 */
[----:B------:R-:W-:Y:S01]  /*6380*/  IMAD.HI.U32 R9, R5, R16, RZ ;  /* 0x0000001005097227 */ /* 0x000fe200078e00ff */
[----:B------:R-:W-:-:S03]  /*6390*/  ISETP.GT.U32.AND P0, PT, R2, R22, PT ;  /* 0x000000160200720c */ /* 0x000fc60003f04070 */
[----:B------:R-:W-:Y:S01]  /*63a0*/  @!P4 IMAD.IADD R24, R24, 0x1, -R2 ;  /* 0x000000011818c824 */ /* 0x000fe200078e0a02 */
[----:B------:R-:W-:Y:S01]  /*63b0*/  ISETP.GT.U32.AND P4, PT, R2, R26, PT ;  /* 0x0000001a0200720c */ /* 0x000fe20003f84070 */
[----:B------:R-:W-:Y:S02]  /*63c0*/  IMAD.MOV R11, RZ, RZ, -R9 ;  /* 0x000000ffff0b7224 */ /* 0x000fe400078e0a09 */
[----:B------:R-:W-:-:S04]  /*63d0*/  IMAD.HI.U32 R10, R5, R12, RZ ;  /* 0x0000000c050a7227 */ /* 0x000fc800078e00ff */
[----:B------:R-:W-:Y:S01]  /*63e0*/  @!P5 IMAD.IADD R28, R28, 0x1, -R2 ;  /* 0x000000011c1cd824 */ /* 0x000fe200078e0a02 */
[C---:B------:R-:W-:Y:S01]  /*63f0*/  ISETP.GT.U32.AND P5, PT, R2.reuse, R14, PT ;  /* 0x0000000e0200720c */ /* 0x040fe20003fa4070 */
[----:B------:R-:W-:Y:S02]  /*6400*/  IMAD R16, R2, R11, R16 ;  /* 0x0000000b02107224 */ /* 0x000fe400078e0210 */
[----:B------:R-:W-:Y:S01]  /*6410*/  IMAD.MOV R11, RZ, RZ, -R10 ;  /* 0x000000ffff0b7224 */ /* 0x000fe200078e0a0a */
[----:B------:R-:W-:Y:S01]  /*6420*/  IABS R10, R29 ;  /* 0x0000001d000a7213 */ /* 0x000fe20000000000 */
[----:B------:R-:W-:Y:S01]  /*6430*/  @!P1 IMAD.IADD R20, R20, 0x1, -R2 ;  /* 0x0000000114149824 */ /* 0x000fe200078e0a02 */
[----:B------:R-:W-:Y:S01]  /*6440*/  ISETP.GT.U32.AND P1, PT, R2, R24, PT ;  /* 0x000000180200720c */ /* 0x000fe20003f24070 */
[----:B------:R-:W-:-:S04]  /*6450*/  IMAD.HI.U32 R9, R5, R18, RZ ;  /* 0x0000001205097227 */ /* 0x000fc800078e00ff */
[----:B------:R-:W-:Y:S01]  /*6460*/  IMAD R12, R2, R11, R12 ;  /* 0x0000000b020c7224 */ /* 0x000fe200078e020c */
[----:B------:R-:W-:Y:S01]  /*6470*/  IABS R11, R13 ;  /* 0x0000000d000b7213 */ /* 0x000fe20000000000 */
[--C-:B------:R-:W-:Y:S01]  /*6480*/  @!P5 IMAD.IADD R14, R14, 0x1, -R2.reuse ;  /* 0x000000010e0ed824 */ /* 0x100fe200078e0a02 */
[----:B------:R-:W-:Y:S01]  /*6490*/  ISETP.GT.U32.AND P5, PT, R2, R20, PT ;  /* 0x000000140200720c */ /* 0x000fe20003fa4070 */
[----:B------:R-:W-:Y:S02]  /*64a0*/  IMAD.MOV R9, RZ, RZ, -R9 ;  /* 0x000000ffff097224 */ /* 0x000fe400078e0a09 */
[----:B------:R-:W-:Y:S01]  /*64b0*/  @!P4 IMAD.IADD R26, R26, 0x1, -R2 ;  /* 0x000000011a1ac824 */ /* 0x000fe200078e0a02 */
[----:B------:R-:W-:Y:S01]  /*64c0*/  ISETP.GT.U32.AND P4, PT, R2, R16, PT ;  /* 0x000000100200720c */ /* 0x000fe20003f84070 */
[----:B------:R-:W-:-:S04]  /*64d0*/  IMAD.HI.U32 R8, R5, R10, RZ ;  /* 0x0000000a05087227 */ /* 0x000fc800078e00ff */
[----:B------:R-:W-:-:S04]  /*64e0*/  IMAD.HI.U32 R5, R5, R11, RZ ;  /* 0x0000000b05057227 */ /* 0x000fc800078e00ff */
[----:B------:R-:W-:Y:S01]  /*64f0*/  @!P0 IMAD.IADD R22, R22, 0x1, -R2 ;  /* 0x0000000116168824 */ /* 0x000fe200078e0a02 */
[C---:B------:R-:W-:Y:S01]  /*6500*/  ISETP.GT.U32.AND P0, PT, R2.reuse, R14, PT ;  /* 0x0000000e0200720c */ /* 0x040fe20003f04070 */
[C---:B------:R-:W-:Y:S02]  /*6510*/  IMAD R18, R2.reuse, R9, R18 ;  /* 0x0000000902127224 */ /* 0x040fe400078e0212 */
[----:B------:R-:W-:Y:S02]  /*6520*/  IMAD.MOV R5, RZ, RZ, -R5 ;  /* 0x000000ffff057224 */ /* 0x000fe400078e0a05 */
[----:B------:R-:W-:Y:S01]  /*6530*/  @!P2 IMAD.MOV R136, RZ, RZ, -R136 ;  /* 0x000000ffff88a224 */ /* 0x000fe200078e0a88 */
[----:B------:R-:W-:Y:S01]  /*6540*/  ISETP.GT.U32.AND P2, PT, R2, R22, PT ;  /* 0x000000160200720c */ /* 0x000fe20003f44070 */
[----:B------:R-:W-:Y:S01]  /*6550*/  @!P1 IMAD.IADD R24, R24, 0x1, -R2 ;  /* 0x0000000118189824 */ /* 0x000fe200078e0a02 */
[----:B------:R-:W-:Y:S01]  /*6560*/  ISETP.GT.U32.AND P1, PT, R2, R18, PT ;  /* 0x000000120200720c */ /* 0x000fe20003f24070 */
[----:B------:R-:W-:-:S02]  /*6570*/  IMAD.MOV R9, RZ, RZ, -R8 ;  /* 0x000000ffff097224 */ /* 0x000fc400078e0a08 */
[----:B------:R-:W-:Y:S02]  /*6580*/  IMAD R8, R2, R5, R11 ;  /* 0x0000000502087224 */ /* 0x000fe400078e020b */
[----:B------:R-:W-:Y:S01]  /*6590*/  @!P5 IMAD.IADD R20, R20, 0x1, -R2 ;  /* 0x000000011414d824 */ /* 0x000fe200078e0a02 */
[C---:B------:R-:W-:Y:S01]  /*65a0*/  ISETP.GT.U32.AND P5, PT, R2.reuse, R12, PT ;  /* 0x0000000c0200720c */ /* 0x040fe20003fa4070 */
[----:B------:R-:W-:Y:S02]  /*65b0*/  IMAD R10, R2, R9, R10 ;  /* 0x00000009020a7224 */ /* 0x000fe400078e020a */
[--C-:B------:R-:W-:Y:S01]  /*65c0*/  @!P4 IMAD.IADD R16, R16, 0x1, -R2.reuse ;  /* 0x000000011010c824 */ /* 0x100fe200078e0a02 */
[----:B------:R-:W-:Y:S01]  /*65d0*/  ISETP.GT.U32.AND P4, PT, R2, R8, PT ;  /* 0x000000080200720c */ /* 0x000fe20003f84070 */
[--C-:B------:R-:W-:Y:S01]  /*65e0*/  @!P0 IMAD.IADD R14, R14, 0x1, -R2.reuse ;  /* 0x000000010e0e8824 */ /* 0x100fe200078e0a02 */
[----:B------:R-:W-:Y:S01]  /*65f0*/  ISETP.GT.U32.AND P0, PT, R2, R10, PT ;  /* 0x0000000a0200720c */ /* 0x000fe20003f04070 */
[--C-:B------:R-:W-:Y:S01]  /*6600*/  @!P2 IMAD.IADD R22, R22, 0x1, -R2.reuse ;  /* 0x000000011616a824 */ /* 0x100fe200078e0a02 */
[----:B------:R-:W-:Y:S01]  /*6610*/  ISETP.GE.AND P2, PT, R15, RZ, PT ;  /* 0x000000ff0f00720c */ /* 0x000fe20003f46270 */
[----:B------:R-:W-:Y:S01]  /*6620*/  @!P1 IMAD.IADD R18, R18, 0x1, -R2 ;  /* 0x0000000112129824 */ /* 0x000fe200078e0a02 */
[----:B------:R-:W-:Y:S01]  /*6630*/  ISETP.GE.AND P1, PT, R17, RZ, PT ;  /* 0x000000ff1100720c */ /* 0x000fe20003f26270 */
[----:B------:R-:W-:-:S02]  /*6640*/  @!P6 IMAD.MOV R28, RZ, RZ, -R28 ;  /* 0x000000ffff1ce224 */ /* 0x000fc400078e0a1c */
[----:B------:R-:W-:Y:S01]  /*6650*/  @!P5 IMAD.IADD R12, R12, 0x1, -R2 ;  /* 0x000000010c0cd824 */ /* 0x000fe200078e0a02 */
[----:B------:R-:W-:Y:S01]  /*6660*/  ISETP.GE.AND P5, PT, R19, RZ, PT ;  /* 0x000000ff1300720c */ /* 0x000fe20003fa6270 */
[----:B------:R-:W-:Y:S01]  /*6670*/  @!P3 IMAD.MOV R26, RZ, RZ, -R26 ;  /* 0x000000ffff1ab224 */ /* 0x000fe200078e0a1a */
[----:B------:R-:W-:Y:S01]  /*6680*/  ISETP.GT.U32.AND P3, PT, R2, R18, PT ;  /* 0x000000120200720c */ /* 0x000fe20003f64070 */
[--C-:B------:R-:W-:Y:S01]  /*6690*/  @!P4 IMAD.IADD R8, R8, 0x1, -R2.reuse ;  /* 0x000000010808c824 */ /* 0x100fe200078e0a02 */
[----:B------:R-:W-:Y:S01]  /*66a0*/  ISETP.GT.U32.AND P4, PT, R2, R16, PT ;  /* 0x000000100200720c */ /* 0x000fe20003f84070 */
[----:B------:R-:W-:Y:S01]  /*66b0*/  @!P0 IMAD.IADD R10, R10, 0x1, -R2 ;  /* 0x000000010a0a8824 */ /* 0x000fe200078e0a02 */
[----:B------:R-:W-:Y:S01]  /*66c0*/  ISETP.GE.AND P0, PT, R21, RZ, PT ;  /* 0x000000ff1500720c */ /* 0x000fe20003f06270 */
[----:B------:R-:W-:Y:S01]  /*66d0*/  @!P2 IMAD.MOV R24, RZ, RZ, -R24 ;  /* 0x000000ffff18a224 */ /* 0x000fe200078e0a18 */
[C---:B------:R-:W-:Y:S01]  /*66e0*/  ISETP.GT.U32.AND P6, PT, R2.reuse, R8, PT ;  /* 0x000000080200720c */ /* 0x040fe20003fc4070 */
[----:B------:R-:W-:Y:S01]  /*66f0*/  @!P1 IMAD.MOV R20, RZ, RZ, -R20 ;  /* 0x000000ffff149224 */ /* 0x000fe200078e0a14 */
[C---:B------:R-:W-:Y:S01]  /*6700*/  ISETP.GT.U32.AND P2, PT, R2.reuse, R12, PT ;  /* 0x0000000c0200720c */ /* 0x040fe20003f44070 */
[----:B------:R-:W-:Y:S01]  /*6710*/  IMAD.U32 R233, RZ, RZ, UR62 ;  /* 0x0000003effe97e24 */ /* 0x000fe2000f8e00ff */
[----:B------:R-:W-:Y:S01]  /*6720*/  ISETP.GT.U32.AND P1, PT, R2, R10, PT ;  /* 0x0000000a0200720c */ /* 0x000fe20003f24070 */
[----:B------:R-:W-:Y:S01]  /*6730*/  @!P5 IMAD.MOV R14, RZ, RZ, -R14 ;  /* 0x000000ffff0ed224 */ /* 0x000fe200078e0a0e */
[----:B------:R-:W-:Y:S01]  /*6740*/  ISETP.GE.AND P5, PT, R23, RZ, PT ;  /* 0x000000ff1700720c */ /* 0x000fe20003fa6270 */
[--C-:B------:R-:W-:Y:S01]  /*6750*/  @!P3 IMAD.IADD R18, R18, 0x1, -R2.reuse ;  /* 0x000000011212b824 */ /* 0x100fe200078e0a02 */
[----:B------:R-:W-:Y:S01]  /*6760*/  ISETP.GE.AND P3, PT, R27, RZ, PT ;  /* 0x000000ff1b00720c */ /* 0x000fe20003f66270 */
[----:B------:R-:W-:Y:S01]  /*6770*/  @!P4 IMAD.IADD R16, R16, 0x1, -R2 ;  /* 0x000000011010c824 */ /* 0x000fe200078e0a02 */
[----:B------:R-:W-:Y:S01]  /*6780*/  ISETP.GE.AND P4, PT, R25, RZ, PT ;  /* 0x000000ff1900720c */ /* 0x000fe20003f86270 */
[----:B------:R-:W-:Y:S01]  /*6790*/  @!P0 IMAD.MOV R22, RZ, RZ, -R22 ;  /* 0x000000ffff168224 */ /* 0x000fe200078e0a16 */
[----:B------:R-:W-:Y:S01]  /*67a0*/  ISETP.NE.AND P0, PT, R6, RZ, PT ;  /* 0x000000ff0600720c */ /* 0x000fe20003f05270 */
[--C-:B------:R-:W-:Y:S01]  /*67b0*/  @!P6 IMAD.IADD R8, R8, 0x1, -R2.reuse ;  /* 0x000000010808e824 */ /* 0x100fe200078e0a02 */
[----:B------:R-:W-:Y:S01]  /*67c0*/  ISETP.GE.AND P6, PT, R31, RZ, PT ;  /* 0x000000ff1f00720c */ /* 0x000fe20003fc6270 */
[--C-:B------:R-:W-:Y:S01]  /*67d0*/  @!P2 IMAD.IADD R12, R12, 0x1, -R2.reuse ;  /* 0x000000010c0ca824 */ /* 0x100fe200078e0a02 */
[----:B------:R-:W-:Y:S01]  /*67e0*/  ISETP.GE.AND P2, PT, R29, RZ, PT ;  /* 0x000000ff1d00720c */ /* 0x000fe20003f46270 */
[----:B------:R-:W-:Y:S01]  /*67f0*/  @!P1 IMAD.IADD R10, R10, 0x1, -R2 ;  /* 0x000000010a0a9824 */ /* 0x000fe200078e0a02 */
[----:B------:R-:W-:Y:S01]  /*6800*/  ISETP.GE.AND P1, PT, R13, RZ, PT ;  /* 0x000000ff0d00720c */ /* 0x000fe20003f26270 */
[----:B------:R-:W-:Y:S01]  /*6810*/  @!P5 IMAD.MOV R16, RZ, RZ, -R16 ;  /* 0x000000ffff10d224 */ /* 0x000fe200078e0a10 */
[----:B------:R-:W-:Y:S01]  /*6820*/  ISETP.NE.AND P5, PT, R7, RZ, PT ;  /* 0x000000ff0700720c */ /* 0x000fe20003fa5270 */
[----:B------:R-:W-:-:S02]  /*6830*/  IMAD.MOV.U32 R2, RZ, RZ, R3 ;  /* 0x000000ffff027224 */ /* 0x000fc400078e0003 */
[----:B------:R-:W-:Y:S01]  /*6840*/  @!P4 IMAD.MOV R18, RZ, RZ, -R18 ;  /* 0x000000ffff12c224 */ /* 0x000fe200078e0a12 */
[C---:B------:R-:W-:Y:S01]  /*6850*/  SEL R5, R155.reuse, R32, !P5 ;  /* 0x000000209b057207 */ /* 0x040fe20006800000 */
[----:B------:R-:W-:Y:S01]  /*6860*/  @!P3 IMAD.MOV R12, RZ, RZ, -R12 ;  /* 0x000000ffff0cb224 */ /* 0x000fe200078e0a0c */
[C---:B------:R-:W-:Y:S01]  /*6870*/  SEL R4, R155.reuse, R4, !P5 ;  /* 0x000000049b047207 */ /* 0x040fe20006800000 */
[----:B------:R-:W-:Y:S01]  /*6880*/  @!P6 IMAD.MOV R2, RZ, RZ, -R2 ;  /* 0x000000ffff02e224 */ /* 0x000fe200078e0a02 */
[----:B------:R-:W-:Y:S01]  /*6890*/  SEL R7, R155, R30, !P5 ;  /* 0x0000001e9b077207 */ /* 0x000fe20006800000 */
[----:B--2---:R-:W-:Y:S01]  /*68a0*/  IMAD R5, R5, UR60, RZ ;  /* 0x0000003c05057c24 */ /* 0x004fe2000f8e02ff */
[C---:B------:R-:W-:Y:S01]  /*68b0*/  SEL R11, R155.reuse, R36, !P5 ;  /* 0x000000249b0b7207 */ /* 0x040fe20006800000 */
[----:B------:R-:W-:Y:S01]  /*68c0*/  @!P2 IMAD.MOV R10, RZ, RZ, -R10 ;  /* 0x000000ffff0aa224 */ /* 0x000fe200078e0a0a */
[----:B------:R-:W-:Y:S01]  /*68d0*/  SEL R13, R155, R38, !P5 ;  /* 0x000000269b0d7207 */ /* 0x000fe20006800000 */
[----:B------:R-:W-:Y:S01]  /*68e0*/  @!P1 IMAD.MOV R8, RZ, RZ, -R8 ;  /* 0x000000ffff089224 */ /* 0x000fe200078e0a08 */
[----:B------:R-:W-:Y:S01]  /*68f0*/  @!P0 LOP3.LUT R2, RZ, R6, RZ, 0x33, !PT ;  /* 0x00000006ff028212 */ /* 0x000fe200078e33ff */
[----:B------:R-:W-:Y:S01]  /*6900*/  IMAD R7, R7, UR60, RZ ;  /* 0x0000003c07077c24 */ /* 0x000fe2000f8e02ff */
[----:B------:R-:W-:Y:S01]  /*6910*/  SEL R15, R155, R40, !P5 ;  /* 0x000000289b0f7207 */ /* 0x000fe20006800000 */
[----:B------:R-:W-:Y:S01]  /*6920*/  IMAD R11, R11, UR60, RZ ;  /* 0x0000003c0b0b7c24 */ /* 0x000fe2000f8e02ff */
[----:B------:R-:W-:Y:S01]  /*6930*/  SEL R149, R155, R16, !P5 ;  /* 0x000000109b957207 */ /* 0x000fe20006800000 */
[----:B------:R-:W-:Y:S01]  /*6940*/  IMAD R16, R4, UR60, RZ ;  /* 0x0000003c04107c24 */ /* 0x000fe2000f8e02ff */
[C---:B---3--:R-:W-:Y:S01]  /*6950*/  LEA R3, P0, R0.reuse, UR14, 0x2 ;  /* 0x0000000e00037c11 */ /* 0x048fe2000f8010ff */
[----:B------:R-:W-:Y:S01]  /*6960*/  IMAD R13, R13, UR60, RZ ;  /* 0x0000003c0d0d7c24 */ /* 0x000fe2000f8e02ff */
[----:B------:R-:W-:Y:S01]  /*6970*/  SEL R17, R155, R42, !P5 ;  /* 0x0000002a9b117207 */ /* 0x000fe20006800000 */
        /* <DEDUP_REMOVED lines=19> */
[----:B------:R-:W-:Y:S01]  /*6ab0*/  LEA.HI.X.SX32 R0, R0, UR15, 0x2, P0 ;  /* 0x0000000f00007c11 */ /* 0x000fe200080f16ff */
[----:B------:R-:W-:Y:S01]  /*6ac0*/  IMAD R117, R117, UR60, RZ ;  /* 0x0000003c75757c24 */ /* 0x000fe2000f8e02ff */
[----:B------:R-:W-:Y:S01]  /*6ad0*/  SEL R19, R155, R44, !P5 ;  /* 0x0000002c9b137207 */ /* 0x000fe20006800000 */
[----:B------:R-:W-:Y:S01]  /*6ae0*/  IMAD R187, R187, UR60, RZ ;  /* 0x0000003cbbbb7c24 */ /* 0x000fe2000f8e02ff */
[C---:B------:R-:W-:Y:S01]  /*6af0*/  SEL R29, R155.reuse, R54, !P5 ;  /* 0x000000369b1d7207 */ /* 0x040fe20006800000 */
[----:B------:R-:W-:Y:S01]  /*6b00*/  UIMAD UR14, UR4, 0x2d, URZ ;  /* 0x0000002d040e78a4 */ /* 0x000fe2000f8e02ff */
        /* <DEDUP_REMOVED lines=30> */
[C---:B------:R-:W-:Y:S01]  /*6cf0*/  SEL R156, R155.reuse, R139, !P5 ;  /* 0x0000008b9b9c7207 */ /* 0x040fe20006800000 */
[----:B------:R-:W-:Y:S01]  /*6d00*/  IMAD R186, R186, UR60, RZ ;  /* 0x0000003cbaba7c24 */ /* 0x000fe2000f8e02ff */
[C---:B------:R-:W-:Y:S01]  /*6d10*/  SEL R154, R155.reuse, R141, !P5 ;  /* 0x0000008d9b9a7207 */ /* 0x040fe20006800000 */
[----:B------:R-:W-:Y:S01]  /*6d20*/  IMAD R158, R158, UR60, RZ ;  /* 0x0000003c9e9e7c24 */ /* 0x000fe2000f8e02ff */
[----:B------:R-:W-:Y:S01]  /*6d30*/  SEL R152, R155, R143, !P5 ;  /* 0x0000008f9b987207 */ /* 0x000fe20006800000 */
[----:B------:R-:W-:Y:S01]  /*6d40*/  IMAD R156, R156, UR60, RZ ;  /* 0x0000003c9c9c7c24 */ /* 0x000fe2000f8e02ff */
[-C--:B------:R-:W-:Y:S01]  /*6d50*/  LEA R4, P0, R5, R3.reuse, 0x2 ;  /* 0x0000000305047211 */ /* 0x080fe200078010ff */
[----:B------:R-:W-:Y:S01]  /*6d60*/  IMAD R154, R154, UR60, RZ ;  /* 0x0000003c9a9a7c24 */ /* 0x000fe2000f8e02ff */
[C---:B------:R-:W-:Y:S01]  /*6d70*/  SEL R23, R155.reuse, R48, !P5 ;  /* 0x000000309b177207 */ /* 0x040fe20006800000 */
[----:B------:R-:W-:Y:S01]  /*6d80*/  IMAD R152, R152, UR60, RZ ;  /* 0x0000003c98987c24 */ /* 0x000fe2000f8e02ff */
[C---:B------:R-:W-:Y:S01]  /*6d90*/  SEL R31, R155.reuse, R56, !P5 ;  /* 0x000000389b1f7207 */ /* 0x040fe20006800000 */
[----:B------:R-:W-:Y:S01]  /*6da0*/  IMAD.U32 R213, RZ, RZ, UR14 ;  /* 0x0000000effd57e24 */ /* 0x000fe2000f8e00ff */
        /* <DEDUP_REMOVED lines=92> */
[----:B------:R-:W-:Y:S01]  /*7370*/  SEL R183, R155, R204, !P5 ;  /* 0x000000cc9bb77207 */ /* 0x000fe20006800000 */
        /* <DEDUP_REMOVED lines=60> */
[----:B------:R-:W1:Y:S01]  /*7740*/  LDC R252, c[0x0][0x3a0] ;  /* 0x0000e800fffc7b82 */ /* 0x000e620000000800 */
        /* <DEDUP_REMOVED lines=22> */
[CC--:B------:R-:W-:Y:S01]  /*78b0*/  LEA R202, P1, R16.reuse, R3.reuse, 0x2 ;  /* 0x0000000310ca7211 */ /* 0x0c0fe200078210ff */
[----:B------:R-:W-:Y:S01]  /*78c0*/  IMAD R147, R147, UR60, RZ ;  /* 0x0000003c93937c24 */ /* 0x000fe2000f8e02ff */
[----:B------:R-:W-:Y:S01]  /*78d0*/  SEL R155, R155, R8, !P5 ;  /* 0x000000089b9b7207 */ /* 0x000fe20006800000 */
[----:B------:R-:W-:Y:S01]  /*78e0*/  IMAD R145, R145, UR60, RZ ;  /* 0x0000003c91917c24 */ /* 0x000fe2000f8e02ff */
[-C--:B------:R-:W-:Y:S01]  /*78f0*/  LEA R6, P3, R7, R3.reuse, 0x2 ;  /* 0x0000000307067211 */ /* 0x080fe200078610ff */
[----:B------:R-:W-:Y:S01]  /*7900*/  IMAD R157, R157, UR60, RZ ;  /* 0x0000003c9d9d7c24 */ /* 0x000fe2000f8e02ff */
[-C--:B------:R-:W-:Y:S01]  /*7910*/  LEA R10, P5, R11, R3.reuse, 0x2 ;  /* 0x000000030b0a7211 */ /* 0x080fe200078a10ff */
[----:B------:R-:W-:Y:S01]  /*7920*/  IMAD R155, R155, UR60, RZ ;  /* 0x0000003c9b9b7c24 */ /* 0x000fe2000f8e02ff */
[-C--:B------:R-:W-:Y:S01]  /*7930*/  LEA.HI.X.SX32 R5, R5, R0.reuse, 0x2, P0 ;  /* 0x0000000005057211 */ /* 0x080fe200000f16ff */
[----:B------:R-:W-:Y:S01]  /*7940*/  IMAD.U32 R214, RZ, RZ, UR55 ;  /* 0x00000037ffd67e24 */ /* 0x000fe2000f8e00ff */
[-C--:B------:R-:W-:Y:S01]  /*7950*/  LEA R12, P6, R13, R3.reuse, 0x2 ;  /* 0x000000030d0c7211 */ /* 0x080fe200078c10ff */
[----:B------:R-:W-:Y:S01]  /*7960*/  UIMAD UR15, UR4, 0x32, URZ ;  /* 0x00000032040f78a4 */ /* 0x000fe2000f8e02ff */
[-C--:B------:R-:W-:Y:S01]  /*7970*/  LEA R14, P0, R15, R3.reuse, 0x2 ;  /* 0x000000030f0e7211 */ /* 0x080fe200078010ff */
[----:B------:R-:W-:Y:S01]  /*7980*/  STL.64 [R1+0x7c8], R4 ;  /* 0x0007c80401007387 */ /* 0x000fe20000100a00 */
[-C--:B------:R-:W-:Y:S01]  /*7990*/  LEA.HI.X.SX32 R203, R16, R0.reuse, 0x2, P1 ;  /* 0x0000000010cb7211 */ /* 0x080fe200008f16ff */
[----:B------:R-:W-:Y:S01]  /*79a0*/  UIMAD UR60, UR4, 0x35, URZ ;  /* 0x00000035043c78a4 */ /* 0x000fe2000f8e02ff */
[-C--:B------:R-:W-:Y:S01]  /*79b0*/  LEA R16, P1, R17, R3.reuse, 0x2 ;  /* 0x0000000311107211 */ /* 0x080fe200078210ff */
[----:B------:R-:W-:Y:S01]  /*79c0*/  IMAD.U32 R223, RZ, RZ, UR15 ;  /* 0x0000000fffdf7e24 */ /* 0x000fe2000f8e00ff */
[-C--:B------:R-:W-:Y:S01]  /*79d0*/  LEA.HI.X.SX32 R7, R7, R0.reuse, 0x2, P3 ;  /* 0x0000000007077211 */ /* 0x080fe200018f16ff */
[----:B------:R2:W-:Y:S01]  /*79e0*/  STL.64 [R1+0x240], R202 ;  /* 0x000240ca01007387 */ /* 0x0005e20000100a00 */
[-C--:B------:R-:W-:Y:S01]  /*79f0*/  LEA R8, P4, R9, R3.reuse, 0x2 ;  /* 0x0000000309087211 */ /* 0x080fe200078810ff */
[----:B------:R-:W-:Y:S01]  /*7a00*/  IMAD.U32 R229, RZ, RZ, UR60 ;  /* 0x0000003cffe57e24 */ /* 0x000fe2000f8e00ff */
[-C--:B------:R-:W-:Y:S01]  /*7a10*/  LEA R20, P3, R21, R3.reuse, 0x2 ;  /* 0x0000000315147211 */ /* 0x080fe200078610ff */
[----:B------:R-:W-:Y:S01]  /*7a20*/  STL.64 [R1+0x7b0], R6 ;  /* 0x0007b00601007387 */ /* 0x000fe20000100a00 */
[-C--:B------:R-:W-:Y:S01]  /*7a30*/  LEA.HI.X.SX32 R11, R11, R0.reuse, 0x2, P5 ;  /* 0x000000000b0b7211 */ /* 0x080fe200028f16ff */
[----:B------:R-:W-:Y:S01]  /*7a40*/  IMAD.U32 R239, RZ, RZ, UR65 ;  /* 0x00000041ffef7e24 */ /* 0x000fe2000f8e00ff */
[-C--:B------:R-:W-:Y:S01]  /*7a50*/  LEA R24, P5, R25, R3.reuse, 0x2 ;  /* 0x0000000319187211 */ /* 0x080fe200078a10ff */
[----:B------:R-:W-:Y:S01]  /*7a60*/  IMAD.U32 R237, RZ, RZ, UR64 ;  /* 0x00000040ffed7e24 */ /* 0x000fe2000f8e00ff */
[-C--:B------:R-:W-:Y:S01]  /*7a70*/  LEA.HI.X.SX32 R13, R13, R0.reuse, 0x2, P6 ;  /* 0x000000000d0d7211 */ /* 0x080fe200030f16ff */
[----:B------:R-:W-:Y:S01]  /*7a80*/  IMAD.U32 R243, RZ, RZ, UR67 ;  /* 0x00000043fff37e24 */ /* 0x000fe2000f8e00ff */
[----:B------:R-:W-:Y:S01]  /*7a90*/  LEA R26, P6, R27, R3, 0x2 ;  /* 0x000000031b1a7211 */ /* 0x000fe200078c10ff */
[----:B------:R-:W-:Y:S01]  /*7aa0*/  IMAD.U32 R241, RZ, RZ, UR66 ;  /* 0x00000042fff17e24 */ /* 0x000fe2000f8e00ff */
[----:B------:R-:W-:-:S02]  /*7ab0*/  LEA.HI.X.SX32 R15, R15, R0, 0x2, P0 ;  /* 0x000000000f0f7211 */ /* 0x000fc400000f16ff */
[-C--:B------:R-:W-:Y:S02]  /*7ac0*/  LEA R18, P2, R19, R3.reuse, 0x2 ;  /* 0x0000000313127211 */ /* 0x080fe400078410ff */
[-C--:B------:R-:W-:Y:S02]  /*7ad0*/  LEA R28, P0, R29, R3.reuse, 0x2 ;  /* 0x000000031d1c7211 */ /* 0x080fe400078010ff */
[-C--:B------:R-:W-:Y:S02]  /*7ae0*/  LEA.HI.X.SX32 R17, R17, R0.reuse, 0x2, P1 ;  /* 0x0000000011117211 */ /* 0x080fe400008f16ff */
[-C--:B------:R-:W-:Y:S02]  /*7af0*/  LEA.HI.X.SX32 R9, R9, R0.reuse, 0x2, P4 ;  /* 0x0000000009097211 */ /* 0x080fe400020f16ff */
[-C--:B------:R-:W-:Y:S02]  /*7b00*/  LEA R30, P1, R31, R3.reuse, 0x2 ;  /* 0x000000031f1e7211 */ /* 0x080fe400078210ff */
[----:B------:R-:W-:Y:S01]  /*7b10*/  LEA.HI.X.SX32 R21, R21, R0, 0x2, P3 ;  /* 0x0000000015157211 */ /* 0x000fe200018f16ff */
[----:B------:R-:W-:Y:S01]  /*7b20*/  STL.64 [R1+0x770], R8 ;  /* 0x0007700801007387 */ /* 0x000fe20000100a00 */
[----:B------:R-:W-:-:S02]  /*7b30*/  LEA R22, P4, R23, R3, 0x2 ;  /* 0x0000000317167211 */ /* 0x000fc400078810ff */
[-C--:B------:R-:W-:Y:S01]  /*7b40*/  LEA R34, P3, R35, R3.reuse, 0x2 ;  /* 0x0000000323227211 */ /* 0x080fe200078610ff */
[----:B------:R3:W-:Y:S01]  /*7b50*/  STL.64 [R1+0x718], R10 ;  /* 0x0007180a01007387 */ /* 0x0007e20000100a00 */
[-C--:B------:R-:W-:Y:S02]  /*7b60*/  LEA.HI.X.SX32 R25, R25, R0.reuse, 0x2, P5 ;  /* 0x0000000019197211 */ /* 0x080fe400028f16ff */
[-C--:B------:R-:W-:Y:S01]  /*7b70*/  LEA R38, P5, R39, R3.reuse, 0x2 ;  /* 0x0000000327267211 */ /* 0x080fe200078a10ff */
[----:B------:R-:W-:Y:S01]  /*7b80*/  STL.64 [R1+0x7d0], R12 ;  /* 0x0007d00c01007387 */ /* 0x000fe20000100a00 */
[-C--:B------:R-:W-:Y:S02]  /*7b90*/  LEA.HI.X.SX32 R27, R27, R0.reuse, 0x2, P6 ;  /* 0x000000001b1b7211 */ /* 0x080fe400030f16ff */
[----:B------:R-:W-:Y:S01]  /*7ba0*/  LEA.HI.X.SX32 R19, R19, R0, 0x2, P2 ;  /* 0x0000000013137211 */ /* 0x000fe200010f16ff */
[----:B------:R-:W-:Y:S01]  /*7bb0*/  STL.64 [R1+0x7b8], R14 ;  /* 0x0007b80e01007387 */ /* 0x000fe20000100a00 */
[----:B------:R-:W-:-:S02]  /*7bc0*/  LEA R40, P6, R41, R3, 0x2 ;  /* 0x0000000329287211 */ /* 0x000fc400078c10ff */
[-C--:B------:R-:W-:Y:S01]  /*7bd0*/  LEA.HI.X.SX32 R29, R29, R0.reuse, 0x2, P0 ;  /* 0x000000001d1d7211 */ /* 0x080fe200000f16ff */
[----:B------:R-:W-:Y:S01]  /*7be0*/  STL.64 [R1+0x778], R16 ;  /* 0x0007781001007387 */ /* 0x000fe20000100a00 */
[-C--:B------:R-:W-:Y:S02]  /*7bf0*/  LEA R32, P2, R33, R3.reuse, 0x2 ;  /* 0x0000000321207211 */ /* 0x080fe400078410ff */
        /* <DEDUP_REMOVED lines=12> */
[----:B------:R-:W-:Y:S01]  /*7cc0*/  LEA R52, P5, R53, R3, 0x2 ;  /* 0x0000000335347211 */ /* 0x000fe200078a10ff */
[----:B------:R-:W-:Y:S01]  /*7cd0*/  STL.64 [R1+0x710], R26 ;  /* 0x0007101a01007387 */ /* 0x000fe20000100a00 */
[----:B------:R-:W-:-:S02]  /*7ce0*/  LEA.HI.X.SX32 R41, R41, R0, 0x2, P6 ;  /* 0x0000000029297211 */ /* 0x000fc400030f16ff */
[-C--:B------:R-:W-:Y:S01]  /*7cf0*/  LEA.HI.X.SX32 R33, R33, R0.reuse, 0x2, P2 ;  /* 0x0000000021217211 */ /* 0x080fe200010f16ff */
[----:B------:R-:W-:Y:S01]  /*7d00*/  STL.64 [R1+0x7e0], R28 ;  /* 0x0007e01c01007387 */ /* 0x000fe20000100a00 */
[-C--:B------:R-:W-:Y:S02]  /*7d10*/  LEA R54, P6, R55, R3.reuse, 0x2 ;  /* 0x0000000337367211 */ /* 0x080fe400078c10ff */
[-C--:B------:R-:W-:Y:S01]  /*7d20*/  LEA.HI.X.SX32 R43, R43, R0.reuse, 0x2, P0 ;  /* 0x000000002b2b7211 */ /* 0x080fe200000f16ff */
[----:B------:R-:W-:Y:S01]  /*7d30*/  STL.64 [R1+0x7c0], R30 ;  /* 0x0007c01e01007387 */ /* 0x000fe20000100a00 */
[-C--:B------:R-:W-:Y:S02]  /*7d40*/  LEA R46, P2, R47, R3.reuse, 0x2 ;  /* 0x000000032f2e7211 */ /* 0x080fe400078410ff */
        /* <DEDUP_REMOVED lines=12> */
[-C--:B------:R-:W-:Y:S01]  /*7e10*/  LEA R66, P5, R67, R3.reuse, 0x2 ;  /* 0x0000000343427211 */ /* 0x080fe200078a10ff */
[----:B------:R-:W-:Y:S01]  /*7e20*/  STL.64 [R1+0x730], R42 ;  /* 0x0007302a01007387 */ /* 0x000fe20000100a00 */
[-C--:B------:R-:W-:Y:S02]  /*7e30*/  LEA.HI.X.SX32 R55, R55, R0.reuse, 0x2, P6 ;  /* 0x0000000037377211 */ /* 0x080fe400030f16ff */
[-C--:B------:R-:W-:Y:S01]  /*7e40*/  LEA.HI.X.SX32 R47, R47, R0.reuse, 0x2, P2 ;  /* 0x000000002f2f7211 */ /* 0x080fe200010f16ff */
[----:B------:R-:W-:Y:S01]  /*7e50*/  STL.64 [R1+0x790], R48 ;  /* 0x0007903001007387 */ /* 0x000fe20000100a00 */
[-C--:B------:R-:W-:Y:S02]  /*7e60*/  LEA R68, P6, R69, R3.reuse, 0x2 ;  /* 0x0000000345447211 */ /* 0x080fe400078c10ff */
[----:B------:R-:W-:Y:S02]  /*7e70*/  LEA.HI.X.SX32 R57, R57, R0, 0x2, P0 ;  /* 0x0000000039397211 */ /* 0x000fe400000f16ff */
[----:B------:R-:W-:-:S02]  /*7e80*/  LEA R60, P2, R61, R3, 0x2 ;  /* 0x000000033d3c7211 */ /* 0x000fc400078410ff */
        /* <DEDUP_REMOVED lines=8> */
[----:B------:R-:W-:Y:S01]  /*7f10*/  STL.64 [R1+0x7a0], R54 ;  /* 0x0007a03601007387 */ /* 0x000fe20000100a00 */
[-C--:B------:R-:W-:Y:S02]  /*7f20*/  LEA.HI.X.SX32 R67, R67, R0.reuse, 0x2, P5 ;  /* 0x0000000043437211 */ /* 0x080fe400028f16ff */
[-C--:B------:R-:W-:Y:S01]  /*7f30*/  LEA R80, P5, R81, R3.reuse, 0x2 ;  /* 0x0000000351507211 */ /* 0x080fe200078a10ff */
[----:B------:R-:W-:Y:S01]  /*7f40*/  STL.64 [R1+0x760], R56 ;  /* 0x0007603801007387 */ /* 0x000fe20000100a00 */
[-C--:B------:R-:W-:Y:S02]  /*7f50*/  LEA.HI.X.SX32 R69, R69, R0.reuse, 0x2, P6 ;  /* 0x0000000045457211 */ /* 0x080fe400030f16ff */
[----:B------:R-:W-:Y:S01]  /*7f60*/  LEA.HI.X.SX32 R61, R61, R0, 0x2, P2 ;  /* 0x000000003d3d7211 */ /* 0x000fe200010f16ff */
[----:B------:R-:W-:Y:S01]  /*7f70*/  STL.64 [R1+0x740], R58 ;  /* 0x0007403a01007387 */ /* 0x000fe20000100a00 */
[----:B------:R-:W-:-:S02]  /*7f80*/  LEA R82, P6, R83, R3, 0x2 ;  /* 0x0000000353527211 */ /* 0x000fc400078c10ff */
[-C--:B------:R-:W-:Y:S02]  /*7f90*/  LEA.HI.X.SX32 R71, R71, R0.reuse, 0x2, P0 ;  /* 0x0000000047477211 */ /* 0x080fe400000f16ff */
[-C--:B------:R-:W-:Y:S02]  /*7fa0*/  LEA R74, P2, R75, R3.reuse, 0x2 ;  /* 0x000000034b4a7211 */ /* 0x080fe400078410ff */
[-C--:B------:R-:W-:Y:S02]  /*7fb0*/  LEA R84, P0, R85, R3.reuse, 0x2 ;  /* 0x0000000355547211 */ /* 0x080fe400078010ff */
[-C--:B------:R-:W-:Y:S02]  /*7fc0*/  LEA.HI.X.SX32 R73, R73, R0.reuse, 0x2, P1 ;  /* 0x0000000049497211 */ /* 0x080fe400008f16ff */
[----:B------:R-:W-:Y:S02]  /*7fd0*/  LEA.HI.X.SX32 R65, R65, R0, 0x2, P4 ;  /* 0x0000000041417211 */ /* 0x000fe400020f16ff */
        /* <DEDUP_REMOVED lines=10> */
[-C--:B------:R-:W-:Y:S02]  /*8080*/  LEA.HI.X.SX32 R75, R75, R0.reuse, 0x2, P2 ;  /* 0x000000004b4b7211 */ /* 0x080fe400010f16ff */
[-C--:B------:R-:W-:Y:S02]  /*8090*/  LEA R96, P6, R97, R3.reuse, 0x2 ;  /* 0x0000000361607211 */ /* 0x080fe400078c10ff */
[-C--:B------:R-:W-:Y:S01]  /*80a0*/  LEA.HI.X.SX32 R85, R85, R0.reuse, 0x2, P0 ;  /* 0x0000000055557211 */ /* 0x080fe200000f16ff */
[----:B------:R-:W-:Y:S01]  /*80b0*/  STL.64 [R1+0x750], R74 ;  /* 0x0007504a01007387 */ /* 0x000fe20000100a00 */
[-C--:B------:R-:W-:Y:S02]  /*80c0*/  LEA R88, P2, R89, R3.reuse, 0x2 ;  /* 0x0000000359587211 */ /* 0x080fe400078410ff */
[----:B------:R-:W-:Y:S02]  /*80d0*/  LEA R98, P0, R99, R3, 0x2 ;  /* 0x0000000363627211 */ /* 0x000fe400078010ff */
[----:B------:R-:W-:-:S02]  /*80e0*/  LEA.HI.X.SX32 R87, R87, R0, 0x2, P1 ;  /* 0x0000000057577211 */ /* 0x000fc400008f16ff */
[-C--:B------:R-:W-:Y:S02]  /*80f0*/  LEA.HI.X.SX32 R79, R79, R0.reuse, 0x2, P4 ;  /* 0x000000004f4f7211 */ /* 0x080fe400020f16ff */
[-C--:B------:R-:W-:Y:S02]  /*8100*/  LEA R100, P1, R101, R3.reuse, 0x2 ;  /* 0x0000000365647211 */ /* 0x080fe400078210ff */
[-C--:B------:R-:W-:Y:S02]  /*8110*/  LEA.HI.X.SX32 R91, R91, R0.reuse, 0x2, P3 ;  /* 0x000000005b5b7211 */ /* 0x080fe400018f16ff */
[-C--:B------:R-:W-:Y:S02]  /*8120*/  LEA R92, P4, R93, R3.reuse, 0x2 ;  /* 0x000000035d5c7211 */ /* 0x080fe400078810ff */
[----:B------:R-:W-:Y:S02]  /*8130*/  LEA R104, P3, R105, R3, 0x2 ;  /* 0x0000000369687211 */ /* 0x000fe400078610ff */
[----:B------:R-:W-:-:S02]  /*8140*/  LEA.HI.X.SX32 R95, R95, R0, 0x2, P5 ;  /* 0x000000005f5f7211 */ /* 0x000fc400028f16ff */
[-C--:B------:R-:W-:Y:S02]  /*8150*/  LEA R108, P5, R109, R3.reuse, 0x2 ;  /* 0x000000036d6c7211 */ /* 0x080fe400078a10ff */
[-C--:B------:R-:W-:Y:S02]  /*8160*/  LEA.HI.X.SX32 R97, R97, R0.reuse, 0x2, P6 ;  /* 0x0000000061617211 */ /* 0x080fe400030f16ff */
[-C--:B------:R-:W-:Y:S02]  /*8170*/  LEA.HI.X.SX32 R89, R89, R0.reuse, 0x2, P2 ;  /* 0x0000000059597211 */ /* 0x080fe400010f16ff */
[-C--:B------:R-:W-:Y:S02]  /*8180*/  LEA R110, P6, R111, R3.reuse, 0x2 ;  /* 0x000000036f6e7211 */ /* 0x080fe400078c10ff */
[----:B------:R-:W-:Y:S02]  /*8190*/  LEA.HI.X.SX32 R99, R99, R0, 0x2, P0 ;  /* 0x0000000063637211 */ /* 0x000fe400000f16ff */
[----:B------:R-:W-:-:S02]  /*81a0*/  LEA R102, P2, R103, R3, 0x2 ;  /* 0x0000000367667211 */ /* 0x000fc400078410ff */
        /* <DEDUP_REMOVED lines=8> */
[-C--:B------:R-:W-:Y:S02]  /*8230*/  LEA R122, P5, R123, R3.reuse, 0x2 ;  /* 0x000000037b7a7211 */ /* 0x080fe400078a10ff */
[-C--:B------:R-:W-:Y:S02]  /*8240*/  LEA.HI.X.SX32 R111, R111, R0.reuse, 0x2, P6 ;  /* 0x000000006f6f7211 */ /* 0x080fe400030f16ff */
[----:B------:R-:W-:Y:S02]  /*8250*/  LEA.HI.X.SX32 R103, R103, R0, 0x2, P2 ;  /* 0x0000000067677211 */ /* 0x000fe400010f16ff */
[----:B------:R-:W-:-:S02]  /*8260*/  LEA R124, P6, R125, R3, 0x2 ;  /* 0x000000037d7c7211 */ /* 0x000fc400078c10ff */
[-C--:B------:R-:W-:Y:S02]  /*8270*/  LEA.HI.X.SX32 R113, R113, R0.reuse, 0x2, P0 ;  /* 0x0000000071717211 */ /* 0x080fe400000f16ff */
[-C--:B------:R-:W-:Y:S02]  /*8280*/  LEA R116, P2, R117, R3.reuse, 0x2 ;  /* 0x0000000375747211 */ /* 0x080fe400078410ff */
        /* <DEDUP_REMOVED lines=16> */
[-C--:B------:R-:W-:Y:S02]  /*8390*/  LEA.HI.X.SX32 R121, R121, R0.reuse, 0x2, P4 ;  /* 0x0000000079797211 */ /* 0x080fe400020f16ff */
[-C--:B--2---:R-:W-:Y:S02]  /*83a0*/  LEA R202, P1, R193, R3.reuse, 0x2 ;  /* 0x00000003c1ca7211 */ /* 0x084fe400078210ff */
[-C--:B------:R-:W-:Y:S02]  /*83b0*/  LEA.HI.X.SX32 R133, R133, R0.reuse, 0x2, P3 ;  /* 0x0000000085857211 */ /* 0x080fe400018f16ff */
[-C--:B------:R-:W-:Y:S02]  /*83c0*/  LEA R134, P4, R135, R3.reuse, 0x2 ;  /* 0x0000000387867211 */ /* 0x080fe400078810ff */
[----:B------:R-:W-:Y:S02]  /*83d0*/  LEA R4, P3, R191, R3, 0x2 ;  /* 0x00000003bf047211 */ /* 0x000fe400078610ff */
[----:B------:R-:W-:-:S02]  /*83e0*/  LEA.HI.X.SX32 R209, R196, R0, 0x2, P5 ;  /* 0x00000000c4d17211 */ /* 0x000fc400028f16ff */
[-C--:B------:R-:W-:Y:S01]  /*83f0*/  LEA.HI.X.SX32 R207, R195, R0.reuse, 0x2, P6 ;  /* 0x00000000c3cf7211 */ /* 0x080fe200030f16ff */
[----:B------:R-:W-:Y:S01]  /*8400*/  IMAD.U32 R195, RZ, RZ, UR46 ;  /* 0x0000002effc37e24 */ /* 0x000fe2000f8e00ff */
[-C--:B------:R-:W-:Y:S01]  /*8410*/  LEA.HI.X.SX32 R131, R131, R0.reuse, 0x2, P2 ;  /* 0x0000000083837211 */ /* 0x080fe200010f16ff */
[----:B------:R-:W-:Y:S01]  /*8420*/  STL.64 [R1+0x28], R208 ;  /* 0x000028d001007387 */ /* 0x000fe20000100a00 */
[-C--:B------:R-:W-:Y:S02]  /*8430*/  LEA.HI.X.SX32 R205, R194, R0.reuse, 0x2, P0 ;  /* 0x00000000c2cd7211 */ /* 0x080fe400000f16ff */
[-C--:B------:R-:W-:Y:S01]  /*8440*/  LEA R200, P2, R192, R3.reuse, 0x2 ;  /* 0x00000003c0c87211 */ /* 0x080fe200078410ff */
[----:B------:R2:W-:Y:S01]  /*8450*/  STL.64 [R1+0x38], R206 ;  /* 0x000038ce01007387 */ /* 0x0005e20000100a00 */
[-C--:B------:R-:W-:Y:S01]  /*8460*/  LEA.HI.X.SX32 R203, R193, R0.reuse, 0x2, P1 ;  /* 0x00000000c1cb7211 */ /* 0x080fe200008f16ff */
[----:B------:R-:W-:Y:S01]  /*8470*/  IMAD.U32 R193, RZ, RZ, UR45 ;  /* 0x0000002dffc17e24 */ /* 0x000fe2000f8e00ff */
[----:B------:R-:W-:Y:S01]  /*8480*/  LEA.HI.X.SX32 R135, R135, R0, 0x2, P4 ;  /* 0x0000000087877211 */ /* 0x000fe200020f16ff */
[----:B------:R1:W-:Y:S01]  /*8490*/  STL.64 [R1+0x30], R204 ;  /* 0x000030cc01007387 */ /* 0x0003e20000100a00 */
[----:B---3--:R-:W-:-:S02]  /*84a0*/  LEA R10, P5, R189, R3, 0x2 ;  /* 0x00000003bd0a7211 */ /* 0x008fc400078a10ff */
[-C--:B------:R-:W-:Y:S01]  /*84b0*/  LEA.HI.X.SX32 R5, R191, R0.reuse, 0x2, P3 ;  /* 0x00000000bf057211 */ /* 0x080fe200018f16ff */
[----:B------:R-:W-:Y:S01]  /*84c0*/  STL.64 [R1+0x40], R202 ;  /* 0x000040ca01007387 */ /* 0x000fe20000100a00 */
[-C--:B------:R-:W-:Y:S01]  /*84d0*/  LEA R198, P4, R190, R3.reuse, 0x2 ;  /* 0x00000003bec67211 */ /* 0x080fe200078810ff */
[----:B------:R-:W-:Y:S01]  /*84e0*/  IMAD.U32 R191, RZ, RZ, UR44 ;  /* 0x0000002cffbf7e24 */ /* 0x000fe2000f8e00ff */
[-C--:B------:R-:W-:Y:S01]  /*84f0*/  LEA R8, P6, R188, R3.reuse, 0x2 ;  /* 0x00000003bc087211 */ /* 0x080fe200078c10ff */
[----:B------:R3:W-:Y:S01]  /*8500*/  STL.64 [R1+0x58], R4 ;  /* 0x0000580401007387 */ /* 0x0007e20000100a00 */
[-C--:B------:R-:W-:Y:S01]  /*8510*/  LEA R6, P0, R187, R3.reuse, 0x2 ;  /* 0x00000003bb067211 */ /* 0x080fe200078010ff */
[----:B--2---:R-:W-:Y:S01]  /*8520*/  IMAD.U32 R207, RZ, RZ, UR52 ;  /* 0x00000034ffcf7e24 */ /* 0x004fe2000f8e00ff */
[-C--:B------:R-:W-:Y:S01]  /*8530*/  LEA.HI.X.SX32 R201, R192, R0.reuse, 0x2, P2 ;  /* 0x00000000c0c97211 */ /* 0x080fe200010f16ff */
[----:B-1----:R-:W-:Y:S01]  /*8540*/  IMAD.U32 R205, RZ, RZ, UR51 ;  /* 0x00000033ffcd7e24 */ /* 0x002fe2000f8e00ff */
[-C--:B------:R-:W-:Y:S01]  /*8550*/  LEA R16, P1, R186, R3.reuse, 0x2 ;  /* 0x00000003ba107211 */ /* 0x080fe200078210ff */
[----:B------:R-:W-:Y:S01]  /*8560*/  IMAD.U32 R209, RZ, RZ, UR53 ;  /* 0x00000035ffd17e24 */ /* 0x000fe2000f8e00ff */
[-C--:B------:R-:W-:Y:S01]  /*8570*/  LEA.HI.X.SX32 R11, R189, R0.reuse, 0x2, P5 ;  /* 0x00000000bd0b7211 */ /* 0x080fe200028f16ff */
[----:B------:R1:W-:Y:S01]  /*8580*/  STL.64 [R1+0x48], R200 ;  /* 0x000048c801007387 */ /* 0x0003e20000100a00 */
[-C--:B------:R-:W-:Y:S01]  /*8590*/  LEA R14, P2, R185, R3.reuse, 0x2 ;  /* 0x00000003b90e7211 */ /* 0x080fe200078410ff */
[----:B------:R-:W-:Y:S01]  /*85a0*/  IMAD.U32 R189, RZ, RZ, UR43 ;  /* 0x0000002bffbd7e24 */ /* 0x000fe2000f8e00ff */
[-C--:B------:R-:W-:Y:S01]  /*85b0*/  LEA.HI.X.SX32 R199, R190, R0.reuse, 0x2, P4 ;  /* 0x00000000bec77211 */ /* 0x080fe200020f16ff */
[----:B------:R2:W-:Y:S01]  /*85c0*/  STL.64 [R1+0x60], R10 ;  /* 0x0000600a01007387 */ /* 0x0005e20000100a00 */
[-C--:B---3--:R-:W-:Y:S01]  /*85d0*/  LEA R4, P3, R184, R3.reuse, 0x2 ;  /* 0x00000003b8047211 */ /* 0x088fe200078610ff */
[----:B------:R-:W-:Y:S01]  /*85e0*/  IMAD.U32 R203, RZ, RZ, UR50 ;  /* 0x00000032ffcb7e24 */ /* 0x000fe2000f8e00ff */
[-C--:B------:R-:W-:Y:S01]  /*85f0*/  LEA.HI.X.SX32 R9, R188, R0.reuse, 0x2, P6 ;  /* 0x00000000bc097211 */ /* 0x080fe200030f16ff */
[----:B------:R-:W-:Y:S01]  /*8600*/  STL.64 [R1+0x50], R198 ;  /* 0x000050c601007387 */ /* 0x000fe20000100a00 */
[-C--:B------:R-:W-:Y:S01]  /*8610*/  LEA.HI.X.SX32 R7, R187, R0.reuse, 0x2, P0 ;  /* 0x00000000bb077211 */ /* 0x080fe200000f16ff */
[----:B------:R-:W-:Y:S01]  /*8620*/  IMAD.U32 R187, RZ, RZ, UR42 ;  /* 0x0000002affbb7e24 */ /* 0x000fe2000f8e00ff */
[-C--:B------:R-:W-:Y:S01]  /*8630*/  LEA.HI.X.SX32 R17, R186, R0.reuse, 0x2, P1 ;  /* 0x00000000ba117211 */ /* 0x080fe200008f16ff */
[----:B------:R3:W-:Y:S01]  /*8640*/  STL.64 [R1+0x68], R8 ;  /* 0x0000680801007387 */ /* 0x0007e20000100a00 */
[-C--:B------:R-:W-:Y:S01]  /*8650*/  LEA.HI.X.SX32 R15, R185, R0.reuse, 0x2, P2 ;  /* 0x00000000b90f7211 */ /* 0x080fe200010f16ff */
[----:B------:R-:W-:Y:S01]  /*8660*/  IMAD.U32 R185, RZ, RZ, UR41 ;  /* 0x00000029ffb97e24 */ /* 0x000fe2000f8e00ff */
[CC--:B------:R-:W-:Y:S01]  /*8670*/  LEA R12, P4, R183.reuse, R3.reuse, 0x2 ;  /* 0x00000003b70c7211 */ /* 0x0c0fe200078810ff */
[----:B------:R4:W-:Y:S01]  /*8680*/  STL.64 [R1+0x78], R6 ;  /* 0x0000780601007387 */ /* 0x0009e20000100a00 */
[-C--:B------:R-:W-:Y:S01]  /*8690*/  LEA.HI.X.SX32 R5, R184, R0.reuse, 0x2, P3 ;  /* 0x00000000b8057211 */ /* 0x080fe200018f16ff */
[----:B-1----:R-:W-:Y:S01]  /*86a0*/  IMAD.U32 R201, RZ, RZ, UR49 ;  /* 0x00000031ffc97e24 */ /* 0x002fe2000f8e00ff */
[CC--:B--2---:R-:W-:Y:S01]  /*86b0*/  LEA R10, P5, R182.reuse, R3.reuse, 0x2 ;  /* 0x00000003b60a7211 */ /* 0x0c4fe200078a10ff */
[----:B------:R1:W-:Y:S01]  /*86c0*/  STL.64 [R1+0x70], R16 ;  /* 0x0000701001007387 */ /* 0x0003e20000100a00 */
[-C--:B------:R-:W-:Y:S01]  /*86d0*/  LEA.HI.X.SX32 R13, R183, R0.reuse, 0x2, P4 ;  /* 0x00000000b70d7211 */ /* 0x080fe200020f16ff */
[----:B------:R-:W-:Y:S01]  /*86e0*/  IMAD.U32 R183, RZ, RZ, UR40 ;  /* 0x00000028ffb77e24 */ /* 0x000fe2000f8e00ff */
[-C--:B------:R-:W-:Y:S01]  /*86f0*/  LEA.HI.X.SX32 R11, R182, R0.reuse, 0x2, P5 ;  /* 0x00000000b60b7211 */ /* 0x080fe200028f16ff */
[----:B------:R2:W-:Y:S01]  /*8700*/  STL.64 [R1+0x80], R14 ;  /* 0x0000800e01007387 */ /* 0x0005e20000100a00 */
[CC--:B---3--:R-:W-:Y:S01]  /*8710*/  LEA R8, P6, R181.reuse, R3.reuse, 0x2 ;  /* 0x00000003b5087211 */ /* 0x0c8fe200078c10ff */
[----:B------:R-:W-:Y:S01]  /*8720*/  IMAD.U32 R199, RZ, RZ, UR48 ;  /* 0x00000030ffc77e24 */ /* 0x000fe2000f8e00ff */
[CC--:B----4-:R-:W-:Y:S01]  /*8730*/  LEA R6, P0, R180.reuse, R3.reuse, 0x2 ;  /* 0x00000003b4067211 */ /* 0x0d0fe200078010ff */
[----:B------:R3:W-:Y:S01]  /*8740*/  STL.64 [R1+0x88], R4 ;  /* 0x0000880401007387 */ /* 0x0007e20000100a00 */
[-C--:B------:R-:W-:Y:S01]  /*8750*/  LEA.HI.X.SX32 R9, R181, R0.reuse, 0x2, P6 ;  /* 0x00000000b5097211 */ /* 0x080fe200030f16ff */
[----:B------:R-:W-:Y:S01]  /*8760*/  IMAD.U32 R181, RZ, RZ, UR39 ;  /* 0x00000027ffb57e24 */ /* 0x000fe2000f8e00ff */
[----:B-1----:R-:W-:Y:S01]  /*8770*/  LEA R16, P1, R179, R3, 0x2 ;  /* 0x00000003b3107211 */ /* 0x002fe200078210ff */
[----:B------:R1:W-:Y:S01]  /*8780*/  STL.64 [R1+0x90], R12 ;  /* 0x0000900c01007387 */ /* 0x0003e20000100a00 */
[----:B------:R-:W-:-:S02]  /*8790*/  LEA.HI.X.SX32 R7, R180, R0, 0x2, P0 ;  /* 0x00000000b4077211 */ /* 0x000fc400000f16ff */
[CC--:B--2---:R-:W-:Y:S01]  /*87a0*/  LEA R14, P2, R178.reuse, R3.reuse, 0x2 ;  /* 0x00000003b20e7211 */ /* 0x0c4fe200078410ff */
[----:B------:R2:W-:Y:S01]  /*87b0*/  STL.64 [R1+0x98], R10 ;  /* 0x0000980a01007387 */ /* 0x0005e20000100a00 */
[-C--:B------:R-:W-:Y:S01]  /*87c0*/  LEA.HI.X.SX32 R17, R179, R0.reuse, 0x2, P1 ;  /* 0x00000000b3117211 */ /* 0x080fe200008f16ff */
[----:B------:R-:W-:Y:S01]  /*87d0*/  IMAD.U32 R179, RZ, RZ, UR38 ;  /* 0x00000026ffb37e24 */ /* 0x000fe2000f8e00ff */
[-C--:B------:R-:W-:Y:S01]  /*87e0*/  LEA.HI.X.SX32 R15, R178, R0.reuse, 0x2, P2 ;  /* 0x00000000b20f7211 */ /* 0x080fe200010f16ff */
[----:B------:R4:W-:Y:S01]  /*87f0*/  STL.64 [R1+0xa0], R8 ;  /* 0x0000a00801007387 */ /* 0x0009e20000100a00 */
[CC--:B---3--:R-:W-:Y:S02]  /*8800*/  LEA R4, P3, R177.reuse, R3.reuse, 0x2 ;  /* 0x00000003b1047211 */ /* 0x0c8fe400078610ff */
[CC--:B-1----:R-:W-:Y:S01]  /*8810*/  LEA R12, P4, R176.reuse, R3.reuse, 0x2 ;  /* 0x00000003b00c7211 */ /* 0x0c2fe200078810ff */
[----:B------:R1:W-:Y:S01]  /*8820*/  STL.64 [R1+0xa8], R6 ;  /* 0x0000a80601007387 */ /* 0x0003e20000100a00 */
[-C--:B------:R-:W-:Y:S01]  /*8830*/  LEA.HI.X.SX32 R5, R177, R0.reuse, 0x2, P3 ;  /* 0x00000000b1057211 */ /* 0x080fe200018f16ff */
[----:B------:R-:W-:Y:S01]  /*8840*/  IMAD.U32 R177, RZ, RZ, UR37 ;  /* 0x00000025ffb17e24 */ /* 0x000fe2000f8e00ff */
[----:B--2---:R-:W-:Y:S01]  /*8850*/  LEA R10, P5, R175, R3, 0x2 ;  /* 0x00000003af0a7211 */ /* 0x004fe200078a10ff */
[----:B------:R2:W-:Y:S01]  /*8860*/  STL.64 [R1+0xb0], R16 ;  /* 0x0000b01001007387 */ /* 0x0005e20000100a00 */
[----:B------:R-:W-:-:S02]  /*8870*/  LEA.HI.X.SX32 R13, R176, R0, 0x2, P4 ;  /* 0x00000000b00d7211 */ /* 0x000fc400020f16ff */
[CC--:B----4-:R-:W-:Y:S01]  /*8880*/  LEA R8, P6, R174.reuse, R3.reuse, 0x2 ;  /* 0x00000003ae087211 */ /* 0x0d0fe200078c10ff */
[----:B------:R3:W-:Y:S01]  /*8890*/  STL.64 [R1+0xb8], R14 ;  /* 0x0000b80e01007387 */ /* 0x0007e20000100a00 */
[-C--:B------:R-:W-:Y:S01]  /*88a0*/  LEA.HI.X.SX32 R11, R175, R0.reuse, 0x2, P5 ;  /* 0x00000000af0b7211 */ /* 0x080fe200028f16ff */
[----:B------:R-:W-:Y:S01]  /*88b0*/  IMAD.U32 R175, RZ, RZ, UR36 ;  /* 0x00000024ffaf7e24 */ /* 0x000fe2000f8e00ff */
[-C--:B------:R-:W-:Y:S01]  /*88c0*/  LEA.HI.X.SX32 R9, R174, R0.reuse, 0x2, P6 ;  /* 0x00000000ae097211 */ /* 0x080fe200030f16ff */
[----:B------:R4:W-:Y:S01]  /*88d0*/  STL.64 [R1+0xc0], R4 ;  /* 0x0000c00401007387 */ /* 0x0009e20000100a00 */
[CC--:B-1----:R-:W-:Y:S02]  /*88e0*/  LEA R6, P0, R173.reuse, R3.reuse, 0x2 ;  /* 0x00000003ad067211 */ /* 0x0c2fe400078010ff */
[CC--:B--2---:R-:W-:Y:S01]  /*88f0*/  LEA R16, P1, R172.reuse, R3.reuse, 0x2 ;  /* 0x00000003ac107211 */ /* 0x0c4fe200078210ff */
[----:B------:R1:W-:Y:S01]  /*8900*/  STL.64 [R1+0xc8], R12 ;  /* 0x0000c80c01007387 */ /* 0x0003e20000100a00 */
[-C--:B------:R-:W-:Y:S01]  /*8910*/  LEA.HI.X.SX32 R7, R173, R0.reuse, 0x2, P0 ;  /* 0x00000000ad077211 */ /* 0x080fe200000f16ff */
[----:B------:R-:W-:Y:S01]  /*8920*/  IMAD.U32 R173, RZ, RZ, UR35 ;  /* 0x00000023ffad7e24 */ /* 0x000fe2000f8e00ff */
[----:B---3--:R-:W-:Y:S01]  /*8930*/  LEA R14, P2, R171, R3, 0x2 ;  /* 0x00000003ab0e7211 */ /* 0x008fe200078410ff */
[----:B------:R2:W-:Y:S01]  /*8940*/  STL.64 [R1+0xd0], R10 ;  /* 0x0000d00a01007387 */ /* 0x0005e20000100a00 */
[----:B------:R-:W-:-:S02]  /*8950*/  LEA.HI.X.SX32 R17, R172, R0, 0x2, P1 ;  /* 0x00000000ac117211 */ /* 0x000fc400008f16ff */
[CC--:B----4-:R-:W-:Y:S01]  /*8960*/  LEA R4, P3, R170.reuse, R3.reuse, 0x2 ;  /* 0x00000003aa047211 */ /* 0x0d0fe200078610ff */
[----:B------:R3:W-:Y:S01]  /*8970*/  STL.64 [R1+0xd8], R8 ;  /* 0x0000d80801007387 */ /* 0x0007e20000100a00 */
[-C--:B------:R-:W-:Y:S01]  /*8980*/  LEA.HI.X.SX32 R15, R171, R0.reuse, 0x2, P2 ;  /* 0x00000000ab0f7211 */ /* 0x080fe200010f16ff */
[----:B------:R-:W-:Y:S01]  /*8990*/  IMAD.U32 R171, RZ, RZ, UR34 ;  /* 0x00000022ffab7e24 */ /* 0x000fe2000f8e00ff */
[----:B------:R-:W-:Y:S01]  /*89a0*/  LEA.HI.X.SX32 R5, R170, R0, 0x2, P3 ;  /* 0x00000000aa057211 */ /* 0x000fe200018f16ff */
[----:B------:R4:W-:Y:S01]  /*89b0*/  STL.64 [R1+0xe0], R6 ;  /* 0x0000e00601007387 */ /* 0x0009e20000100a00 */
[-C--:B-1----:R-:W-:Y:S02]  /*89c0*/  LEA R12, P4, R169, R3.reuse, 0x2 ;  /* 0x00000003a90c7211 */ /* 0x082fe400078810ff */
[-C--:B------:R-:W-:Y:S01]  /*89d0*/  LEA R40, P1, R165, R3.reuse, 0x2 ;  /* 0x00000003a5287211 */ /* 0x080fe200078210ff */
[----:B------:R-:W-:Y:S01]  /*89e0*/  STL.64 [R1+0xe8], R16 ;  /* 0x0000e81001007387 */ /* 0x000fe20000100a00 */
[----:B--2---:R-:W-:-:S02]  /*89f0*/  LEA R10, P5, R168, R3, 0x2 ;  /* 0x00000003a80a7211 */ /* 0x004fc400078a10ff */
[-C--:B------:R-:W-:Y:S01]  /*8a00*/  LEA.HI.X.SX32 R13, R169, R0.reuse, 0x2, P4 ;  /* 0x00000000a90d7211 */ /* 0x080fe200020f16ff */
[----:B------:R1:W-:Y:S01]  /*8a10*/  STL.64 [R1+0xf8], R4 ;  /* 0x0000f80401007387 */ /* 0x0003e20000100a00 */
[CC--:B---3--:R-:W-:Y:S01]  /*8a20*/  LEA R8, P6, R167.reuse, R3.reuse, 0x2 ;  /* 0x00000003a7087211 */ /* 0x0c8fe200078c10ff */
[----:B------:R-:W-:Y:S01]  /*8a30*/  IMAD.U32 R169, RZ, RZ, UR33 ;  /* 0x00000021ffa97e24 */ /* 0x000fe2000f8e00ff */
[-C--:B------:R-:W-:Y:S01]  /*8a40*/  LEA R66, P2, R164, R3.reuse, 0x2 ;  /* 0x00000003a4427211 */ /* 0x080fe200078410ff */
[----:B------:R-:W-:Y:S01]  /*8a50*/  STL.64 [R1+0xf0], R14 ;  /* 0x0000f00e01007387 */ /* 0x000fe20000100a00 */
[-C--:B----4-:R-:W-:Y:S02]  /*8a60*/  LEA R6, P0, R166, R3.reuse, 0x2 ;  /* 0x00000003a6067211 */ /* 0x090fe400078010ff */
[-C--:B------:R-:W-:Y:S01]  /*8a70*/  LEA.HI.X.SX32 R11, R168, R0.reuse, 0x2, P5 ;  /* 0x00000000a80b7211 */ /* 0x080fe200028f16ff */
[----:B------:R-:W-:Y:S01]  /*8a80*/  STL.64 [R1+0x100], R12 ;  /* 0x0001000c01007387 */ /* 0x000fe20000100a00 */
[-C--:B------:R-:W-:Y:S01]  /*8a90*/  LEA.HI.X.SX32 R9, R167, R0.reuse, 0x2, P6 ;  /* 0x00000000a7097211 */ /* 0x080fe200030f16ff */
[----:B------:R-:W-:Y:S01]  /*8aa0*/  IMAD.U32 R167, RZ, RZ, UR32 ;  /* 0x00000020ffa77e24 */ /* 0x000fe2000f8e00ff */
[----:B------:R-:W-:Y:S01]  /*8ab0*/  LEA.HI.X.SX32 R7, R166, R0, 0x2, P0 ;  /* 0x00000000a6077211 */ /* 0x000fe200000f16ff */
[----:B------:R2:W-:Y:S01]  /*8ac0*/  STL.64 [R1+0x108], R10 ;  /* 0x0001080a01007387 */ /* 0x0005e20000100a00 */
[----:B-1----:R-:W-:-:S02]  /*8ad0*/  LEA R4, P3, R163, R3, 0x2 ;  /* 0x00000003a3047211 */ /* 0x002fc400078610ff */
[-C--:B------:R-:W-:Y:S01]  /*8ae0*/  LEA.HI.X.SX32 R41, R165, R0.reuse, 0x2, P1 ;  /* 0x00000000a5297211 */ /* 0x080fe200008f16ff */
[----:B------:R-:W-:Y:S01]  /*8af0*/  STL.64 [R1+0x110], R8 ;  /* 0x0001100801007387 */ /* 0x000fe20000100a00 */
[-C--:B------:R-:W-:Y:S01]  /*8b00*/  LEA R30, P4, R162, R3.reuse, 0x2 ;  /* 0x00000003a21e7211 */ /* 0x080fe200078810ff */
[----:B------:R-:W-:Y:S01]  /*8b10*/  IMAD.U32 R165, RZ, RZ, UR31 ;  /* 0x0000001fffa57e24 */ /* 0x000fe2000f8e00ff */
[-C--:B------:R-:W-:Y:S01]  /*8b20*/  LEA.HI.X.SX32 R67, R164, R0.reuse, 0x2, P2 ;  /* 0x00000000a4437211 */ /* 0x080fe200010f16ff */
[----:B------:R-:W-:Y:S01]  /*8b30*/  STL.64 [R1+0x118], R6 ;  /* 0x0001180601007387 */ /* 0x000fe20000100a00 */
[-C--:B------:R-:W-:Y:S02]  /*8b40*/  LEA R32, P5, R161, R3.reuse, 0x2 ;  /* 0x00000003a1207211 */ /* 0x080fe400078a10ff */
[----:B------:R-:W-:Y:S01]  /*8b50*/  LEA.HI.X.SX32 R5, R163, R0, 0x2, P3 ;  /* 0x00000000a3057211 */ /* 0x000fe200018f16ff */
[----:B------:R-:W-:Y:S01]  /*8b60*/  STL.64 [R1+0x120], R40 ;  /* 0x0001202801007387 */ /* 0x000fe20000100a00 */
[-C--:B------:R-:W-:Y:S01]  /*8b70*/  LEA R58, P6, R160, R3.reuse, 0x2 ;  /* 0x00000003a03a7211 */ /* 0x080fe200078c10ff */
[----:B------:R-:W-:Y:S01]  /*8b80*/  IMAD.U32 R163, RZ, RZ, UR30 ;  /* 0x0000001effa37e24 */ /* 0x000fe2000f8e00ff */
[-C--:B--2---:R-:W-:Y:S01]  /*8b90*/  LEA R10, P0, R159, R3.reuse, 0x2 ;  /* 0x000000039f0a7211 */ /* 0x084fe200078010ff */
[----:B------:R-:W-:Y:S01]  /*8ba0*/  STL.64 [R1+0x128], R66 ;  /* 0x0001284201007387 */ /* 0x000fe20000100a00 */
[----:B------:R-:W-:-:S02]  /*8bb0*/  LEA R14, P1, R158, R3, 0x2 ;  /* 0x000000039e0e7211 */ /* 0x000fc400078210ff */
[-C--:B------:R-:W-:Y:S01]  /*8bc0*/  LEA.HI.X.SX32 R31, R162, R0.reuse, 0x2, P4 ;  /* 0x00000000a21f7211 */ /* 0x080fe200020f16ff */
[----:B------:R1:W-:Y:S01]  /*8bd0*/  STL.64 [R1+0x130], R4 ;  /* 0x0001300401007387 */ /* 0x0003e20000100a00 */
[-C--:B------:R-:W-:Y:S02]  /*8be0*/  LEA R16, P2, R156, R3.reuse, 0x2 ;  /* 0x000000039c107211 */ /* 0x080fe400078410ff */
[-C--:B------:R-:W-:Y:S01]  /*8bf0*/  LEA.HI.X.SX32 R33, R161, R0.reuse, 0x2, P5 ;  /* 0x00000000a1217211 */ /* 0x080fe200028f16ff */
[----:B------:R-:W-:Y:S01]  /*8c00*/  STL.64 [R1+0x138], R30 ;  /* 0x0001381e01007387 */ /* 0x000fe20000100a00 */
[-C--:B------:R-:W-:Y:S01]  /*8c10*/  LEA R50, P3, R154, R3.reuse, 0x2 ;  /* 0x000000039a327211 */ /* 0x080fe200078610ff */
[----:B------:R-:W-:Y:S01]  /*8c20*/  IMAD.U32 R161, RZ, RZ, UR29 ;  /* 0x0000001dffa17e24 */ /* 0x000fe2000f8e00ff */
[-C--:B------:R-:W-:Y:S01]  /*8c30*/  LEA.HI.X.SX32 R59, R160, R0.reuse, 0x2, P6 ;  /* 0x00000000a03b7211 */ /* 0x080fe200030f16ff */
[----:B------:R-:W-:Y:S01]  /*8c40*/  STL.64 [R1+0x140], R32 ;  /* 0x0001402001007387 */ /* 0x000fe20000100a00 */
[-C--:B------:R-:W-:Y:S01]  /*8c50*/  LEA.HI.X.SX32 R11, R159, R0.reuse, 0x2, P0 ;  /* 0x000000009f0b7211 */ /* 0x080fe200000f16ff */
[----:B------:R-:W-:Y:S01]  /*8c60*/  IMAD.U32 R159, RZ, RZ, UR28 ;  /* 0x0000001cff9f7e24 */ /* 0x000fe2000f8e00ff */
[-C--:B------:R-:W-:Y:S01]  /*8c70*/  LEA.HI.X.SX32 R15, R158, R0.reuse, 0x2, P1 ;  /* 0x000000009e0f7211 */ /* 0x080fe200008f16ff */
[----:B------:R-:W-:Y:S01]  /*8c80*/  STL.64 [R1+0x148], R58 ;  /* 0x0001483a01007387 */ /* 0x000fe20000100a00 */
[-C--:B-1----:R-:W-:Y:S01]  /*8c90*/  LEA R4, P4, R152, R3.reuse, 0x2 ;  /* 0x0000000398047211 */ /* 0x082fe200078810ff */
[----:B------:R-:W1:Y:S01]  /*8ca0*/  LDCU.64 UR28, c[0x0][0x358] ;  /* 0x00006b00ff1c77ac */ /* 0x000e620008000a00 */
[----:B------:R-:W-:Y:S01]  /*8cb0*/  LEA.HI.X.SX32 R17, R156, R0, 0x2, P2 ;  /* 0x000000009c117211 */ /* 0x000fe200010f16ff */
[----:B------:R2:W-:Y:S01]  /*8cc0*/  STL.64 [R1+0x150], R10 ;  /* 0x0001500a01007387 */ /* 0x0005e20000100a00 */
[----:B------:R-:W-:-:S02]  /*8cd0*/  LEA R6, P5, R150, R3, 0x2 ;  /* 0x0000000396067211 */ /* 0x000fc400078a10ff */
[-C--:B------:R-:W-:Y:S01]  /*8ce0*/  LEA.HI.X.SX32 R51, R154, R0.reuse, 0x2, P3 ;  /* 0x000000009a337211 */ /* 0x080fe200018f16ff */
[----:B------:R-:W-:Y:S01]  /*8cf0*/  STL.64 [R1+0x158], R14 ;  /* 0x0001580e01007387 */ /* 0x000fe20000100a00 */
[-C--:B------:R-:W-:Y:S02]  /*8d00*/  LEA R8, P6, R148, R3.reuse, 0x2 ;  /* 0x0000000394087211 */ /* 0x080fe400078c10ff */
[----:B------:R-:W-:Y:S01]  /*8d10*/  LEA.HI.X.SX32 R5, R152, R0, 0x2, P4 ;  /* 0x0000000098057211 */ /* 0x000fe200020f16ff */
[----:B------:R-:W-:Y:S01]  /*8d20*/  STL.64 [R1+0x160], R16 ;  /* 0x0001601001007387 */ /* 0x000fe20000100a00 */
[-C--:B------:R-:W-:Y:S02]  /*8d30*/  LEA R42, P0, R146, R3.reuse, 0x2 ;  /* 0x00000003922a7211 */ /* 0x080fe400078010ff */
[-C--:B------:R-:W-:Y:S01]  /*8d40*/  LEA R22, P2, R142, R3.reuse, 0x2 ;  /* 0x000000038e167211 */ /* 0x080fe200078410ff */
[----:B------:R-:W-:Y:S01]  /*8d50*/  STL.64 [R1+0x168], R50 ;  /* 0x0001683201007387 */ /* 0x000fe20000100a00 */
[----:B--2---:R-:W-:-:S02]  /*8d60*/  LEA R10, P1, R144, R3, 0x2 ;  /* 0x00000003900a7211 */ /* 0x004fc400078210ff */
[-C--:B------:R-:W-:Y:S01]  /*8d70*/  LEA.HI.X.SX32 R7, R150, R0.reuse, 0x2, P5 ;  /* 0x0000000096077211 */ /* 0x080fe200028f16ff */
[----:B------:R2:W-:Y:S01]  /*8d80*/  STL.64 [R1+0x170], R4 ;  /* 0x0001700401007387 */ /* 0x0005e20000100a00 */
[-C--:B------:R-:W-:Y:S02]  /*8d90*/  LEA R24, P3, R140, R3.reuse, 0x2 ;  /* 0x000000038c187211 */ /* 0x080fe400078610ff */
[-C--:B------:R-:W-:Y:S01]  /*8da0*/  LEA.HI.X.SX32 R9, R148, R0.reuse, 0x2, P6 ;  /* 0x0000000094097211 */ /* 0x080fe200030f16ff */
[----:B------:R-:W-:Y:S01]  /*8db0*/  STL.64 [R1+0x178], R6 ;  /* 0x0001780601007387 */ /* 0x000fe20000100a00 */
[----:B------:R-:W-:Y:S02]  /*8dc0*/  LEA R34, P4, R138, R3, 0x2 ;  /* 0x000000038a227211 */ /* 0x000fe400078810ff */
[-C--:B------:R-:W-:Y:S01]  /*8dd0*/  LEA.HI.X.SX32 R43, R146, R0.reuse, 0x2, P0 ;  /* 0x00000000922b7211 */ /* 0x080fe200000f16ff */
[----:B------:R-:W-:Y:S01]  /*8de0*/  STL.64 [R1+0x180], R8 ;  /* 0x0001800801007387 */ /* 0x000fe20000100a00 */
[----:B------:R-:W-:-:S02]  /*8df0*/  LEA.HI.X.SX32 R11, R144, R0, 0x2, P1 ;  /* 0x00000000900b7211 */ /* 0x000fc400008f16ff */
[-C--:B------:R-:W-:Y:S01]  /*8e00*/  LEA.HI.X.SX32 R23, R142, R0.reuse, 0x2, P2 ;  /* 0x000000008e177211 */ /* 0x080fe200010f16ff */
[----:B------:R-:W-:Y:S01]  /*8e10*/  STL.64 [R1+0x188], R42 ;  /* 0x0001882a01007387 */ /* 0x000fe20000100a00 */
[-C--:B--2---:R-:W-:Y:S01]  /*8e20*/  LEA R4, P5, R136, R3.reuse, 0x2 ;  /* 0x0000000388047211 */ /* 0x084fe200078a10ff */
[----:B------:R-:W-:Y:S01]  /*8e30*/  IMAD.U32 R142, RZ, RZ, UR8 ;  /* 0x00000008ff8e7e24 */ /* 0x000fe2000f8e00ff */
[-C--:B------:R-:W-:Y:S01]  /*8e40*/  LEA.HI.X.SX32 R25, R140, R0.reuse, 0x2, P3 ;  /* 0x000000008c197211 */ /* 0x080fe200018f16ff */
[----:B------:R2:W-:Y:S01]  /*8e50*/  STL.64 [R1+0x190], R10 ;  /* 0x0001900a01007387 */ /* 0x0005e20000100a00 */
[-C--:B------:R-:W-:Y:S01]  /*8e60*/  LEA.HI.X.SX32 R35, R138, R0.reuse, 0x2, P4 ;  /* 0x000000008a237211 */ /* 0x080fe200020f16ff */
[----:B------:R-:W-:Y:S01]  /*8e70*/  IMAD.U32 R138, RZ, RZ, UR16 ;  /* 0x00000010ff8a7e24 */ /* 0x000fe2000f8e00ff */
[-C--:B------:R-:W-:Y:S01]  /*8e80*/  LEA.HI.X.SX32 R5, R136, R0.reuse, 0x2, P5 ;  /* 0x0000000088057211 */ /* 0x080fe200028f16ff */
[----:B------:R-:W-:Y:S01]  /*8e90*/  STL.64 [R1+0x198], R22 ;  /* 0x0001981601007387 */ /* 0x000fe20000100a00 */
[-C--:B------:R-:W-:Y:S01]  /*8ea0*/  LEA R54, P6, R137, R3.reuse, 0x2 ;  /* 0x0000000389367211 */ /* 0x080fe200078c10ff */
[----:B------:R-:W-:Y:S01]  /*8eb0*/  VIADD R136, R252, 0xffffffff ;  /* 0xfffffffffc887836 */ /* 0x000fe20000000000 */
[-C--:B------:R-:W-:Y:S01]  /*8ec0*/  LEA R56, P0, R139, R3.reuse, 0x2 ;  /* 0x000000038b387211 */ /* 0x080fe200078010ff */
[----:B------:R-:W-:Y:S01]  /*8ed0*/  STL.64 [R1+0x1a0], R24 ;  /* 0x0001a01801007387 */ /* 0x000fe20000100a00 */
[-C--:B------:R-:W-:Y:S01]  /*8ee0*/  LEA R18, P1, R141, R3.reuse, 0x2 ;  /* 0x000000038d127211 */ /* 0x080fe200078210ff */
[----:B------:R-:W-:Y:S01]  /*8ef0*/  IMAD.U32 R140, RZ, RZ, UR18 ;  /* 0x00000012ff8c7e24 */ /* 0x000fe2000f8e00ff */
[-C--:B------:R-:W-:Y:S01]  /*8f00*/  LEA R12, P2, R143, R3.reuse, 0x2 ;  /* 0x000000038f0c7211 */ /* 0x080fe200078410ff */
[----:B------:R-:W-:Y:S01]  /*8f10*/  STL.64 [R1+0x1a8], R34 ;  /* 0x0001a82201007387 */ /* 0x000fe20000100a00 */
[-C--:B------:R-:W-:Y:S01]  /*8f20*/  LEA.HI.X.SX32 R55, R137, R0.reuse, 0x2, P6 ;  /* 0x0000000089377211 */ /* 0x080fe200030f16ff */
        /* <DEDUP_REMOVED lines=8> */
[----:B------:R-:W-:Y:S01]  /*8fb0*/  IMAD.U32 R141, RZ, RZ, UR19 ;  /* 0x00000013ff8d7e24 */ /* 0x000fe2000f8e00ff */
[-C--:B------:R-:W-:Y:S01]  /*8fc0*/  LEA R72, P4, R151, R3.reuse, 0x2 ;  /* 0x0000000397487211 */ /* 0x080fe200078810ff */
[----:B------:R-:W-:Y:S01]  /*8fd0*/  STL.64 [R1+0x1c8], R56 ;  /* 0x0001c83801007387 */ /* 0x000fe20000100a00 */
[-C--:B--2---:R-:W-:Y:S01]  /*8fe0*/  LEA R10, P5, R149, R3.reuse, 0x2 ;  /* 0x00000003950a7211 */ /* 0x084fe200078a10ff */
[----:B------:R-:W-:Y:S01]  /*8ff0*/  IMAD.U32 R143, RZ, RZ, UR20 ;  /* 0x00000014ff8f7e24 */ /* 0x000fe2000f8e00ff */
[-C--:B------:R-:W-:Y:S01]  /*9000*/  LEA R48, P0, R145, R3.reuse, 0x2 ;  /* 0x0000000391307211 */ /* 0x080fe200078010ff */
[----:B------:R-:W-:Y:S01]  /*9010*/  STL.64 [R1+0x1d0], R18 ;  /* 0x0001d01201007387 */ /* 0x000fe20000100a00 */
[-C--:B---3--:R-:W-:Y:S01]  /*9020*/  LEA R4, P6, R147, R3.reuse, 0x2 ;  /* 0x0000000393047211 */ /* 0x088fe200078c10ff */
[----:B------:R-:W-:Y:S01]  /*9030*/  UIMAD UR7, UR4, 0x3e, URZ ;  /* 0x0000003e040778a4 */ /* 0x000fe2000f8e02ff */
[-C--:B------:R-:W-:Y:S01]  /*9040*/  LEA R74, P1, R157, R3.reuse, 0x2 ;  /* 0x000000039d4a7211 */ /* 0x080fe200078210ff */
[----:B------:R2:W-:Y:S01]  /*9050*/  STL.64 [R1+0x1d8], R12 ;  /* 0x0001d80c01007387 */ /* 0x0005e20000100a00 */
[----:B------:R-:W-:Y:S01]  /*9060*/  LEA R26, P2, R155, R3, 0x2 ;  /* 0x000000039b1a7211 */ /* 0x000fe200078410ff */
[----:B------:R-:W-:Y:S01]  /*9070*/  IMAD R3, R2, UR58, RZ ;  /* 0x0000003a02037c24 */ /* 0x000fe2000f8e02ff */
[-C--:B------:R-:W-:Y:S01]  /*9080*/  LEA.HI.X.SX32 R65, R153, R0.reuse, 0x2, P3 ;  /* 0x0000000099417211 */ /* 0x080fe200018f16ff */
[----:B------:R-:W-:Y:S01]  /*9090*/  IMAD.U32 R153, RZ, RZ, UR25 ;  /* 0x00000019ff997e24 */ /* 0x000fe2000f8e00ff */
[-C--:B------:R-:W-:Y:S01]  /*90a0*/  LEA.HI.X.SX32 R73, R151, R0.reuse, 0x2, P4 ;  /* 0x0000000097497211 */ /* 0x080fe200020f16ff */
[----:B------:R-:W-:Y:S01]  /*90b0*/  IMAD.U32 R151, RZ, RZ, UR24 ;  /* 0x00000018ff977e24 */ /* 0x000fe2000f8e00ff */
[-C--:B------:R-:W-:Y:S01]  /*90c0*/  LEA.HI.X.SX32 R11, R149, R0.reuse, 0x2, P5 ;  /* 0x00000000950b7211 */ /* 0x080fe200028f16ff */
[----:B------:R-:W-:Y:S01]  /*90d0*/  STL.64 [R1+0x1e0], R64 ;  /* 0x0001e04001007387 */ /* 0x000fe20000100a00 */
[-C--:B------:R-:W-:Y:S01]  /*90e0*/  LEA.HI.X.SX32 R5, R147, R0.reuse, 0x2, P6 ;  /* 0x0000000093057211 */ /* 0x080fe200030f16ff */
[----:B------:R-:W-:Y:S01]  /*90f0*/  IMAD.U32 R147, RZ, RZ, UR22 ;  /* 0x00000016ff937e24 */ /* 0x000fe2000f8e00ff */
[-C--:B------:R-:W-:Y:S01]  /*9100*/  LEA.HI.X.SX32 R49, R145, R0.reuse, 0x2, P0 ;  /* 0x0000000091317211 */ /* 0x080fe200000f16ff */
[----:B------:R-:W-:Y:S01]  /*9110*/  STL.64 [R1+0x1e8], R72 ;  /* 0x0001e84801007387 */ /* 0x000fe20000100a00 */
[-C--:B------:R-:W-:Y:S01]  /*9120*/  LEA.HI.X.SX32 R75, R157, R0.reuse, 0x2, P1 ;  /* 0x000000009d4b7211 */ /* 0x080fe200008f16ff */
[----:B------:R-:W-:Y:S01]  /*9130*/  IMAD.U32 R145, RZ, RZ, UR21 ;  /* 0x00000015ff917e24 */ /* 0x000fe2000f8e00ff */
[----:B------:R-:W-:Y:S01]  /*9140*/  LEA.HI.X.SX32 R27, R155, R0, 0x2, P2 ;  /* 0x000000009b1b7211 */ /* 0x000fe200010f16ff */
[----:B------:R-:W-:Y:S01]  /*9150*/  VIADD R0, R252, 0xfffffffe ;  /* 0xfffffffefc007836 */ /* 0x000fe20000000000 */
[----:B------:R-:W-:Y:S01]  /*9160*/  ISETP.GE.U32.AND P1, PT, R136, 0x7fffffc0, PT ;  /* 0x7fffffc08800780c */ /* 0x000fe20003f26070 */
[----:B------:R-:W-:Y:S01]  /*9170*/  VIADD R136, R252, 0xfffffffd ;  /* 0xfffffffdfc887836 */ /* 0x000fe20000000000 */
[C---:B------:R-:W-:Y:S01]  /*9180*/  LEA R2, P0, R3.reuse, UR12, 0x2 ;  /* 0x0000000c03027c11 */ /* 0x040fe2000f8010ff */
[----:B------:R3:W-:Y:S01]  /*9190*/  STL.64 [R1+0x218], R4 ;  /* 0x0002180401007387 */ /* 0x0007e20000100a00 */
[----:B------:R-:W-:Y:S01]  /*91a0*/  ISETP.GE.U32.AND P2, PT, R0, 0x7fffffbf, PT ;  /* 0x7fffffbf0000780c */ /* 0x000fe20003f46070 */
[----:B------:R-:W-:Y:S01]  /*91b0*/  VIADD R0, R252, 0xfffffffc ;  /* 0xfffffffcfc007836 */ /* 0x000fe20000000000 */
[----:B------:R-:W-:Y:S01]  /*91c0*/  ISETP.GE.U32.AND P4, PT, R136, 0x7fffffbe, PT ;  /* 0x7fffffbe8800780c */ /* 0x000fe20003f86070 */
[----:B------:R-:W-:Y:S01]  /*91d0*/  IMAD.U32 R136, RZ, RZ, UR6 ;  /* 0x00000006ff887e24 */ /* 0x000fe2000f8e00ff */
[----:B------:R-:W-:Y:S01]  /*91e0*/  LEA.HI.X.SX32 R3, R3, UR13, 0x2, P0 ;  /* 0x0000000d03037c11 */ /* 0x000fe200080f16ff */
[----:B------:R-:W-:Y:S01]  /*91f0*/  IMAD.U32 R149, RZ, RZ, UR23 ;  /* 0x00000017ff957e24 */ /* 0x000fe2000f8e00ff */
[----:B------:R-:W-:Y:S01]  /*9200*/  ISETP.GE.U32.AND P5, PT, R0, 0x7fffffbd, PT ;  /* 0x7fffffbd0000780c */ /* 0x000fe20003fa6070 */
[----:B------:R-:W-:Y:S01]  /*9210*/  IMAD.U32 R0, RZ, RZ, UR4 ;  /* 0x00000004ff007e24 */ /* 0x000fe2000f8e00ff */
[----:B------:R-:W-:Y:S01]  /*9220*/  IADD3 R20, P3, PT, R2, UR23, RZ ;  /* 0x0000001702147c10 */ /* 0x000fe2000ff7e0ff */
[----:B------:R-:W-:Y:S01]  /*9230*/  IMAD.U32 R155, RZ, RZ, UR26 ;  /* 0x0000001aff9b7e24 */ /* 0x000fe2000f8e00ff */
[----:B------:R-:W-:Y:S01]  /*9240*/  UIMAD UR12, UR4, 0x2f, URZ ;  /* 0x0000002f040c78a4 */ /* 0x000fe2000f8e02ff */
[----:B------:R-:W-:Y:S01]  /*9250*/  IMAD.U32 R157, RZ, RZ, UR27 ;  /* 0x0000001bff9d7e24 */ /* 0x000fe2000f8e00ff */
[CC--:B------:R-:W-:Y:S01]  /*9260*/  LEA R28, P0, R0.reuse, R2.reuse, 0x3 ;  /* 0x00000002001c7211 */ /* 0x0c0fe200078018ff */
[C---:B------:R-:W-:Y:S01]  /*9270*/  IMAD R156, R0.reuse, 0x44, RZ ;  /* 0x00000044009c7824 */ /* 0x040fe200078e02ff */
[-C--:B------:R-:W-:Y:S01]  /*9280*/  LEA.HI.X.SX32 R21, R137, R3.reuse, 0x2, P3 ;  /* 0x0000000389157211 */ /* 0x080fe200018f16ff */
[----:B------:R-:W-:Y:S01]  /*9290*/  IMAD R158, R0, 0x48, RZ ;  /* 0x00000048009e7824 */ /* 0x000fe200078e02ff */
[-C--:B------:R-:W-:Y:S01]  /*92a0*/  LEA.HI.X.SX32 R29, R136, R3.reuse, 0x2, P0 ;  /* 0x00000003881d7211 */ /* 0x080fe200000f16ff */
[C---:B------:R-:W-:Y:S01]  /*92b0*/  IMAD R160, R0.reuse, 0x4c, RZ ;  /* 0x0000004c00a07824 */ /* 0x040fe200078e02ff */
[CC--:B--2---:R-:W-:Y:S01]  /*92c0*/  LEA R12, P0, R0.reuse, R2.reuse, 0x4 ;  /* 0x00000002000c7211 */ /* 0x0c4fe200078020ff */
[----:B------:R-:W-:Y:S01]  /*92d0*/  IMAD R162, R0, 0x50, RZ ;  /* 0x0000005000a27824 */ /* 0x000fe200078e02ff */
[----:B---3--:R-:W-:Y:S01]  /*92e0*/  IADD3 R4, P3, PT, R2, UR31, RZ ;  /* 0x0000001f02047c10 */ /* 0x008fe2000ff7e0ff */
[----:B------:R-:W-:Y:S01]  /*92f0*/  IMAD R164, R0, 0x54, RZ ;  /* 0x0000005400a47824 */ /* 0x000fe200078e02ff */
[-C--:B------:R-:W-:Y:S01]  /*9300*/  LEA.HI.X.SX32 R13, R142, R3.reuse, 0x2, P0 ;  /* 0x000000038e0d7211 */ /* 0x080fe200000f16ff */
[----:B------:R-:W-:Y:S01]  /*9310*/  IMAD R166, R0, 0x58, RZ ;  /* 0x0000005800a67824 */ /* 0x000fe200078e02ff */
[----:B------:R-:W-:Y:S01]  /*9320*/  IADD3 R250, P0, PT, R2, UR35, RZ ;  /* 0x0000002302fa7c10 */ /* 0x000fe2000ff1e0ff */
[----:B------:R-:W-:Y:S01]  /*9330*/  IMAD R168, R0, 0x5c, RZ ;  /* 0x0000005c00a87824 */ /* 0x000fe200078e02ff */
[-C--:B------:R-:W-:Y:S01]  /*9340*/  LEA.HI.X.SX32 R5, R138, R3.reuse, 0x2, P3 ;  /* 0x000000038a057211 */ /* 0x080fe200018f16ff */
[----:B------:R-:W-:Y:S01]  /*9350*/  IMAD R170, R0, 0x60, RZ ;  /* 0x0000006000aa7824 */ /* 0x000fe200078e02ff */
[----:B------:R-:W-:Y:S01]  /*9360*/  IADD3 R136, P3, PT, R2, UR39, RZ ;  /* 0x0000002702887c10 */ /* 0x000fe2000ff7e0ff */
[C---:B------:R-:W-:Y:S01]  /*9370*/  IMAD R172, R0.reuse, 0x64, RZ ;  /* 0x0000006400ac7824 */ /* 0x040fe200078e02ff */
[-C--:B------:R-:W-:Y:S01]  /*9380*/  LEA.HI.X.SX32 R251, R139, R3.reuse, 0x2, P0 ;  /* 0x000000038bfb7211 */ /* 0x080fe200000f16ff */
[C---:B------:R-:W-:Y:S01]  /*9390*/  IMAD R174, R0.reuse, 0x68, RZ ;  /* 0x0000006800ae7824 */ /* 0x040fe200078e02ff */
[CC--:B------:R-:W-:Y:S01]  /*93a0*/  LEA R138, P0, R0.reuse, R2.reuse, 0x5 ;  /* 0x00000002008a7211 */ /* 0x0c0fe200078028ff */
[----:B------:R-:W-:Y:S01]  /*93b0*/  IMAD R176, R0, 0x6c, RZ ;  /* 0x0000006c00b07824 */ /* 0x000fe200078e02ff */
[-C--:B------:R-:W-:Y:S01]  /*93c0*/  LEA.HI.X.SX32 R137, R140, R3.reuse, 0x2, P3 ;  /* 0x000000038c897211 */ /* 0x080fe200018f16ff */
[----:B------:R-:W-:Y:S01]  /*93d0*/  IMAD R178, R0, 0x70, RZ ;  /* 0x0000007000b27824 */ /* 0x000fe200078e02ff */
[----:B------:R-:W-:Y:S01]  /*93e0*/  IADD3 R140, P3, PT, R2, UR47, RZ ;  /* 0x0000002f028c7c10 */ /* 0x000fe2000ff7e0ff */
[C---:B------:R-:W-:Y:S01]  /*93f0*/  IMAD R180, R0.reuse, 0x74, RZ ;  /* 0x0000007400b47824 */ /* 0x040fe200078e02ff */
        /* <DEDUP_REMOVED lines=25> */
[C---:B------:R-:W-:Y:S01]  /*9590*/  IMAD R208, R0.reuse, 0xac, RZ ;  /* 0x000000ac00d07824 */ /* 0x040fe200078e02ff */
[CC--:B------:R-:W-:Y:S01]  /*95a0*/  LEA R154, P0, R0.reuse, R2.reuse, 0x6 ;  /* 0x00000002009a7211 */ /* 0x0c0fe200078030ff */
[C---:B------:R-:W-:Y:S01]  /*95b0*/  IMAD R210, R0.reuse, 0xb0, RZ ;  /* 0x000000b000d27824 */ /* 0x040fe200078e02ff */
[-C--:B------:R-:W-:Y:S01]  /*95c0*/  LEA.HI.X.SX32 R153, R155, R3.reuse, 0x2, P3 ;  /* 0x000000039b997211 */ /* 0x080fe200018f16ff */
[----:B------:R-:W-:Y:S01]  /*95d0*/  IMAD R232, R0, 0xb8, RZ ;  /* 0x000000b800e87824 */ /* 0x000fe200078e02ff */
[-C--:B------:R-:W-:Y:S01]  /*95e0*/  IADD3 R156, P3, PT, R156, R2.reuse, RZ ;  /* 0x000000029c9c7210 */ /* 0x080fe20007f7e0ff */
        /* <DEDUP_REMOVED lines=8> */
[----:B------:R-:W-:Y:S01]  /*9670*/  UIMAD UR13, UR4, 0x31, URZ ;  /* 0x00000031040d78a4 */ /* 0x000fe2000f8e02ff */
[-C--:B------:R-:W-:Y:S01]  /*9680*/  LEA.HI.X.SX32 R159, R161, R3.reuse, 0x2, P0 ;  /* 0x00000003a19f7211 */ /* 0x080fe200000f16ff */
[----:B------:R-:W-:Y:S01]  /*9690*/  IMAD.U32 R217, RZ, RZ, UR12 ;  /* 0x0000000cffd97e24 */ /* 0x000fe2000f8e00ff */
        /* <DEDUP_REMOVED lines=13> */
[----:B------:R-:W-:Y:S01]  /*9770*/  IMAD.U32 R225, RZ, RZ, UR58 ;  /* 0x0000003affe17e24 */ /* 0x000fe2000f8e00ff */
        /* <DEDUP_REMOVED lines=11> */
[----:B------:R-:W-:Y:S01]  /*9830*/  IMAD R240, R0, 0xec, RZ ;  /* 0x000000ec00f07824 */ /* 0x000fe200078e02ff */
[-C--:B------:R-:W-:Y:S01]  /*9840*/  LEA.HI.X.SX32 R173, R175, R3.reuse, 0x2, P3 ;  /* 0x00000003afad7211 */ /* 0x080fe200018f16ff */
[----:B------:R-:W-:Y:S01]  /*9850*/  UIMAD UR6, UR4, 0x3d, URZ ;  /* 0x0000003d040678a4 */ /* 0x000fe2000f8e02ff */
[-C--:B------:R-:W-:Y:S01]  /*9860*/  IADD3 R176, P3, PT, R176, R2.reuse, RZ ;  /* 0x00000002b0b07210 */ /* 0x080fe20007f7e0ff */
[C---:B------:R-:W-:Y:S01]  /*9870*/  IMAD R244, R0.reuse, 0xf4, RZ ;  /* 0x000000f400f47824 */ /* 0x040fe200078e02ff */
[-C--:B------:R-:W-:Y:S01]  /*9880*/  LEA.HI.X.SX32 R175, R177, R3.reuse, 0x2, P0 ;  /* 0x00000003b1af7211 */ /* 0x080fe200000f16ff */
[----:B------:R-:W-:Y:S01]  /*9890*/  IMAD R246, R0, 0xf8, RZ ;  /* 0x000000f800f67824 */ /* 0x000fe200078e02ff */
[-C--:B------:R-:W-:Y:S01]  /*98a0*/  IADD3 R178, P0, PT, R178, R2.reuse, RZ ;  /* 0x00000002b2b27210 */ /* 0x080fe20007f1e0ff */
[----:B------:R-:W-:Y:S01]  /*98b0*/  IMAD R248, R0, 0xfc, RZ ;  /* 0x000000fc00f87824 */ /* 0x000fe200078e02ff */
[-C--:B------:R-:W-:Y:S01]  /*98c0*/  LEA.HI.X.SX32 R177, R179, R3.reuse, 0x2, P3 ;  /* 0x00000003b3b17211 */ /* 0x080fe200018f16ff */
[----:B------:R-:W-:Y:S01]  /*98d0*/  VIADD R252, R252, 0xfffffffb ;  /* 0xfffffffbfcfc7836 */ /* 0x000fe20000000000 */
[----:B------:R-:W-:Y:S01]  /*98e0*/  IADD3 R180, P3, PT, R180, R2, RZ ;  /* 0x00000002b4b47210 */ /* 0x000fe20007f7e0ff */
[----:B------:R-:W-:Y:S01]  /*98f0*/  STL.64 [R1+0x1f8], R10 ;  /* 0x0001f80a01007387 */ /* 0x000fe20000100a00 */
[----:B------:R-:W-:-:S02]  /*9900*/  LEA.HI.X.SX32 R179, R181, R3, 0x2, P0 ;  /* 0x00000003b5b37211 */ /* 0x000fc400000f16ff */
[-C--:B------:R-:W-:Y:S01]  /*9910*/  IADD3 R182, P0, PT, R182, R2.reuse, RZ ;  /* 0x00000002b6b67210 */ /* 0x080fe20007f1e0ff */
[----:B------:R-:W-:Y:S01]  /*9920*/  STL.64 [R1+0x220], R48 ;  /* 0x0002203001007387 */ /* 0x000fe20000100a00 */
[-C--:B------:R-:W-:Y:S02]  /*9930*/  LEA.HI.X.SX32 R181, R183, R3.reuse, 0x2, P3 ;  /* 0x00000003b7b57211 */ /* 0x080fe400018f16ff */
[-C--:B------:R-:W-:Y:S01]  /*9940*/  IADD3 R184, P3, PT, R184, R2.reuse, RZ ;  /* 0x00000002b8b87210 */ /* 0x080fe20007f7e0ff */
[----:B------:R-:W-:Y:S01]  /*9950*/  STL.64 [R1+0x230], R74 ;  /* 0x0002304a01007387 */ /* 0x000fe20000100a00 */
[-C--:B------:R-:W-:Y:S02]  /*9960*/  LEA.HI.X.SX32 R183, R185, R3.reuse, 0x2, P0 ;  /* 0x00000003b9b77211 */ /* 0x080fe400000f16ff */
[----:B------:R-:W-:Y:S01]  /*9970*/  LEA R186, P0, R0, R2, 0x7 ;  /* 0x0000000200ba7211 */ /* 0x000fe200078038ff */
[----:B------:R-:W-:Y:S01]  /*9980*/  STL.64 [R1+0x228], R26 ;  /* 0x0002281a01007387 */ /* 0x000fe20000100a00 */
[----:B------:R-:W-:-:S02]  /*9990*/  LEA.HI.X.SX32 R185, R187, R3, 0x2, P3 ;  /* 0x00000003bbb97211 */ /* 0x000fc400018f16ff */
[-C--:B------:R-:W-:Y:S02]  /*99a0*/  IADD3 R188, P3, PT, R188, R2.reuse, RZ ;  /* 0x00000002bcbc7210 */ /* 0x080fe40007f7e0ff */
[-C--:B------:R-:W-:Y:S02]  /*99b0*/  LEA.HI.X.SX32 R187, R189, R3.reuse, 0x2, P0 ;  /* 0x00000003bdbb7211 */ /* 0x080fe400000f16ff */
[-C--:B------:R-:W-:Y:S02]  /*99c0*/  IADD3 R190, P0, PT, R190, R2.reuse, RZ ;  /* 0x00000002bebe7210 */ /* 0x080fe40007f1e0ff */
[-C--:B------:R-:W-:Y:S02]  /*99d0*/  LEA.HI.X.SX32 R189, R191, R3.reuse, 0x2, P3 ;  /* 0x00000003bfbd7211 */ /* 0x080fe400018f16ff */
[----:B------:R-:W-:Y:S02]  /*99e0*/  IADD3 R192, P3, PT, R192, R2, RZ ;  /* 0x00000002c0c07210 */ /* 0x000fe40007f7e0ff */
        /* <DEDUP_REMOVED lines=19> */
[-C--:B------:R-:W-:Y:S02]  /*9b20*/  LEA.HI.X.SX32 R211, R214, R3.reuse, 0x2, P0 ;  /* 0x00000003d6d37211 */ /* 0x080fe400000f16ff */
[-C--:B------:R-:W-:Y:S01]  /*9b30*/  IADD3 R214, P0, PT, R232, R2.reuse, RZ ;  /* 0x00000002e8d67210 */ /* 0x080fe20007f1e0ff */
[----:B------:R-:W-:Y:S01]  /*9b40*/  IMAD R232, R0, 0xdc, RZ ;  /* 0x000000dc00e87824 */ /* 0x000fe200078e02ff */
        /* <DEDUP_REMOVED lines=30> */
[----:B------:R-:W-:Y:S01]  /*9d30*/  IADD3 R36, P0, PT, R2, UR8, RZ ;  /* 0x0000000802247c10 */ /* 0x000fe2000ff1e0ff */
[----:B------:R-:W-:Y:S01]  /*9d40*/  UIMAD UR8, UR4, 0x3f, URZ ;  /* 0x0000003f040878a4 */ /* 0x000fe2000f8e02ff */
[-C--:B------:R-:W-:Y:S01]  /*9d50*/  LEA.HI.X.SX32 R241, R241, R3.reuse, 0x2, P3 ;  /* 0x00000003f1f17211 */ /* 0x080fe200018f16ff */
[----:B------:R-:W-:Y:S01]  /*9d60*/  USHF.L.U32 UR4, UR4, 0x6, URZ ;  /* 0x0000000604047899 */ /* 0x000fe200080006ff */
[----:B------:R-:W-:Y:S01]  /*9d70*/  ISETP.NE.U32.AND P3, PT, R245, RZ, PT ;  /* 0x000000fff500720c */ /* 0x000fe20003f65070 */
[----:B------:R-:W-:Y:S01]  /*9d80*/  IMAD.U32 R245, RZ, RZ, UR6 ;  /* 0x00000006fff57e24 */ /* 0x000fe2000f8e00ff */
[-C--:B------:R-:W-:Y:S01]  /*9d90*/  LEA.HI.X.SX32 R37, R0, R3.reuse, 0x2, P0 ;  /* 0x0000000300257211 */ /* 0x080fe200000f16ff */
[----:B------:R-:W-:Y:S01]  /*9da0*/  USHF.L.U32 UR6, UR9, 0x15, URZ ;  /* 0x0000001509067899 */ /* 0x000fe200080006ff */
[-C--:B------:R-:W-:Y:S01]  /*9db0*/  IADD3 R244, P0, PT, R244, R2.reuse, RZ ;  /* 0x00000002f4f47210 */ /* 0x080fe20007f1e0ff */
[----:B------:R-:W-:Y:S01]  /*9dc0*/  IMAD.U32 R0, RZ, RZ, UR7 ;  /* 0x00000007ff007e24 */ /* 0x000fe2000f8e00ff */
[----:B------:R-:W-:Y:S01]  /*9dd0*/  ISETP.GE.U32.AND P6, PT, R252, 0x7fffffbc, PT ;  /* 0x7fffffbcfc00780c */ /* 0x000fe20003fc6070 */
[----:B------:R-:W-:Y:S01]  /*9de0*/  ULOP3.LUT UR6, UR6, 0x600000, URZ, 0xc0, !UPT ;  /* 0x0060000006067892 */ /* 0x000fe2000f8ec0ff */
[----:B------:R-:W-:Y:S01]  /*9df0*/  LEA.HI.X.SX32 R245, R245, R3, 0x2, P0 ;  /* 0x00000003f5f57211 */ /* 0x000fe200000f16ff */
[----:B------:R-:W2:Y:S01]  /*9e00*/  S2R R252, SR_TID.X ;  /* 0x0000000000fc7919 */ /* 0x000ea20000002100 */
[----:B------:R-:W-:Y:S01]  /*9e10*/  IADD3 R246, P0, PT, R246, R2, RZ ;  /* 0x00000002f6f67210 */ /* 0x000fe20007f1e0ff */
[----:B------:R-:W-:-:S02]  /*9e20*/  UIADD3 UR12, UPT, UPT, UR11, UR6, URZ ;  /* 0x000000060b0c7290 */ /* 0x000fc4000fffe0ff */
[----:B------:R-:W-:Y:S01]  /*9e30*/  VOTEU.ALL UP1, P3 ;  /* 0x0000000000ff7886 */ /* 0x000fe20001820000 */
[----:B------:R-:W-:Y:S01]  /*9e40*/  LEA.HI.X.SX32 R247, R0, R3, 0x2, P0 ;  /* 0x0000000300f77211 */ /* 0x000fe200000f16ff */
[----:B------:R-:W-:Y:S01]  /*9e50*/  IMAD.U32 R0, RZ, RZ, UR8 ;  /* 0x00000008ff007e24 */ /* 0x000fe2000f8e00ff */
[----:B------:R-:W-:Y:S01]  /*9e60*/  IADD3 R248, P0, PT, R248, R2, RZ ;  /* 0x00000002f8f87210 */ /* 0x000fe20007f1e0ff */
[----:B------:R-:W-:Y:S01]  /*9e70*/  UMOV UR6, 0x1 ;  /* 0x0000000100067882 */ /* 0x000fe20000000000 */
[----:B------:R-:W-:Y:S02]  /*9e80*/  UIADD3 UR8, UPT, UPT, UR10, 0x40000, URZ ;  /* 0x000400000a087890 */ /* 0x000fe4000fffe0ff */
[----:B------:R-:W-:-:S04]  /*9e90*/  @!UP1 UIADD3 UR14, UPT, UPT, -UR6, 0x100000, URZ ;  /* 0x00100000060e9890 */ /* 0x000fc8000fffe1ff */
[----:B------:R-:W-:Y:S02]  /*9ea0*/  @!UP1 USHF.L.U32 UR15, UR14, 0xb, URZ ;  /* 0x0000000b0e0f9899 */ /* 0x000fe400080006ff */
[----:B------:R-:W-:Y:S01]  /*9eb0*/  @!UP1 USHF.L.U32 UR14, UR14, 0x1, URZ ;  /* 0x000000010e0e9899 */ /* 0x000fe200080006ff */
[----:B------:R-:W-:Y:S01]  /*9ec0*/  STTM.x64 tmem[UR12], RZ ;  /* 0x000000ff000079ed */ /* 0x000fe2000834000c */
[----:B------:R-:W-:Y:S01]  /*9ed0*/  LEA.HI.X.SX32 R249, R0, R3, 0x2, P0 ;  /* 0x0000000300f97211 */ /* 0x000fe200000f16ff */
[----:B------:R-:W-:Y:S01]  /*9ee0*/  STTM.x64 tmem[UR12+0x40], RZ ;  /* 0x000040ff000079ed */ /* 0x000fe2000834000c */
[----:B------:R-:W3:Y:S01]  /*9ef0*/  LDC R0, c[0x0][0x3a0] ;  /* 0x0000e800ff007b82 */ /* 0x000ee20000000800 */
[----:B------:R-:W-:Y:S01]  /*9f00*/  STTM.x64 tmem[UR12+0x80], RZ ;  /* 0x000080ff000079ed */ /* 0x000fe2000834000c */
[----:B------:R-:W-:Y:S01]  /*9f10*/  STTM.x64 tmem[UR12+0xc0], RZ ;  /* 0x0000c0ff000079ed */ /* 0x000fe2000834000c */
[----:B------:R-:W4:Y:S01]  /*9f20*/  FENCE.VIEW.ASYNC.T ;  /* 0x00000000000073c6 */ /* 0x000f220000000200 */
[----:B------:R-:W-:-:S04]  /*9f30*/  @!UP1 UIADD3 UR6, UPT, UPT, -UR6, 0x100000, URZ ;  /* 0x0010000006069890 */ /* 0x000fc8000fffe1ff */
[----:B------:R-:W-:Y:S02]  /*9f40*/  @!UP1 USHF.L.U32 UR7, UR6, 0xb, URZ ;  /* 0x0000000b06079899 */ /* 0x000fe400080006ff */
[----:B------:R-:W-:Y:S01]  /*9f50*/  @!UP1 USHF.L.U32 UR6, UR6, 0x1, URZ ;  /* 0x0000000106069899 */ /* 0x000fe200080006ff */
[----:B----4-:R-:W-:Y:S01]  /*9f60*/  VOTEU.ALL UP1, P3 ;  /* 0x0000000000ff7886 */ /* 0x010fe20001820000 */
[----:B------:R-:W-:Y:S06]  /*9f70*/  BAR.SYNC.DEFER_BLOCKING 0x0 ;  /* 0x0000000000007b1d */ /* 0x000fec0000010000 */
[----:B------:R-:W-:Y:S01]  /*9f80*/  VOTEU.ALL UP2, P3 ;  /* 0x0000000000ff7886 */ /* 0x000fe20001840000 */
[----:B--2---:R-:W-:-:S04]  /*9f90*/  LOP3.LUT R252, R252, 0x7f, RZ, 0xc0, !PT ;  /* 0x0000007ffcfc7812 */ /* 0x004fc800078ec0ff */
[----:B------:R-:W-:Y:S01]  /*9fa0*/  LEA R252, R252, UR10, 0x8 ;  /* 0x0000000afcfc7c11 */ /* 0x000fe2000f8e40ff */
[----:B---3--:R-:W-:-:S05]  /*9fb0*/  VIADD R0, R0, 0xfffffffa ;  /* 0xfffffffa00007836 */ /* 0x008fca0000000000 */
[----:B------:R-:W-:Y:S01]  /*9fc0*/  ISETP.GE.U32.AND P0, PT, R0, 0x7fffffbb, PT ;  /* 0x7fffffbb0000780c */ /* 0x000fe20003f06070 */
[----:B------:R-:W2:Y:S02]  /*9fd0*/  FENCE.VIEW.ASYNC.S ;  /* 0x00000000000073c6 */ /* 0x000ea40000000000 */
[----:B--2---:R-:W2:Y:S02]  /*9fe0*/  @!UP1 SYNCS.EXCH.64 URZ, [UR8], UR14 ;  /* 0x0000000e08ff95b2 */ /* 0x004ea40008000100 */
[----:B--2---:R-:W-:Y:S08]  /*9ff0*/  BAR.SYNC.DEFER_BLOCKING 0x0 ;  /* 0x0000000000007b1d */ /* 0x004ff00000010000 */
[----:B------:R-:W2:Y:S01]  /*a000*/  LDC R0, c[0x0][0x3a0] ;  /* 0x0000e800ff007b82 */ /* 0x000ea20000000800 */
[----:B------:R3:W1:Y:S02]  /*a010*/  @!UP2 SYNCS.EXCH.64 URZ, [UR10+0x40008], UR6 ;  /* 0x040008060affa5b2 */ /* 0x0006640008000100 */
[----:B------:R-:W-:Y:S01]  /*a020*/  @!PT LDS RZ, [RZ] ;  /* 0x00000000fffff984 */ /* 0x000fe20000000800 */
[----:B------:R-:W-:Y:S01]  /*a030*/  @!PT LDS RZ, [RZ] ;  /* 0x00000000fffff984 */ /* 0x000fe20000000800 */
[----:B------:R-:W-:Y:S01]  /*a040*/  @!PT LDS RZ, [RZ] ;  /* 0x00000000fffff984 */ /* 0x000fe20000000800 */
[----:B-1----:R1:W-:Y:S04]  /*a050*/  LDGSTS.E [R252+0x30000], desc[UR28][R2.64], !P1 ;  /* 0x3000000002fc7fae */ /* 0x0023e8000c9a101c */
[----:B------:R-:W-:Y:S04]  /*a060*/  LDGSTS.E [R252+0x30004], desc[UR28][R36.64], !P2 ;  /* 0x3000400024fc7fae */ /* 0x000fe8000d1a101c */
[----:B------:R-:W-:Y:S04]  /*a070*/  LDGSTS.E [R252+0x30008], desc[UR28][R28.64], !P4 ;  /* 0x300080001cfc7fae */ /* 0x000fe8000e1a101c */
[----:B------:R-:W-:Y:S01]  /*a080*/  LDGSTS.E [R252+0x3000c], desc[UR28][R20.64], !P5 ;  /* 0x3000c00014fc7fae */ /* 0x000fe2000e9a101c */
[----:B--2---:R-:W-:-:S03]  /*a090*/  VIADD R0, R0, 0xfffffff9 ;  /* 0xfffffff900007836 */ /* 0x004fc60000000000 */
[----:B------:R-:W-:Y:S02]  /*a0a0*/  LDGSTS.E [R252+0x30010], desc[UR28][R12.64], !P6 ;  /* 0x300100000cfc7fae */ /* 0x000fe4000f1a101c */
[----:B------:R-:W-:Y:S02]  /*a0b0*/  ISETP.GE.U32.AND P1, PT, R0, 0x7fffffba, PT ;  /* 0x7fffffba0000780c */ /* 0x000fe40003f26070 */
[----:B------:R-:W-:Y:S01]  /*a0c0*/  LDGSTS.E [R252+0x30014], desc[UR28][R4.64], !P0 ;  /* 0x3001400004fc7fae */ /* 0x000fe2000c1a101c */
[----:B------:R-:W2:Y:S10]  /*a0d0*/  LDC R0, c[0x0][0x3a0] ;  /* 0x0000e800ff007b82 */ /* 0x000eb40000000800 */
[----:B------:R4:W-:Y:S01]  /*a0e0*/  LDGSTS.E [R252+0x30018], desc[UR28][R250.64], !P1 ;  /* 0x30018000fafc7fae */ /* 0x0009e2000c9a101c */
[----:B--2---:R-:W-:-:S05]  /*a0f0*/  VIADD R0, R0, 0xfffffff8 ;  /* 0xfffffff800007836 */ /* 0x004fca0000000000 */
[----:B------:R-:W-:Y:S02]  /*a100*/  ISETP.GE.U32.AND P2, PT, R0, 0x7fffffb9, PT ;  /* 0x7fffffb90000780c */ /* 0x000fe40003f46070 */
[----:B------:R-:W2:Y:S11]  /*a110*/  LDC R0, c[0x0][0x3a0] ;  /* 0x0000e800ff007b82 */ /* 0x000eb60000000800 */
[----:B------:R-:W-:Y:S01]  /*a120*/  LDGSTS.E [R252+0x3001c], desc[UR28][R136.64], !P2 ;  /* 0x3001c00088fc7fae */ /* 0x000fe2000d1a101c */
[----:B--2---:R-:W-:-:S05]  /*a130*/  VIADD R0, R0, 0xfffffff7 ;  /* 0xfffffff700007836 */ /* 0x004fca0000000000 */
[----:B------:R-:W-:Y:S02]  /*a140*/  ISETP.GE.U32.AND P4, PT, R0, 0x7fffffb8, PT ;  /* 0x7fffffb80000780c */ /* 0x000fe40003f86070 */
[----:B------:R-:W2:Y:S11]  /*a150*/  LDC R0, c[0x0][0x3a0] ;  /* 0x0000e800ff007b82 */ /* 0x000eb60000000800 */
        /* <DEDUP_REMOVED lines=218> */
[----:B------:R-:W-:Y:S01]  /*af00*/  ISETP.GE.U32.AND P5, PT, R0, 0x7fffff81, PT ;  /* 0x7fffff810000780c */ /* 0x000fe20003fa6070 */
[----:B------:R-:W-:-:S04]  /*af10*/  IMAD.U32 R0, RZ, RZ, UR4 ;  /* 0x00000004ff007e24 */ /* 0x000fc8000f8e00ff */
[----:B-1----:R-:W-:-:S05]  /*af20*/  IMAD.WIDE R2, R0, 0x4, R2 ;  /* 0x0000000400027825 */ /* 0x002fca00078e0202 */
[----:B------:R1:W-:Y:S04]  /*af30*/  STL.64 [R1+0x338], R2 ;  /* 0x0003380201007387 */ /* 0x0003e80000100a00 */
[----:B------:R-:W-:Y:S01]  /*af40*/  LDGSTS.E [R252+0x300fc], desc[UR28][R248.64], !P5 ;  /* 0x300fc000f8fc7fae */ /* 0x000fe2000e9a101c */
[----:B----4-:R-:W-:-:S03]  /*af50*/  IMAD.WIDE R250, R0, 0x4, R250 ;  /* 0x0000000400fa7825 */ /* 0x010fc600078e02fa */
[----:B------:R-:W0:Y:S01]  /*af60*/  LDGDEPBAR ;  /* 0x00000000000079af */ /* 0x000e220000000000 */
[----:B-1----:R-:W-:-:S03]  /*af70*/  IMAD.WIDE R2, R0, 0x4, R36 ;  /* 0x0000000400027825 */ /* 0x002fc600078e0224 */
[----:B------:R-:W2:Y:S04]  /*af80*/  LDL.LU.64 R36, [R1+0x7e8] ;  /* 0x0007e80001247983 */ /* 0x000ea80000300a00 */
[----:B------:R1:W-:Y:S02]  /*af90*/  STL.64 [R1+0x330], R2 ;  /* 0x0003300201007387 */ /* 0x0003e40000100a00 */
[C---:B-1----:R-:W-:Y:S02]  /*afa0*/  IMAD.WIDE R2, R0.reuse, 0x4, R28 ;  /* 0x0000000400027825 */ /* 0x042fe400078e021c */
[----:B------:R-:W4:Y:S04]  /*afb0*/  LDL.LU.64 R28, [R1+0x7e0] ;  /* 0x0007e000011c7983 */ /* 0x000f280000300a00 */
[----:B------:R1:W-:Y:S02]  /*afc0*/  STL.64 [R1+0x328], R2 ;  /* 0x0003280201007387 */ /* 0x0003e40000100a00 */
[----:B-1----:R-:W-:-:S02]  /*afd0*/  IMAD.WIDE R2, R0, 0x4, R20 ;  /* 0x0000000400027825 */ /* 0x002fc400078e0214 */
[----:B------:R-:W2:Y:S04]  /*afe0*/  LDL.LU.64 R20, [R1+0x7d8] ;  /* 0x0007d80001147983 */ /* 0x000ea80000300a00 */
[----:B------:R1:W-:Y:S02]  /*aff0*/  STL.64 [R1+0x320], R2 ;  /* 0x0003200201007387 */ /* 0x0003e40000100a00 */
[C---:B-1----:R-:W-:Y:S02]  /*b000*/  IMAD.WIDE R2, R0.reuse, 0x4, R12 ;  /* 0x0000000400027825 */ /* 0x042fe400078e020c */
[----:B------:R-:W2:Y:S04]  /*b010*/  LDL.LU.64 R12, [R1+0x7d0] ;  /* 0x0007d000010c7983 */ /* 0x000ea80000300a00 */
[----:B------:R1:W-:Y:S01]  /*b020*/  STL.64 [R1+0x310], R2 ;  /* 0x0003100201007387 */ /* 0x0003e20000100a00 */
[----:B------:R-:W-:-:S04]  /*b030*/  IMAD.WIDE R138, R0, 0x4, R138 ;  /* 0x00000004008a7825 */ /* 0x000fc800078e028a */
[C---:B-1----:R-:W-:Y:S02]  /*b040*/  IMAD.WIDE R2, R0.reuse, 0x4, R4 ;  /* 0x0000000400027825 */ /* 0x042fe400078e0204 */
[----:B------:R-:W2:Y:S02]  /*b050*/  LDL.LU.64 R4, [R1+0x7c8] ;  /* 0x0007c80001047983 */ /* 0x000ea40000300a00 */
[C---:B------:R-:W-:Y:S02]  /*b060*/  IMAD.WIDE R212, R0.reuse, 0x4, R212 ;  /* 0x0000000400d47825 */ /* 0x040fe400078e02d4 */
[----:B------:R1:W-:Y:S04]  /*b070*/  STL.64 [R1+0x308], R2 ;  /* 0x0003080201007387 */ /* 0x0003e80000100a00 */
[----:B------:R3:W-:Y:S01]  /*b080*/  STL.64 [R1+0x300], R250 ;  /* 0x000300fa01007387 */ /* 0x0007e20000100a00 */
[----:B-1----:R-:W-:-:S04]  /*b090*/  IMAD.WIDE R2, R0, 0x4, R136 ;  /* 0x0000000400027825 */ /* 0x002fc800078e0288 */
[C---:B------:R-:W-:Y:S01]  /*b0a0*/  IMAD.WIDE R136, R0.reuse, 0x4, R140 ;  /* 0x0000000400887825 */ /* 0x040fe200078e028c */
[----:B------:R1:W-:Y:S03]  /*b0b0*/  STL.64 [R1+0x2f8], R2 ;  /* 0x0002f80201007387 */ /* 0x0003e60000100a00 */
[C---:B---3--:R-:W-:Y:S01]  /*b0c0*/  IMAD.WIDE R250, R0.reuse, 0x4, R186 ;  /* 0x0000000400fa7825 */ /* 0x048fe200078e02ba */
[----:B------:R3:W-:Y:S04]  /*b0d0*/  STL.64 [R1+0x2f0], R138 ;  /* 0x0002f08a01007387 */ /* 0x0007e80000100a00 */
[----:B------:R3:W-:Y:S01]  /*b0e0*/  STL.64 [R1+0x2e8], R136 ;  /* 0x0002e88801007387 */ /* 0x0007e20000100a00 */
[----:B-1----:R-:W-:-:S04]  /*b0f0*/  IMAD.WIDE R2, R0, 0x4, R142 ;  /* 0x0000000400027825 */ /* 0x002fc800078e028e */
[C---:B---3--:R-:W-:Y:S01]  /*b100*/  IMAD.WIDE R138, R0.reuse, 0x4, R144 ;  /* 0x00000004008a7825 */ /* 0x048fe200078e0290 */
[----:B------:R1:W-:Y:S03]  /*b110*/  STL.64 [R1+0x2e0], R2 ;  /* 0x0002e00201007387 */ /* 0x0003e60000100a00 */
[C---:B------:R-:W-:Y:S01]  /*b120*/  IMAD.WIDE R136, R0.reuse, 0x4, R146 ;  /* 0x0000000400887825 */ /* 0x040fe200078e0292 */
[----:B------:R3:W-:Y:S04]  /*b130*/  STL.64 [R1+0x2d8], R138 ;  /* 0x0002d88a01007387 */ /* 0x0007e80000100a00 */
[----:B------:R3:W-:Y:S01]  /*b140*/  STL.64 [R1+0x2d0], R136 ;  /* 0x0002d08801007387 */ /* 0x0007e20000100a00 */
[----:B-1----:R-:W-:-:S04]  /*b150*/  IMAD.WIDE R2, R0, 0x4, R148 ;  /* 0x0000000400027825 */ /* 0x002fc800078e0294 */
[C---:B---3--:R-:W-:Y:S01]  /*b160*/  IMAD.WIDE R138, R0.reuse, 0x4, R150 ;  /* 0x00000004008a7825 */ /* 0x048fe200078e0296 */
[----:B------:R1:W-:Y:S03]  /*b170*/  STL.64 [R1+0x2c8], R2 ;  /* 0x0002c80201007387 */ /* 0x0003e60000100a00 */
[C---:B------:R-:W-:Y:S01]  /*b180*/  IMAD.WIDE R136, R0.reuse, 0x4, R152 ;  /* 0x0000000400887825 */ /* 0x040fe200078e0298 */
[----:B------:R3:W-:Y:S04]  /*b190*/  STL.64 [R1+0x18], R138 ;  /* 0x0000188a01007387 */ /* 0x0007e80000100a00 */
[----:B------:R3:W-:Y:S01]  /*b1a0*/  STL.64 [R1], R136 ;  /* 0x0000008801007387 */ /* 0x0007e20000100a00 */
        /* <DEDUP_REMOVED lines=30> */
[----:B-1----:R-:W-:-:S03]  /*b390*/  IMAD.WIDE R2, R0, 0x4, R184 ;  /* 0x0000000400027825 */ /* 0x002fc600078e02b8 */
[----:B------:R-:W-:Y:S01]  /*b3a0*/  STL.64 [R1+0x6f0], R250 ;  /* 0x0006f0fa01007387 */ /* 0x000fe20000100a00 */
[----:B---3--:R-:W-:-:S03]  /*b3b0*/  IMAD.WIDE R138, R0, 0x4, R190 ;  /* 0x00000004008a7825 */ /* 0x008fc600078e02be */
[----:B------:R1:W-:Y:S01]  /*b3c0*/  STL.64 [R1+0x340], R2 ;  /* 0x0003400201007387 */ /* 0x0003e20000100a00 */
[----:B------:R-:W-:-:S04]  /*b3d0*/  IMAD.WIDE R136, R0, 0x4, R192 ;  /* 0x0000000400887825 */ /* 0x000fc800078e02c0 */
[----:B-1----:R-:W-:-:S05]  /*b3e0*/  IMAD.WIDE R2, R0, 0x4, R188 ;  /* 0x0000000400027825 */ /* 0x002fca00078e02bc */
[----:B------:R1:W-:Y:S04]  /*b3f0*/  STL.64 [R1+0x490], R2 ;  /* 0x0004900201007387 */ /* 0x0003e80000100a00 */
[----:B------:R3:W-:Y:S04]  /*b400*/  STL.64 [R1+0x488], R138 ;  /* 0x0004888a01007387 */ /* 0x0007e80000100a00 */
[----:B------:R3:W-:Y:S01]  /*b410*/  STL.64 [R1+0x480], R136 ;  /* 0x0004808801007387 */ /* 0x0007e20000100a00 */
[----:B-1----:R-:W-:-:S04]  /*b420*/  IMAD.WIDE R2, R0, 0x4, R194 ;  /* 0x0000000400027825 */ /* 0x002fc800078e02c2 */
[C---:B---3--:R-:W-:Y:S01]  /*b430*/  IMAD.WIDE R138, R0.reuse, 0x4, R196 ;  /* 0x00000004008a7825 */ /* 0x048fe200078e02c4 */
[----:B------:R1:W-:Y:S03]  /*b440*/  STL.64 [R1+0x478], R2 ;  /* 0x0004780201007387 */ /* 0x0003e60000100a00 */
[C---:B------:R-:W-:Y:S01]  /*b450*/  IMAD.WIDE R136, R0.reuse, 0x4, R198 ;  /* 0x0000000400887825 */ /* 0x040fe200078e02c6 */
[----:B------:R3:W-:Y:S03]  /*b460*/  STL.64 [R1+0x470], R138 ;  /* 0x0004708a01007387 */ /* 0x0007e60000100a00 */
[C---:B------:R-:W-:Y:S01]  /*b470*/  IMAD.WIDE R194, R0.reuse, 0x4, R240 ;  /* 0x0000000400c27825 */ /* 0x040fe200078e02f0 */
[----:B------:R3:W-:Y:S03]  /*b480*/  STL.64 [R1+0x468], R136 ;  /* 0x0004688801007387 */ /* 0x0007e60000100a00 */
[----:B-1----:R-:W-:-:S04]  /*b490*/  IMAD.WIDE R2, R0, 0x4, R200 ;  /* 0x0000000400027825 */ /* 0x002fc800078e02c8 */
[C---:B---3--:R-:W-:Y:S01]  /*b4a0*/  IMAD.WIDE R138, R0.reuse, 0x4, R202 ;  /* 0x00000004008a7825 */ /* 0x048fe200078e02ca */
[----:B------:R1:W-:Y:S03]  /*b4b0*/  STL.64 [R1+0x460], R2 ;  /* 0x0004600201007387 */ /* 0x0003e60000100a00 */
[C---:B------:R-:W-:Y:S01]  /*b4c0*/  IMAD.WIDE R136, R0.reuse, 0x4, R204 ;  /* 0x0000000400887825 */ /* 0x040fe200078e02cc */
[----:B------:R3:W-:Y:S03]  /*b4d0*/  STL.64 [R1+0x458], R138 ;  /* 0x0004588a01007387 */ /* 0x0007e60000100a00 */
[C---:B------:R-:W-:Y:S01]  /*b4e0*/  IMAD.WIDE R202, R0.reuse, 0x4, R208 ;  /* 0x0000000400ca7825 */ /* 0x040fe200078e02d0 */
[----:B------:R3:W-:Y:S03]  /*b4f0*/  STL.64 [R1+0x450], R136 ;  /* 0x0004508801007387 */ /* 0x0007e60000100a00 */
[C---:B------:R-:W-:Y:S01]  /*b500*/  IMAD.WIDE R208, R0.reuse, 0x4, R210 ;  /* 0x0000000400d07825 */ /* 0x040fe200078e02d2 */
[----:B------:R-:W-:Y:S03]  /*b510*/  STL.64 [R1+0x6f8], R202 ;  /* 0x0006f8ca01007387 */ /* 0x000fe60000100a00 */
[----:B-1----:R-:W-:-:S04]  /*b520*/  IMAD.WIDE R2, R0, 0x4, R206 ;  /* 0x0000000400027825 */ /* 0x002fc800078e02ce */
[C---:B---3--:R-:W-:Y:S01]  /*b530*/  IMAD.WIDE R138, R0.reuse, 0x4, R218 ;  /* 0x00000004008a7825 */ /* 0x048fe200078e02da */
[----:B------:R1:W-:Y:S03]  /*b540*/  STL.64 [R1+0x448], R2 ;  /* 0x0004480201007387 */ /* 0x0003e60000100a00 */
[C---:B------:R-:W-:Y:S01]  /*b550*/  IMAD.WIDE R136, R0.reuse, 0x4, R214 ;  /* 0x0000000400887825 */ /* 0x040fe200078e02d6 */
[----:B------:R-:W-:Y:S04]  /*b560*/  STL.64 [R1+0x700], R208 ;  /* 0x000700d001007387 */ /* 0x000fe80000100a00 */
[----:B------:R-:W-:Y:S01]  /*b570*/  STL.64 [R1+0x708], R212 ;  /* 0x000708d401007387 */ /* 0x000fe20000100a00 */
[----:B-1----:R-:W-:-:S03]  /*b580*/  IMAD.WIDE R2, R0, 0x4, R216 ;  /* 0x0000000400027825 */ /* 0x002fc600078e02d8 */
[----:B------:R1:W-:Y:S04]  /*b590*/  STL.64 [R1+0x440], R136 ;  /* 0x0004408801007387 */ /* 0x0003e80000100a00 */
[----:B------:R3:W-:Y:S04]  /*b5a0*/  STL.64 [R1+0x438], R2 ;  /* 0x0004380201007387 */ /* 0x0007e80000100a00 */
[----:B------:R4:W-:Y:S01]  /*b5b0*/  STL.64 [R1+0x430], R138 ;  /* 0x0004308a01007387 */ /* 0x0009e20000100a00 */
[----:B-1----:R-:W-:-:S04]  /*b5c0*/  IMAD.WIDE R136, R0, 0x4, R220 ;  /* 0x0000000400887825 */ /* 0x002fc800078e02dc */
[C---:B---3--:R-:W-:Y:S01]  /*b5d0*/  IMAD.WIDE R2, R0.reuse, 0x4, R222 ;  /* 0x0000000400027825 */ /* 0x048fe200078e02de */
[----:B------:R1:W-:Y:S03]  /*b5e0*/  STL.64 [R1+0x428], R136 ;  /* 0x0004288801007387 */ /* 0x0003e60000100a00 */
[C---:B----4-:R-:W-:Y:S01]  /*b5f0*/  IMAD.WIDE R138, R0.reuse, 0x4, R224 ;  /* 0x00000004008a7825 */ /* 0x050fe200078e02e0 */
[----:B------:R3:W-:Y:S03]  /*b600*/  STL.64 [R1+0x420], R2 ;  /* 0x0004200201007387 */ /* 0x0007e60000100a00 */
[C---:B------:R-:W-:Y:S01]  /*b610*/  IMAD.WIDE R224, R0.reuse, 0x4, R238 ;  /* 0x0000000400e07825 */ /* 0x040fe200078e02ee */
[----:B------:R4:W-:Y:S01]  /*b620*/  STL.64 [R1+0x418], R138 ;  /* 0x0004188a01007387 */ /* 0x0009e20000100a00 */
[----:B------:R-:W2:Y:S02]  /*b630*/  LDC R239, c[0x0][0x3a0] ;  /* 0x0000e800ffef7b82 */ /* 0x000ea40000000800 */
[----:B-1----:R-:W-:-:S04]  /*b640*/  IMAD.WIDE R136, R0, 0x4, R226 ;  /* 0x0000000400887825 */ /* 0x002fc800078e02e2 */
[C---:B---3--:R-:W-:Y:S01]  /*b650*/  IMAD.WIDE R2, R0.reuse, 0x4, R228 ;  /* 0x0000000400027825 */ /* 0x048fe200078e02e4 */
[----:B------:R1:W-:Y:S03]  /*b660*/  STL.64 [R1+0x410], R136 ;  /* 0x0004108801007387 */ /* 0x0003e60000100a00 */
[C---:B----4-:R-:W-:Y:S01]  /*b670*/  IMAD.WIDE R138, R0.reuse, 0x4, R230 ;  /* 0x00000004008a7825 */ /* 0x050fe200078e02e6 */
[----:B------:R3:W-:Y:S03]  /*b680*/  STL.64 [R1+0x408], R2 ;  /* 0x0004080201007387 */ /* 0x0007e60000100a00 */
[C---:B------:R-:W-:Y:S01]  /*b690*/  IMAD.WIDE R228, R0.reuse, 0x4, R236 ;  /* 0x0000000400e47825 */ /* 0x040fe200078e02ec */
[----:B------:R-:W-:Y:S03]  /*b6a0*/  STL.64 [R1+0x400], R138 ;  /* 0x0004008a01007387 */ /* 0x000fe60000100a00 */
[----:B-1----:R-:W-:-:S04]  /*b6b0*/  IMAD.WIDE R136, R0, 0x4, R232 ;  /* 0x0000000400887825 */ /* 0x002fc800078e02e8 */
[C---:B---3--:R-:W-:Y:S01]  /*b6c0*/  IMAD.WIDE R2, R0.reuse, 0x4, R234 ;  /* 0x0000000400027825 */ /* 0x048fe200078e02ea */
[----:B------:R-:W-:Y:S04]  /*b6d0*/  STL.64 [R1+0x3f8], R136 ;  /* 0x0003f88801007387 */ /* 0x000fe80000100a00 */
[----:B------:R1:W-:Y:S04]  /*b6e0*/  STL.64 [R1+0x3f0], R2 ;  /* 0x0003f00201007387 */ /* 0x0003e80000100a00 */
[----:B------:R-:W-:Y:S04]  /*b6f0*/  STL.64 [R1+0x3e8], R228 ;  /* 0x0003e8e401007387 */ /* 0x000fe80000100a00 */
[----:B------:R-:W-:Y:S01]  /*b700*/  STL.64 [R1+0x3e0], R224 ;  /* 0x0003e0e001007387 */ /* 0x000fe20000100a00 */
[----:B-1----:R-:W-:-:S03]  /*b710*/  IMAD.WIDE R2, R0, 0x4, R242 ;  /* 0x0000000400027825 */ /* 0x002fc600078e02f2 */
[----:B------:R-:W-:Y:S04]  /*b720*/  STL.64 [R1+0x3d8], R194 ;  /* 0x0003d8c201007387 */ /* 0x000fe80000100a00 */
[----:B------:R1:W-:Y:S04]  /*b730*/  STL.64 [R1+0x3d0], R2 ;  /* 0x0003d00201007387 */ /* 0x0003e80000100a00 */
[----:B------:R-:W3:Y:S01]  /*b740*/  LDL R137, [R1+0x31c] ;  /* 0x00031c0001897983 */ /* 0x000ee20000100800 */
[----:B------:R-:W-:-:S04]  /*b750*/  IMAD.WIDE R138, R0, 0x4, R246 ;  /* 0x00000004008a7825 */ /* 0x000fc800078e02f6 */
[----:B-1----:R-:W-:-:S05]  /*b760*/  IMAD.WIDE R2, R0, 0x4, R244 ;  /* 0x0000000400027825 */ /* 0x002fca00078e02f4 */
[----:B------:R1:W-:Y:S04]  /*b770*/  STL.64 [R1+0x3c8], R2 ;  /* 0x0003c80201007387 */ /* 0x0003e80000100a00 */
[----:B------:R4:W-:Y:S01]  /*b780*/  STL.64 [R1+0x3c0], R138 ;  /* 0x0003c08a01007387 */ /* 0x0009e20000100a00 */
[----:B-1----:R-:W1:Y:S01]  /*b790*/  S2R R3, SR_TID.X ;  /* 0x0000000000037919 */ /* 0x002e620000002100 */
[----:B------:R-:W1:Y:S01]  /*b7a0*/  LDC R2, c[0x0][0x3a0] ;  /* 0x0000e800ff027b82 */ /* 0x000e620000000800 */
[----:B----4-:R-:W-:-:S05]  /*b7b0*/  IMAD.WIDE R138, R0, 0x4, R248 ;  /* 0x00000004008a7825 */ /* 0x010fca00078e02f8 */
[----:B------:R4:W-:Y:S04]  /*b7c0*/  STL.64 [R1+0x2c0], R138 ;  /* 0x0002c08a01007387 */ /* 0x0009e80000100a00 */
[----:B------:R-:W3:Y:S04]  /*b7d0*/  LDL.LU.64 R190, [R1+0x30] ;  /* 0x0000300001be7983 */ /* 0x000ee80000300a00 */
[----:B------:R-:W3:Y:S04]  /*b7e0*/  LDL.LU.64 R184, [R1+0x50] ;  /* 0x0000500001b87983 */ /* 0x000ee80000300a00 */
[----:B------:R-:W3:Y:S04]  /*b7f0*/  LDL.LU.64 R178, [R1+0x70] ;  /* 0x0000700001b27983 */ /* 0x000ee80000300a00 */
[----:B------:R-:W3:Y:S04]  /*b800*/  LDL.LU.64 R170, [R1+0x98] ;  /* 0x0000980001aa7983 */ /* 0x000ee80000300a00 */
[----:B------:R-:W3:Y:S04]  /*b810*/  LDL.LU.64 R162, [R1+0xb8] ;  /* 0x0000b80001a27983 */ /* 0x000ee80000300a00 */
[----:B------:R-:W3:Y:S04]  /*b820*/  LDL.LU.64 R154, [R1+0xd8] ;  /* 0x0000d800019a7983 */ /* 0x000ee80000300a00 */
[----:B------:R-:W3:Y:S04]  /*b830*/  LDL.LU.64 R146, [R1+0xf8] ;  /* 0x0000f80001927983 */ /* 0x000ee80000300a00 */
[----:B----4-:R-:W4:Y:S01]  /*b840*/  LDL.LU.64 R138, [R1+0x118] ;  /* 0x00011800018a7983 */ /* 0x010f220000300a00 */
[----:B--2---:R-:W-:Y:S01]  /*b850*/  VIADD R0, R239, 0x3f ;  /* 0x0000003fef007836 */ /* 0x004fe20000000000 */
[----:B-1----:R-:W-:Y:S01]  /*b860*/  LOP3.LUT R3, R3, 0x3f, RZ, 0xc0, !PT ;  /* 0x0000003f03037812 */ /* 0x002fe200078ec0ff */
[----:B------:R-:W-:-:S03]  /*b870*/  VIADD R2, R2, 0xffffffc0 ;  /* 0xffffffc002027836 */ /* 0x000fc60000000000 */
[C---:B------:R-:W-:Y:S02]  /*b880*/  ISETP.GT.AND P0, PT, R0.reuse, 0x3f, PT ;  /* 0x0000003f0000780c */ /* 0x040fe40003f04270 */
[C---:B------:R-:W-:Y:S02]  /*b890*/  ISETP.GE.AND P4, PT, R3.reuse, R2, PT ;  /* 0x000000020300720c */ /* 0x040fe40003f86270 */
[----:B------:R-:W-:Y:S02]  /*b8a0*/  ISETP.GE.AND P2, PT, R3, R239, PT ;  /* 0x000000ef0300720c */ /* 0x000fe40003f46270 */
[----:B------:R-:W-:Y:S02]  /*b8b0*/  SEL R2, RZ, 0x4, !P0 ;  /* 0x00000004ff027807 */ /* 0x000fe40004000000 */
[----:B------:R-:W-:Y:S02]  /*b8c0*/  ISETP.GT.AND P1, PT, R0, 0x7f, PT ;  /* 0x0000007f0000780c */ /* 0x000fe40003f24270 */
[----:B------:R-:W-:-:S02]  /*b8d0*/  SEL R2, R2, RZ, !P2 ;  /* 0x000000ff02027207 */ /* 0x000fc40005000000 */
[----:B------:R-:W-:Y:S02]  /*b8e0*/  SEL R0, RZ, 0x4, P4 ;  /* 0x00000004ff007807 */ /* 0x000fe40002000000 */
[----:B------:R-:W-:Y:S02]  /*b8f0*/  ISETP.NE.U32.AND P4, PT, R2, RZ, PT ;  /* 0x000000ff0200720c */ /* 0x000fe40003f85070 */
[----:B------:R-:W-:-:S04]  /*b900*/  SEL R0, R0, RZ, P1 ;  /* 0x000000ff00007207 */ /* 0x000fc80000800000 */
[----:B------:R-:W-:Y:S01]  /*b910*/  ISETP.NE.U32.AND P1, PT, R0, RZ, PT ;  /* 0x000000ff0000720c */ /* 0x000fe20003f25070 */
[----:B------:R-:W-:-:S05]  /*b920*/  VIADD R0, R239, 0xffffffbf ;  /* 0xffffffbfef007836 */ /* 0x000fca0000000000 */
[----:B------:R-:W-:Y:S01]  /*b930*/  ISETP.GE.U32.AND P2, PT, R0, 0x7fffff80, PT ;  /* 0x7fffff800000780c */ /* 0x000fe20003f46070 */
[----:B------:R-:W-:-:S05]  /*b940*/  VIADD R0, R239, 0xffffffbe ;  /* 0xffffffbeef007836 */ /* 0x000fca0000000000 */
[----:B------:R-:W-:Y:S01]  /*b950*/  ISETP.GE.U32.AND P6, PT, R0, 0x7fffff7f, PT ;  /* 0x7fffff7f0000780c */ /* 0x000fe20003fc6070 */
[----:B------:R-:W-:-:S05]  /*b960*/  VIADD R0, R239, 0xffffffbd ;  /* 0xffffffbdef007836 */ /* 0x000fca0000000000 */
[----:B------:R-:W-:Y:S01]  /*b970*/  ISETP.GE.U32.AND P5, PT, R0, 0x7fffff7e, PT ;  /* 0x7fffff7e0000780c */ /* 0x000fe20003fa6070 */
[----:B---3--:R-:W-:-:S05]  /*b980*/  VIADD R136, R137, UR10 ;  /* 0x0000000a89887c36 */ /* 0x008fca0008000000 */
[----:B------:R-:W-:Y:S04]  /*b990*/  LDGSTS.E [R136], desc[UR28][R4.64], P4 ;  /* 0x0000000004887fae */ /* 0x000fe8000a1a101c */
[----:B------:R-:W-:Y:S04]  /*b9a0*/  LDGSTS.E [R136+0x400], desc[UR28][R12.64], P4 ;  /* 0x004000000c887fae */ /* 0x000fe8000a1a101c */
        /* <DEDUP_REMOVED lines=21> */
[----:B------:R-:W-:Y:S04]  /*bb00*/  STL.64 [R1+0x6e0], R178 ;  /* 0x0006e0b201007387 */ /* 0x000fe80000100a00 */
[----:B------:R-:W-:Y:S04]  /*bb10*/  LDGSTS.E [R136+0x5c00], desc[UR28][R146.64], P4 ;  /* 0x05c0000092887fae */ /* 0x000fe8000a1a101c */
[----:B------:R-:W-:Y:S04]  /*bb20*/  STL.64 [R1+0x6e8], R170 ;  /* 0x0006e8aa01007387 */ /* 0x000fe80000100a00 */
[----:B----4-:R-:W-:Y:S04]  /*bb30*/  LDGSTS.E [R136+0x6000], desc[UR28][R138.64], P4 ;  /* 0x060000008a887fae */ /* 0x010fe8000a1a101c */
[----:B------:R-:W-:Y:S04]  /*bb40*/  STL.64 [R1+0x6d8], R154 ;  /* 0x0006d89a01007387 */ /* 0x000fe80000100a00 */
[----:B------:R-:W-:Y:S04]  /*bb50*/  LDGSTS.E [R136+0x6400], desc[UR28][R30.64], P4 ;  /* 0x064000001e887fae */ /* 0x000fe8000a1a101c */
[----:B------:R-:W-:Y:S01]  /*bb60*/  LDGSTS.E [R136+0x6800], desc[UR28][R14.64], P4 ;  /* 0x068000000e887fae */ /* 0x000fe2000a1a101c */
[----:B------:R-:W-:-:S03]  /*bb70*/  LOP3.LUT R0, R137, 0x20, RZ, 0x3c, !PT ;  /* 0x0000002089007812 */ /* 0x000fc600078e3cff */
[----:B------:R-:W-:Y:S04]  /*bb80*/  LDGSTS.E [R136+0x6c00], desc[UR28][R6.64], P4 ;  /* 0x06c0000006887fae */ /* 0x000fe8000a1a101c */
[----:B------:R-:W2:Y:S04]  /*bb90*/  LDL.LU.64 R30, [R1+0x7c0] ;  /* 0x0007c000011e7983 */ /* 0x000ea80000300a00 */
[----:B------:R-:W3:Y:S04]  /*bba0*/  LDL.LU.64 R14, [R1+0x7b8] ;  /* 0x0007b800010e7983 */ /* 0x000ee80000300a00 */
[----:B------:R-:W4:Y:S04]  /*bbb0*/  LDL.LU.64 R188, [R1+0x40] ;  /* 0x0000400001bc7983 */ /* 0x000f280000300a00 */
[----:B------:R-:W2:Y:S04]  /*bbc0*/  LDL.LU.64 R182, [R1+0x60] ;  /* 0x0000600001b67983 */ /* 0x000ea80000300a00 */
[----:B------:R-:W2:Y:S04]  /*bbd0*/  LDL.LU.64 R176, [R1+0x80] ;  /* 0x0000800001b07983 */ /* 0x000ea80000300a00 */
[----:B------:R-:W2:Y:S04]  /*bbe0*/  LDL.LU.64 R168, [R1+0xa0] ;  /* 0x0000a00001a87983 */ /* 0x000ea80000300a00 */
[----:B------:R-:W2:Y:S04]  /*bbf0*/  LDL.LU.64 R160, [R1+0xc0] ;  /* 0x0000c00001a07983 */ /* 0x000ea80000300a00 */
[----:B------:R-:W2:Y:S04]  /*bc00*/  LDL.LU.64 R152, [R1+0xe0] ;  /* 0x0000e00001987983 */ /* 0x000ea80000300a00 */
[----:B------:R-:W2:Y:S04]  /*bc10*/  LDL.LU.64 R144, [R1+0x100] ;  /* 0x0001000001907983 */ /* 0x000ea80000300a00 */
[----:B------:R-:W2:Y:S04]  /*bc20*/  LDL.LU.64 R6, [R1+0x7b0] ;  /* 0x0007b00001067983 */ /* 0x000ea80000300a00 */
[----:B------:R-:W-:Y:S04]  /*bc30*/  LDGSTS.E [R136+0x7000], desc[UR28][R22.64], P4 ;  /* 0x0700000016887fae */ /* 0x000fe8000a1a101c */
[----:B------:R-:W-:Y:S01]  /*bc40*/  LDGSTS.E [R136+0x7400], desc[UR28][R54.64], P4 ;  /* 0x0740000036887fae */ /* 0x000fe2000a1a101c */
[----:B------:R-:W-:-:S03]  /*bc50*/  VIADD R3, R0, UR10 ;  /* 0x0000000a00037c36 */ /* 0x000fc60008000000 */
[----:B------:R-:W-:Y:S04]  /*bc60*/  LDGSTS.E [R136+0x7800], desc[UR28][R64.64], P4 ;  /* 0x0780000040887fae */ /* 0x000fe8000a1a101c */
[----:B------:R-:W4:Y:S04]  /*bc70*/  LDL.LU.64 R22, [R1+0x7a8] ;  /* 0x0007a80001167983 */ /* 0x000f280000300a00 */
[----:B------:R1:W-:Y:S04]  /*bc80*/  STL [R1+0x5d0], R0 ;  /* 0x0005d00001007387 */ /* 0x0003e80000100800 */
[----:B------:R-:W4:Y:S04]  /*bc90*/  LDL.LU.64 R54, [R1+0x7a0] ;  /* 0x0007a00001367983 */ /* 0x000f280000300a00 */
[----:B------:R-:W-:Y:S04]  /*bca0*/  LDGSTS.E [R136+0x7c00], desc[UR28][R48.64], P4 ;  /* 0x07c0000030887fae */ /* 0x000fe8000a1a101c */
[----:B------:R-:W4:Y:S04]  /*bcb0*/  LDL.LU.64 R64, [R1+0x798] ;  /* 0x0007980001407983 */ /* 0x000f280000300a00 */
[----:B------:R-:W4:Y:S01]  /*bcc0*/  LDL.LU.64 R48, [R1+0x790] ;  /* 0x0007900001307983 */ /* 0x000f220000300a00 */
[----:B-1----:R-:W-:-:S03]  /*bcd0*/  LOP3.LUT R0, R137, 0x40, RZ, 0x3c, !PT ;  /* 0x0000004089007812 */ /* 0x002fc600078e3cff */
[----:B--2---:R-:W-:Y:S04]  /*bce0*/  LDGSTS.E [R3+0x100], desc[UR28][R6.64], P4 ;  /* 0x0010000006037fae */ /* 0x004fe8000a1a101c */
[----:B---3--:R-:W-:Y:S04]  /*bcf0*/  LDGSTS.E [R3+0x500], desc[UR28][R14.64], P4 ;  /* 0x005000000e037fae */ /* 0x008fe8000a1a101c */
[----:B----4-:R-:W-:Y:S04]  /*bd00*/  LDGSTS.E [R3+0x900], desc[UR28][R22.64], P4 ;  /* 0x0090000016037fae */ /* 0x010fe8000a1a101c */
        /* <DEDUP_REMOVED lines=36> */
[----:B------:R-:W-:Y:S04]  /*bf50*/  LDGSTS.E [R3+0x7100], desc[UR28][R24.64], P4 ;  /* 0x0710000018037fae */ /* 0x000fe8000a1a101c */
[----:B------:R-:W-:Y:S04]  /*bf60*/  LDGSTS.E [R3+0x7500], desc[UR28][R56.64], P4 ;  /* 0x0750000038037fae */ /* 0x000fe8000a1a101c */
[----:B------:R-:W2:Y:S04]  /*bf70*/  LDL.LU.64 R8, [R1+0x770] ;  /* 0x0007700001087983 */ /* 0x000ea80000300a00 */
[----:B------:R-:W3:Y:S04]  /*bf80*/  LDL.LU.64 R24, [R1+0x768] ;  /* 0x0007680001187983 */ /* 0x000ee80000300a00 */
[----:B------:R1:W-:Y:S04]  /*bf90*/  STL [R1+0x5cc], R0 ;  /* 0x0005cc0001007387 */ /* 0x0003e80000100800 */
[----:B------:R-:W3:Y:S04]  /*bfa0*/  LDL.LU.64 R56, [R1+0x760] ;  /* 0x0007600001387983 */ /* 0x000ee80000300a00 */
[----:B------:R-:W-:Y:S01]  /*bfb0*/  LDGSTS.E [R3+0x7900], desc[UR28][R72.64], P4 ;  /* 0x0790000048037fae */ /* 0x000fe2000a1a101c */
[----:B------:R-:W-:-:S03]  /*bfc0*/  VIADD R2, R0, UR10 ;  /* 0x0000000a00027c36 */ /* 0x000fc60008000000 */
[----:B------:R-:W-:Y:S04]  /*bfd0*/  LDGSTS.E [R3+0x7d00], desc[UR28][R74.64], P4 ;  /* 0x07d000004a037fae */ /* 0x000fe8000a1a101c */
[----:B------:R-:W3:Y:S01]  /*bfe0*/  LDL.LU.64 R72, [R1+0x758] ;  /* 0x0007580001487983 */ /* 0x000ee20000300a00 */
[----:B-1----:R-:W-:-:S03]  /*bff0*/  LOP3.LUT R0, R137, 0x60, RZ, 0x3c, !PT ;  /* 0x0000006089007812 */ /* 0x002fc600078e3cff */
[----:B------:R-:W3:Y:S04]  /*c000*/  LDL.LU.64 R74, [R1+0x750] ;  /* 0x00075000014a7983 */ /* 0x000ee80000300a00 */
[----:B--2---:R-:W-:Y:S04]  /*c010*/  LDGSTS.E [R2+0x200], desc[UR28][R8.64], P4 ;  /* 0x0020000008027fae */ /* 0x004fe8000a1a101c */
[----:B----4-:R-:W-:Y:S04]  /*c020*/  LDGSTS.E [R2+0x600], desc[UR28][R16.64], P4 ;  /* 0x0060000010027fae */ /* 0x010fe8000a1a101c */
[----:B---3--:R-:W-:Y:S04]  /*c030*/  LDGSTS.E [R2+0xa00], desc[UR28][R24.64], P4 ;  /* 0x00a0000018027fae */ /* 0x008fe8000a1a101c */
        /* <DEDUP_REMOVED lines=27> */
[----:B------:R-:W-:Y:S04]  /*c1f0*/  LDGSTS.E [R2+0x6e00], desc[UR28][R42.64], P4 ;  /* 0x06e000002a027fae */ /* 0x000fe8000a1a101c */
[----:B------:R-:W-:Y:S04]  /*c200*/  LDGSTS.E [R2+0x7200], desc[UR28][R34.64], P4 ;  /* 0x0720000022027fae */ /* 0x000fe8000a1a101c */
[----:B------:R-:W-:Y:S04]  /*c210*/  LDGSTS.E [R2+0x7600], desc[UR28][R18.64], P4 ;  /* 0x0760000012027fae */ /* 0x000fe8000a1a101c */
[----:B------:R-:W2:Y:S04]  /*c220*/  LDL.LU.64 R42, [R1+0x730] ;  /* 0x00073000012a7983 */ /* 0x000ea80000300a00 */
[----:B------:R-:W2:Y:S04]  /*c230*/  LDL.LU.64 R34, [R1+0x728] ;  /* 0x0007280001227983 */ /* 0x000ea80000300a00 */
[----:B------:R-:W-:Y:S04]  /*c240*/  STL [R1+0x5c8], R0 ;  /* 0x0005c80001007387 */ /* 0x000fe80000100800 */
        /* <DEDUP_REMOVED lines=9> */
[----:B------:R-:W2:Y:S04]  /*c2e0*/  LDL.64 R234, [R1+0x338] ;  /* 0x0003380001ea7983 */ /* 0x000ea80000100a00 */
        /* <DEDUP_REMOVED lines=17> */
[----:B------:R-:W2:Y:S04]  /*c400*/  LDL.LU.64 R18, [R1+0x720] ;  /* 0x0007200001127983 */ /* 0x000ea80000300a00 */
[----:B------:R-:W-:Y:S04]  /*c410*/  LDGSTS.E [R2+0x7a00], desc[UR28][R10.64], P4 ;  /* 0x07a000000a027fae */ /* 0x000fe8000a1a101c */
[----:B------:R-:W-:Y:S04]  /*c420*/  LDGSTS.E [R2+0x7e00], desc[UR28][R26.64], P4 ;  /* 0x07e000001a027fae */ /* 0x000fe8000a1a101c */
[----:B------:R-:W2:Y:S04]  /*c430*/  LDL.LU.64 R10, [R1+0x718] ;  /* 0x00071800010a7983 */ /* 0x000ea80000300a00 */
[----:B------:R-:W3:Y:S04]  /*c440*/  LDL.LU.64 R26, [R1+0x710] ;  /* 0x00071000011a7983 */ /* 0x000ee80000300a00 */
[----:B------:R-:W3:Y:S04]  /*c450*/  LDL.64 R212, [R1+0x130] ;  /* 0x0001300001d47983 */ /* 0x000ee80000100a00 */
[----:B------:R-:W4:Y:S04]  /*c460*/  LDL.64 R208, [R1+0x150] ;  /* 0x0001500001d07983 */ /* 0x000f280000100a00 */
[----:B------:R-:W4:Y:S04]  /*c470*/  LDL.64 R202, [R1+0x170] ;  /* 0x0001700001ca7983 */ /* 0x000f280000100a00 */
[----:B------:R-:W4:Y:S04]  /*c480*/  LDL.64 R250, [R1+0x190] ;  /* 0x0001900001fa7983 */ /* 0x000f280000100a00 */
[----:B------:R-:W4:Y:S04]  /*c490*/  LDL.64 R246, [R1+0x1d8] ;  /* 0x0001d80001f67983 */ /* 0x000f280000100a00 */
[----:B------:R-:W4:Y:S04]  /*c4a0*/  LDL.64 R244, [R1+0x218] ;  /* 0x0002180001f47983 */ /* 0x000f280000100a00 */
[----:B------:R1:W-:Y:S04]  /*c4b0*/  STL.64 [R1+0x650], R2 ;  /* 0x0006500201007387 */ /* 0x0003e80000100a00 */
[----:B-1----:R-:W4:Y:S01]  /*c4c0*/  LDL.64 R2, [R1+0x1b0] ;  /* 0x0001b00001027983 */ /* 0x002f220000100a00 */
[----:B------:R-:W-:-:S02]  /*c4d0*/  VIADD R0, R0, UR10 ;  /* 0x0000000a00007c36 */ /* 0x000fc40008000000 */
[----:B------:R-:W-:-:S03]  /*c4e0*/  VIADD R137, R239, 0xffffffbc ;  /* 0xffffffbcef897836 */ /* 0x000fc60000000000 */
[----:B--2---:R-:W-:Y:S04]  /*c4f0*/  LDGSTS.E [R0+0x300], desc[UR28][R10.64], P4 ;  /* 0x003000000a007fae */ /* 0x004fe8000a1a101c */
[----:B------:R-:W-:Y:S04]  /*c500*/  LDGSTS.E [R0+0x700], desc[UR28][R18.64], P4 ;  /* 0x0070000012007fae */ /* 0x000fe8000a1a101c */
[----:B---3--:R-:W-:Y:S04]  /*c510*/  LDGSTS.E [R0+0xb00], desc[UR28][R26.64], P4 ;  /* 0x00b000001a007fae */ /* 0x008fe8000a1a101c */
[----:B------:R-:W-:Y:S04]  /*c520*/  LDGSTS.E [R0+0xf00], desc[UR28][R34.64], P4 ;  /* 0x00f0000022007fae */ /* 0x000fe8000a1a101c */
[----:B------:R-:W-:Y:S04]  /*c530*/  LDGSTS.E [R0+0x1300], desc[UR28][R42.64], P4 ;  /* 0x013000002a007fae */ /* 0x000fe8000a1a101c */
        /* <DEDUP_REMOVED lines=27> */
[----:B------:R-:W0:Y:S01]  /*c6f0*/  LDGDEPBAR ;  /* 0x00000000000079af */ /* 0x000e220000000000 */
[----:B------:R-:W-:Y:S01]  /*c700*/  BAR.SYNC.DEFER_BLOCKING 0x0 ;  /* 0x0000000000007b1d */ /* 0x000fe20000010000 */
[----:B------:R-:W-:Y:S01]  /*c710*/  ISETP.GE.U32.AND P4, PT, R137, 0x7fffff7d, PT ;  /* 0x7fffff7d8900780c */ /* 0x000fe20003f86070 */
[----:B------:R-:W-:-:S04]  /*c720*/  VIADD R137, R239, 0xffffffbb ;  /* 0xffffffbbef897836 */ /* 0x000fc80000000000 */
[----:B------:R-:W2:Y:S04]  /*c730*/  LDL.LU.64 R212, [R1+0x708] ;  /* 0x0007080001d47983 */ /* 0x000ea80000300a00 */
[----:B------:R-:W3:Y:S04]  /*c740*/  LDL.LU.64 R208, [R1+0x700] ;  /* 0x0007000001d07983 */ /* 0x000ee80000300a00 */
[----:B------:R-:W4:Y:S04]  /*c750*/  LDL.LU.64 R202, [R1+0x6f8] ;  /* 0x0006f80001ca7983 */ /* 0x000f280000300a00 */
[----:B------:R-:W2:Y:S04]  /*c760*/  LDL.LU.64 R250, [R1+0x6f0] ;  /* 0x0006f00001fa7983 */ /* 0x000ea80000300a00 */
[----:B------:R-:W-:Y:S01]  /*c770*/  @!PT LDS RZ, [RZ] ;  /* 0x00000000fffff984 */ /* 0x000fe20000000800 */
[----:B------:R-:W-:Y:S01]  /*c780*/  @!PT LDS RZ, [RZ] ;  /* 0x00000000fffff984 */ /* 0x000fe20000000800 */
[----:B------:R-:W-:Y:S01]  /*c790*/  @!PT LDS RZ, [RZ] ;  /* 0x00000000fffff984 */ /* 0x000fe20000000800 */
[----:B------:R-:W-:Y:S01]  /*c7a0*/  LDGSTS.E [R252+0x38000], desc[UR28][R234.64], !P2 ;  /* 0x38000000eafc7fae */ /* 0x000fe2000d1a101c */
[----:B------:R-:W-:-:S03]  /*c7b0*/  ISETP.GE.U32.AND P2, PT, R137, 0x7fffff7c, PT ;  /* 0x7fffff7c8900780c */ /* 0x000fc60003f46070 */
[----:B------:R-:W2:Y:S04]  /*c7c0*/  LDL.64 R2, [R1+0x2c8] ;  /* 0x0002c80001027983 */ /* 0x000ea80000100a00 */
[----:B------:R-:W2:Y:S04]  /*c7d0*/  LDL.64 R246, [R1+0x18] ;  /* 0x0000180001f67983 */ /* 0x000ea80000100a00 */
[----:B------:R-:W2:Y:S04]  /*c7e0*/  LDL.64 R244, [R1] ;  /* 0x0000000001f47983 */ /* 0x000ea80000100a00 */
[----:B------:R1:W-:Y:S04]  /*c7f0*/  STL.64 [R1+0x5d8], R234 ;  /* 0x0005d8ea01007387 */ /* 0x0003e80000100a00 */
[----:B------:R-:W-:Y:S04]  /*c800*/  LDGSTS.E [R252+0x38004], desc[UR28][R230.64], !P6 ;  /* 0x38004000e6fc7fae */ /* 0x000fe8000f1a101c */
[----:B------:R-:W-:Y:S04]  /*c810*/  LDGSTS.E [R252+0x38008], desc[UR28][R226.64], !P5 ;  /* 0x38008000e2fc7fae */ /* 0x000fe8000e9a101c */
[----:B-1----:R-:W2:Y:S04]  /*c820*/  LDL.64 R234, [R1+0x2d0] ;  /* 0x0002d00001ea7983 */ /* 0x002ea80000100a00 */
[----:B------:R1:W-:Y:S04]  /*c830*/  STL.64 [R1+0x5e0], R230 ;  /* 0x0005e0e601007387 */ /* 0x0003e80000100a00 */
[----:B------:R-:W-:Y:S04]  /*c840*/  LDGSTS.E [R252+0x3800c], desc[UR28][R222.64], !P4 ;  /* 0x3800c000defc7fae */ /* 0x000fe8000e1a101c */
[----:B------:R-:W-:Y:S04]  /*c850*/  LDGSTS.E [R252+0x38010], desc[UR28][R218.64], !P2 ;  /* 0x38010000dafc7fae */ /* 0x000fe8000d1a101c */
[----:B-1----:R-:W2:Y:S04]  /*c860*/  LDL.64 R230, [R1+0x3a8] ;  /* 0x0003a80001e67983 */ /* 0x002ea80000100a00 */
[----:B------:R1:W-:Y:S04]  /*c870*/  STL.64 [R1+0x5e8], R226 ;  /* 0x0005e8e201007387 */ /* 0x0003e80000100a00 */
[----:B-1----:R-:W2:Y:S04]  /*c880*/  LDL.64 R226, [R1+0x3b0] ;  /* 0x0003b00001e27983 */ /* 0x002ea80000100a00 */
[----:B------:R1:W-:Y:S04]  /*c890*/  STL.64 [R1+0x5f0], R222 ;  /* 0x0005f0de01007387 */ /* 0x0003e80000100a00 */
[----:B-1----:R-:W2:Y:S04]  /*c8a0*/  LDL.64 R222, [R1+0x3b8] ;  /* 0x0003b80001de7983 */ /* 0x002ea80000100a00 */
[----:B------:R1:W-:Y:S04]  /*c8b0*/  STL.64 [R1+0x5f8], R218 ;  /* 0x0005f8da01007387 */ /* 0x0003e80000100a00 */
[----:B-1----:R-:W2:Y:S01]  /*c8c0*/  LDL.64 R218, [R1+0x2d8] ;  /* 0x0002d80001da7983 */ /* 0x002ea20000100a00 */
[----:B------:R-:W-:-:S05]  /*c8d0*/  VIADD R137, R239, 0xffffffba ;  /* 0xffffffbaef897836 */ /* 0x000fca0000000000 */
[----:B------:R-:W-:Y:S01]  /*c8e0*/  ISETP.GE.U32.AND P6, PT, R137, 0x7fffff7b, PT ;  /* 0x7fffff7b8900780c */ /* 0x000fe20003fc6070 */
[----:B------:R-:W-:-:S05]  /*c8f0*/  VIADD R137, R239, 0xffffffb9 ;  /* 0xffffffb9ef897836 */ /* 0x000fca0000000000 */
[----:B------:R-:W-:Y:S01]  /*c900*/  ISETP.GE.U32.AND P5, PT, R137, 0x7fffff7a, PT ;  /* 0x7fffff7a8900780c */ /* 0x000fe20003fa6070 */
[----:B------:R-:W-:-:S05]  /*c910*/  VIADD R137, R239, 0xffffffb8 ;  /* 0xffffffb8ef897836 */ /* 0x000fca0000000000 */
[----:B------:R-:W-:Y:S01]  /*c920*/  ISETP.GE.U32.AND P4, PT, R137, 0x7fffff79, PT ;  /* 0x7fffff798900780c */ /* 0x000fe20003f86070 */
[----:B------:R-:W-:Y:S01]  /*c930*/  VIADD R137, R239, 0xffffffb7 ;  /* 0xffffffb7ef897836 */ /* 0x000fe20000000000 */
[----:B------:R-:W-:Y:S04]  /*c940*/  LDGSTS.E [R252+0x38014], desc[UR28][R214.64], !P6 ;  /* 0x38014000d6fc7fae */ /* 0x000fe8000f1a101c */
        /* <DEDUP_REMOVED lines=14> */
[----:B------:R1:W-:Y:S04]  /*ca30*/  STL.64 [R1+0x600], R214 ;  /* 0x000600d601007387 */ /* 0x0003e80000100a00 */
[----:B------:R-:W-:Y:S01]  /*ca40*/  ISETP.GE.U32.AND P6, PT, R137, 0x7fffff73, PT ;  /* 0x7fffff738900780c */ /* 0x000fe20003fc6070 */
[----:B------:R-:W-:Y:S01]  /*ca50*/  VIADD R137, R239, 0xffffffb1 ;  /* 0xffffffb1ef897836 */ /* 0x000fe20000000000 */
[----:B------:R-:W-:Y:S04]  /*ca60*/  STL.64 [R1+0x608], R210 ;  /* 0x000608d201007387 */ /* 0x000fe80000100a00 */
[----:B------:R-:W-:Y:S04]  /*ca70*/  STL.64 [R1+0x610], R206 ;  /* 0x000610ce01007387 */ /* 0x000fe80000100a00 */
[----:B------:R-:W-:Y:S04]  /*ca80*/  STL.64 [R1+0x618], R204 ;  /* 0x000618cc01007387 */ /* 0x000fe80000100a00 */
[----:B------:R-:W-:Y:S04]  /*ca90*/  STL.64 [R1+0x620], R200 ;  /* 0x000620c801007387 */ /* 0x000fe80000100a00 */
[----:B------:R-:W-:Y:S01]  /*caa0*/  LDGSTS.E [R252+0x38028], desc[UR28][R198.64], !P5 ;  /* 0x38028000c6fc7fae */ /* 0x000fe2000e9a101c */
[----:B------:R-:W-:Y:S01]  /*cab0*/  ISETP.GE.U32.AND P5, PT, R137, 0x7fffff72, PT ;  /* 0x7fffff728900780c */ /* 0x000fe20003fa6070 */
[----:B------:R-:W-:-:S02]  /*cac0*/  VIADD R137, R239, 0xffffffb0 ;  /* 0xffffffb0ef897836 */ /* 0x000fc40000000000 */
[----:B------:R-:W-:Y:S04]  /*cad0*/  STL.64 [R1+0x628], R198 ;  /* 0x000628c601007387 */ /* 0x000fe80000100a00 */
[----:B-1----:R-:W3:Y:S04]  /*cae0*/  LDL.64 R214, [R1+0x3a0] ;  /* 0x0003a00001d67983 */ /* 0x002ee80000100a00 */
[----:B--2---:R-:W-:Y:S04]  /*caf0*/  LDGSTS.E [R252+0x3802c], desc[UR28][R218.64], !P4 ;  /* 0x3802c000dafc7fae */ /* 0x004fe8000e1a101c */
[----:B------:R-:W-:Y:S01]  /*cb00*/  LDGSTS.E [R252+0x38030], desc[UR28][R234.64], !P2 ;  /* 0x38030000eafc7fae */ /* 0x000fe2000d1a101c */
[----:B------:R-:W-:-:S03]  /*cb10*/  ISETP.GE.U32.AND P4, PT, R137, 0x7fffff71, PT ;  /* 0x7fffff718900780c */ /* 0x000fc60003f86070 */
[----:B------:R-:W-:Y:S04]  /*cb20*/  LDGSTS.E [R252+0x38034], desc[UR28][R2.64], !P6 ;  /* 0x3803400002fc7fae */ /* 0x000fe8000f1a101c */
[----:B------:R-:W-:Y:S04]  /*cb30*/  LDGSTS.E [R252+0x38038], desc[UR28][R246.64], !P5 ;  /* 0x38038000f6fc7fae */ /* 0x000fe8000e9a101c */
[----:B------:R-:W2:Y:S04]  /*cb40*/  LDL.64 R234, [R1+0x398] ;  /* 0x0003980001ea7983 */ /* 0x000ea80000100a00 */
[----:B------:R-:W4:Y:S04]  /*cb50*/  LDL.64 R2, [R1+0x390] ;  /* 0x0003900001027983 */ /* 0x000f280000100a00 */
[----:B------:R-:W4:Y:S04]  /*cb60*/  LDL.64 R246, [R1+0x388] ;  /* 0x0003880001f67983 */ /* 0x000f280000100a00 */
[----:B------:R-:W-:Y:S04]  /*cb70*/  LDGSTS.E [R252+0x3803c], desc[UR28][R244.64], !P4 ;  /* 0x3803c000f4fc7fae */ /* 0x000fe8000e1a101c */
[----:B------:R-:W4:Y:S04]  /*cb80*/  LDL.64 R218, [R1+0x378] ;  /* 0x0003780001da7983 */ /* 0x000f280000100a00 */
[----:B------:R-:W4:Y:S01]  /*cb90*/  LDL.64 R244, [R1+0x380] ;  /* 0x0003800001f47983 */ /* 0x000f220000100a00 */
        /* <DEDUP_REMOVED lines=13> */
[----:B------:R-:W4:Y:S04]  /*cc70*/  LDL.64 R222, [R1+0x370] ;  /* 0x0003700001de7983 */ /* 0x000f280000100a00 */
[----:B------:R-:W-:Y:S01]  /*cc80*/  ISETP.GE.U32.AND P6, PT, R137, 0x7fffff6b, PT ;  /* 0x7fffff6b8900780c */ /* 0x000fe20003fc6070 */
[----:B------:R-:W-:Y:S01]  /*cc90*/  VIADD R137, R239, 0xffffffa9 ;  /* 0xffffffa9ef897836 */ /* 0x000fe20000000000 */
[----:B------:R-:W4:Y:S04]  /*cca0*/  LDL.64 R226, [R1+0x368] ;  /* 0x0003680001e27983 */ /* 0x000f280000100a00 */
[----:B------:R-:W-:Y:S01]  /*ccb0*/  LDGSTS.E [R252+0x38048], desc[UR28][R230.64], !P5 ;  /* 0x38048000e6fc7fae */ /* 0x000fe2000e9a101c */
[----:B------:R-:W-:Y:S01]  /*ccc0*/  ISETP.GE.U32.AND P5, PT, R137, 0x7fffff6a, PT ;  /* 0x7fffff6a8900780c */ /* 0x000fe20003fa6070 */
[----:B------:R-:W-:-:S02]  /*ccd0*/  VIADD R137, R239, 0xffffffa8 ;  /* 0xffffffa8ef897836 */ /* 0x000fc40000000000 */
[----:B---3--:R-:W-:Y:S04]  /*cce0*/  LDGSTS.E [R252+0x3804c], desc[UR28][R214.64], !P4 ;  /* 0x3804c000d6fc7fae */ /* 0x008fe8000e1a101c */
[----:B------:R-:W3:Y:S01]  /*ccf0*/  LDL.64 R230, [R1+0x360] ;  /* 0x0003600001e67983 */ /* 0x000ee20000100a00 */
[----:B------:R-:W-:-:S03]  /*cd00*/  ISETP.GE.U32.AND P4, PT, R137, 0x7fffff69, PT ;  /* 0x7fffff698900780c */ /* 0x000fc60003f86070 */
[----:B------:R-:W3:Y:S04]  /*cd10*/  LDL.64 R214, [R1+0x490] ;  /* 0x0004900001d67983 */ /* 0x000ee80000100a00 */
[----:B--2---:R-:W-:Y:S04]  /*cd20*/  LDGSTS.E [R252+0x38050], desc[UR28][R234.64], !P2 ;  /* 0x38050000eafc7fae */ /* 0x004fe8000d1a101c */
[----:B----4-:R-:W-:Y:S04]  /*cd30*/  LDGSTS.E [R252+0x38054], desc[UR28][R2.64], !P6 ;  /* 0x3805400002fc7fae */ /* 0x010fe8000f1a101c */
[----:B------:R-:W-:Y:S04]  /*cd40*/  LDGSTS.E [R252+0x38058], desc[UR28][R246.64], !P5 ;  /* 0x38058000f6fc7fae */ /* 0x000fe8000e9a101c */
[----:B------:R-:W2:Y:S04]  /*cd50*/  LDL.64 R234, [R1+0x358] ;  /* 0x0003580001ea7983 */ /* 0x000ea80000100a00 */
[----:B------:R-:W4:Y:S04]  /*cd60*/  LDL.64 R2, [R1+0x350] ;  /* 0x0003500001027983 */ /* 0x000f280000100a00 */
[----:B------:R-:W4:Y:S04]  /*cd70*/  LDL.64 R246, [R1+0x348] ;  /* 0x0003480001f67983 */ /* 0x000f280000100a00 */
[----:B------:R-:W-:Y:S04]  /*cd80*/  LDGSTS.E [R252+0x3805c], desc[UR28][R244.64], !P4 ;  /* 0x3805c000f4fc7fae */ /* 0x000fe8000e1a101c */
        /* <DEDUP_REMOVED lines=16> */
[----:B------:R-:W-:Y:S01]  /*ce90*/  LDGSTS.E [R252+0x38068], desc[UR28][R226.64], !P5 ;  /* 0x38068000e2fc7fae */ /* 0x000fe2000e9a101c */
[----:B------:R-:W-:-:S03]  /*cea0*/  VIADD R137, R239, 0xffffffa1 ;  /* 0xffffffa1ef897836 */ /* 0x000fc60000000000 */
[----:B------:R-:W4:Y:S04]  /*ceb0*/  LDL.64 R222, [R1+0x480] ;  /* 0x0004800001de7983 */ /* 0x000f280000100a00 */
[----:B---3--:R-:W-:Y:S04]  /*cec0*/  LDGSTS.E [R252+0x3806c], desc[UR28][R230.64], !P4 ;  /* 0x3806c000e6fc7fae */ /* 0x008fe8000e1a101c */
[----:B------:R-:W3:Y:S01]  /*ced0*/  LDL.64 R226, [R1+0x478] ;  /* 0x0004780001e27983 */ /* 0x000ee20000100a00 */
[----:B------:R-:W-:Y:S01]  /*cee0*/  ISETP.GE.U32.AND P5, PT, R137, 0x7fffff62, PT ;  /* 0x7fffff628900780c */ /* 0x000fe20003fa6070 */
[----:B------:R-:W-:-:S02]  /*cef0*/  VIADD R137, R239, 0xffffffa0 ;  /* 0xffffffa0ef897836 */ /* 0x000fc40000000000 */
[----:B------:R-:W3:Y:S03]  /*cf00*/  LDL.64 R230, [R1+0x470] ;  /* 0x0004700001e67983 */ /* 0x000ee60000100a00 */
[----:B------:R-:W-:Y:S01]  /*cf10*/  ISETP.GE.U32.AND P4, PT, R137, 0x7fffff61, PT ;  /* 0x7fffff618900780c */ /* 0x000fe20003f86070 */
        /* <DEDUP_REMOVED lines=27> */
[----:B---3--:R-:W-:Y:S04]  /*d0d0*/  LDGSTS.E [R252+0x38090], desc[UR28][R226.64], !P2 ;  /* 0x38090000e2fc7fae */ /* 0x008fe8000d1a101c */
[----:B------:R-:W-:Y:S01]  /*d0e0*/  ISETP.GE.U32.AND P4, PT, R137, 0x7fffff59, PT ;  /* 0x7fffff598900780c */ /* 0x000fe20003f86070 */
[----:B------:R-:W-:Y:S01]  /*d0f0*/  STL.64 [R1+0x630], R250 ;  /* 0x000630fa01007387 */ /* 0x000fe20000100a00 */
[----:B------:R-:W-:-:S03]  /*d100*/  VIADD R137, R239, 0xffffff97 ;  /* 0xffffff97ef897836 */ /* 0x000fc60000000000 */
[----:B------:R-:W-:Y:S02]  /*d110*/  LDGSTS.E [R252+0x38094], desc[UR28][R230.64], !P6 ;  /* 0x38094000e6fc7fae */ /* 0x000fe4000f1a101c */
[----:B------:R-:W-:Y:S01]  /*d120*/  ISETP.GE.U32.AND P2, PT, R137, 0x7fffff58, PT ;  /* 0x7fffff588900780c */ /* 0x000fe20003f46070 */
[----:B------:R-:W-:Y:S01]  /*d130*/  VIADD R137, R239, 0xffffff96 ;  /* 0xffffff96ef897836 */ /* 0x000fe20000000000 */
[----:B------:R-:W3:Y:S04]  /*d140*/  LDL.64 R230, [R1+0x410] ;  /* 0x0004100001e67983 */ /* 0x000ee80000100a00 */
[----:B------:R-:W-:Y:S01]  /*d150*/  ISETP.GE.U32.AND P6, PT, R137, 0x7fffff57, PT ;  /* 0x7fffff578900780c */ /* 0x000fe20003fc6070 */
[----:B------:R-:W-:Y:S01]  /*d160*/  VIADD R137, R239, 0xffffff95 ;  /* 0xffffff95ef897836 */ /* 0x000fe20000000000 */
        /* <DEDUP_REMOVED lines=46> */
[----:B------:R-:W-:-:S05]  /*d450*/  VIADD R137, R239, 0xffffff87 ;  /* 0xffffff87ef897836 */ /* 0x000fca0000000000 */
[----:B------:R-:W-:Y:S01]  /*d460*/  ISETP.GE.U32.AND P2, PT, R137, 0x7fffff48, PT ;  /* 0x7fffff488900780c */ /* 0x000fe20003f46070 */
[----:B------:R-:W-:Y:S01]  /*d470*/  VIADD R137, R239, 0xffffff86 ;  /* 0xffffff86ef897836 */ /* 0x000fe20000000000 */
[----:B------:R-:W-:Y:S01]  /*d480*/  USHF.L.U32 UR6, UR5, 0x6, URZ ;  /* 0x0000000605067899 */ /* 0x000fe200080006ff */
[----:B------:R-:W-:Y:S04]  /*d490*/  STL.64 [R1+0x638], R216 ;  /* 0x000638d801007387 */ /* 0x000fe80000100a00 */
[----:B------:R-:W-:Y:S04]  /*d4a0*/  STL.64 [R1+0x640], R202 ;  /* 0x000640ca01007387 */ /* 0x000fe80000100a00 */
[----:B------:R1:W-:Y:S04]  /*d4b0*/  STL.64 [R1+0x648], R208 ;  /* 0x000648d001007387 */ /* 0x0003e80000100a00 */
[----:B------:R-:W-:Y:S04]  /*d4c0*/  STL.64 [R1+0x658], R212 ;  /* 0x000658d401007387 */ /* 0x000fe80000100a00 */
[----:B------:R-:W-:Y:S04]  /*d4d0*/  STL.64 [R1+0x660], R220 ;  /* 0x000660dc01007387 */ /* 0x000fe80000100a00 */
[----:B------:R-:W-:Y:S04]  /*d4e0*/  STL.64 [R1+0x668], R232 ;  /* 0x000668e801007387 */ /* 0x000fe80000100a00 */
[----:B------:R-:W-:Y:S04]  /*d4f0*/  STL.64 [R1+0x670], R236 ;  /* 0x000670ec01007387 */ /* 0x000fe80000100a00 */
[----:B------:R-:W-:Y:S04]  /*d500*/  STL.64 [R1+0x678], R240 ;  /* 0x000678f001007387 */ /* 0x000fe80000100a00 */
[----:B------:R-:W-:Y:S04]  /*d510*/  STL.64 [R1+0x680], R242 ;  /* 0x000680f201007387 */ /* 0x000fe80000100a00 */
[----:B------:R-:W-:Y:S04]  /*d520*/  STL.64 [R1+0x688], R248 ;  /* 0x000688f801007387 */ /* 0x000fe80000100a00 */
[----:B------:R-:W-:Y:S04]  /*d530*/  STL [R1+0x690], R239 ;  /* 0x000690ef01007387 */ /* 0x000fe80000100800 */
[----:B--2---:R-:W-:Y:S01]  /*d540*/  LDGSTS.E [R252+0x380d4], desc[UR28][R234.64], !P6 ;  /* 0x380d4000eafc7fae */ /* 0x004fe2000f1a101c */
[----:B------:R-:W-:Y:S01]  /*d550*/  ISETP.GE.U32.AND P6, PT, R137, 0x7fffff47, PT ;  /* 0x7fffff478900780c */ /* 0x000fe20003fc6070 */
[----:B------:R-:W-:-:S02]  /*d560*/  VIADD R137, R239, 0xffffff85 ;  /* 0xffffff85ef897836 */ /* 0x000fc40000000000 */
[----:B----4-:R2:W-:Y:S03]  /*d570*/  LDGSTS.E [R252+0x380d8], desc[UR28][R2.64], !P5 ;  /* 0x380d800002fc7fae */ /* 0x0105e6000e9a101c */
[----:B------:R-:W-:Y:S01]  /*d580*/  ISETP.GE.U32.AND P5, PT, R137, 0x7fffff46, PT ;  /* 0x7fffff468900780c */ /* 0x000fe20003fa6070 */
[----:B------:R-:W-:Y:S01]  /*d590*/  VIADD R137, R239, 0xffffff84 ;  /* 0xffffff84ef897836 */ /* 0x000fe20000000000 */
[----:B------:R3:W-:Y:S04]  /*d5a0*/  LDGSTS.E [R252+0x380dc], desc[UR28][R246.64], !P4 ;  /* 0x380dc000f6fc7fae */ /* 0x0007e8000e1a101c */
[----:B------:R-:W-:Y:S01]  /*d5b0*/  ISETP.GE.U32.AND P4, PT, R137, 0x7fffff45, PT ;  /* 0x7fffff458900780c */ /* 0x000fe20003f86070 */
[----:B------:R-:W-:Y:S01]  /*d5c0*/  VIADD R137, R239, 0xffffff83 ;  /* 0xffffff83ef897836 */ /* 0x000fe20000000000 */
[----:B------:R4:W-:Y:S04]  /*d5d0*/  LDGSTS.E [R252+0x380e0], desc[UR28][R244.64], !P2 ;  /* 0x380e0000f4fc7fae */ /* 0x0009e8000d1a101c */
[----:B------:R-:W-:Y:S01]  /*d5e0*/  ISETP.GE.U32.AND P2, PT, R137, 0x7fffff44, PT ;  /* 0x7fffff448900780c */ /* 0x000fe20003f46070 */
[----:B------:R-:W-:Y:S01]  /*d5f0*/  VIADD R137, R239, 0xffffff82 ;  /* 0xffffff82ef897836 */ /* 0x000fe20000000000 */
[----:B------:R-:W-:Y:S04]  /*d600*/  LDGSTS.E [R252+0x380e4], desc[UR28][R228.64], !P6 ;  /* 0x380e4000e4fc7fae */ /* 0x000fe8000f1a101c */
[----:B------:R-:W-:Y:S01]  /*d610*/  ISETP.GE.U32.AND P6, PT, R137, 0x7fffff43, PT ;  /* 0x7fffff438900780c */ /* 0x000fe20003fc6070 */
[C---:B------:R-:W-:Y:S01]  /*d620*/  VIADD R137, R239.reuse, 0xffffff81 ;  /* 0xffffff81ef897836 */ /* 0x040fe20000000000 */
[----:B------:R-:W-:Y:S01]  /*d630*/  LDGSTS.E [R252+0x380e8], desc[UR28][R224.64], !P5 ;  /* 0x380e8000e0fc7fae */ /* 0x000fe2000e9a101c */
[----:B--2---:R-:W-:-:S03]  /*d640*/  VIADD R2, R239, 0xffffff80 ;  /* 0xffffff80ef027836 */ /* 0x004fc60000000000 */
[----:B------:R-:W-:Y:S01]  /*d650*/  ISETP.GE.U32.AND P5, PT, R137, 0x7fffff42, PT ;  /* 0x7fffff428900780c */ /* 0x000fe20003fa6070 */
[----:B------:R-:W-:Y:S01]  /*d660*/  IMAD.U32 R137, RZ, RZ, UR6 ;  /* 0x00000006ff897e24 */ /* 0x000fe2000f8e00ff */
[----:B------:R2:W-:Y:S01]  /*d670*/  LDGSTS.E [R252+0x380ec], desc[UR28][R194.64], !P4 ;  /* 0x380ec000c2fc7fae */ /* 0x0005e2000e1a101c */
[----:B------:R-:W-:Y:S02]  /*d680*/  ISETP.GE.U32.AND P4, PT, R2, 0x7fffff41, PT ;  /* 0x7fffff410200780c */ /* 0x000fe40003f86070 */
[----:B------:R-:W-:-:S04]  /*d690*/  IMAD.WIDE R2, R137, 0x4, R4 ;  /* 0x0000000489027825 */ /* 0x000fc800078e0204 */
[C---:B-1----:R-:W-:Y:S01]  /*d6a0*/  IMAD.WIDE R208, R137.reuse, 0x4, R6 ;  /* 0x0000000489d07825 */ /* 0x042fe200078e0206 */
[----:B------:R1:W-:Y:S03]  /*d6b0*/  STL.64 [R1+0x2b8], R2 ;  /* 0x0002b80201007387 */ /* 0x0003e60000100a00 */
[C---:B------:R-:W-:Y:S01]  /*d6c0*/  IMAD.WIDE R210, R137.reuse, 0x4, R8 ;  /* 0x0000000489d27825 */ /* 0x040fe200078e0208 */
[----:B------:R-:W-:Y:S03]  /*d6d0*/  STL.64 [R1+0x4f0], R208 ;  /* 0x0004f0d001007387 */ /* 0x000fe60000100a00 */
[C---:B------:R-:W-:Y:S01]  /*d6e0*/  IMAD.WIDE R230, R137.reuse, 0x4, R10 ;  /* 0x0000000489e67825 */ /* 0x040fe200078e020a */
[----:B------:R-:W-:Y:S03]  /*d6f0*/  STL.64 [R1+0x698], R208 ;  /* 0x000698d001007387 */ /* 0x000fe60000100a00 */
[----:B-1----:R-:W-:-:S04]  /*d700*/  IMAD.WIDE R2, R137, 0x4, R12 ;  /* 0x0000000489027825 */ /* 0x002fc800078e020c */
[C---:B------:R-:W-:Y:S01]  /*d710*/  IMAD.WIDE R202, R137.reuse, 0x4, R14 ;  /* 0x0000000489ca7825 */ /* 0x040fe200078e020e */
[----:B------:R-:W-:Y:S03]  /*d720*/  STL.64 [R1+0x2b0], R2 ;  /* 0x0002b00201007387 */ /* 0x000fe60000100a00 */
[C---:B------:R-:W-:Y:S01]  /*d730*/  IMAD.WIDE R214, R137.reuse, 0x4, R16 ;  /* 0x0000000489d67825 */ /* 0x040fe200078e0210 */
[----:B------:R-:W-:Y:S04]  /*d740*/  STL.64 [R1+0x560], R210 ;  /* 0x000560d201007387 */ /* 0x000fe80000100a00 */
[----:B------:R1:W-:Y:S01]  /*d750*/  STL.64 [R1+0x6a0], R210 ;  /* 0x0006a0d201007387 */ /* 0x0003e20000100a00 */
[----:B------:R-:W-:-:S03]  /*d760*/  IMAD.WIDE R234, R137, 0x4, R18 ;  /* 0x0000000489ea7825 */ /* 0x000fc600078e0212 */
[----:B------:R-:W-:Y:S04]  /*d770*/  STL.64 [R1+0x5b0], R230 ;  /* 0x0005b0e601007387 */ /* 0x000fe80000100a00 */
[----:B------:R-:W-:Y:S01]  /*d780*/  STL.64 [R1+0x6a8], R230 ;  /* 0x0006a8e601007387 */ /* 0x000fe20000100a00 */
[----:B-1----:R-:W-:-:S03]  /*d790*/  IMAD.WIDE R210, R137, 0x4, R20 ;  /* 0x0000000489d27825 */ /* 0x002fc600078e0214 */
[----:B------:R-:W-:Y:S04]  /*d7a0*/  STL.64 [R1+0x4e0], R202 ;  /* 0x0004e0ca01007387 */ /* 0x000fe80000100a00 */
[----:B------:R-:W-:Y:S01]  /*d7b0*/  STL.64 [R1+0x6b0], R202 ;  /* 0x0006b0ca01007387 */ /* 0x000fe20000100a00 */
[----:B------:R-:W-:-:S03]  /*d7c0*/  IMAD.WIDE R216, R137, 0x4, R22 ;  /* 0x0000000489d87825 */ /* 0x000fc600078e0216 */
        /* <DEDUP_REMOVED lines=14> */
[----:B------:R1:W-:Y:S01]  /*d8b0*/  STL.64 [R1+0x6d0], R216 ;  /* 0x0006d0d801007387 */ /* 0x0003e20000100a00 */
[----:B------:R-:W-:-:S03]  /*d8c0*/  IMAD.WIDE R198, R137, 0x4, R38 ;  /* 0x0000000489c67825 */ /* 0x000fc600078e0226 */
[----:B------:R-:W-:Y:S01]  /*d8d0*/  STL.64 [R1+0x540], R218 ;  /* 0x000540da01007387 */ /* 0x000fe20000100a00 */
[----:B------:R-:W-:-:S03]  /*d8e0*/  IMAD.WIDE R226, R137, 0x4, R40 ;  /* 0x0000000489e27825 */ /* 0x000fc600078e0228 */
[----:B------:R1:W-:Y:S01]  /*d8f0*/  STL.64 [R1+0x298], R208 ;  /* 0x000298d001007387 */ /* 0x0003e20000100a00 */
        /* <DEDUP_REMOVED lines=77> */
[----:B------:R-:W-:Y:S04]  /*ddd0*/  STL.64 [R1+0x250], R32 ;  /* 0x0002502001007387 */ /* 0x000fe80000100a00 */
[----:B------:R-:W-:Y:S04]  /*dde0*/  STL.64 [R1+0x538], R16 ;  /* 0x0005381001007387 */ /* 0x000fe80000100a00 */
[----:B------:R-:W-:Y:S04]  /*ddf0*/  STL.64 [R1+0x200], R30 ;  /* 0x0002001e01007387 */ /* 0x000fe80000100a00 */
[----:B------:R-:W-:Y:S04]  /*de00*/  STL.64 [R1+0x520], R14 ;  /* 0x0005200e01007387 */ /* 0x000fe80000100a00 */
[----:B------:R-:W-:Y:S01]  /*de10*/  STL.64 [R1+0x8], R28 ;  /* 0x0000081c01007387 */ /* 0x000fe20000100a00 */
[----:B------:R-:W-:-:S03]  /*de20*/  IMAD.WIDE R6, R137, 0x4, R178 ;  /* 0x0000000489067825 */ /* 0x000fc600078e02b2 */
[----:B------:R-:W-:Y:S04]  /*de30*/  STL.64 [R1+0x510], R12 ;  /* 0x0005100c01007387 */ /* 0x000fe80000100a00 */
[----:B------:R-:W-:Y:S04]  /*de40*/  STL.64 [R1+0x500], R10 ;  /* 0x0005000a01007387 */ /* 0x000fe80000100a00 */
[----:B------:R-:W2:Y:S04]  /*de50*/  LDL.LU.64 R170, [R1+0x6e8] ;  /* 0x0006e80001aa7983 */ /* 0x000ea80000300a00 */
[----:B------:R-:W-:Y:S04]  /*de60*/  STL.64 [R1+0x4e8], R8 ;  /* 0x0004e80801007387 */ /* 0x000fe80000100a00 */
[----:B------:R-:W2:Y:S04]  /*de70*/  LDL.LU.64 R178, [R1+0x6e0] ;  /* 0x0006e00001b27983 */ /* 0x000ea80000300a00 */
[----:B-1----:R-:W2:Y:S04]  /*de80*/  LDL.LU.64 R216, [R1+0x120] ;  /* 0x0001200001d87983 */ /* 0x002ea80000300a00 */
[----:B------:R-:W2:Y:S04]  /*de90*/  LDL.LU.64 R234, [R1+0x128] ;  /* 0x0001280001ea7983 */ /* 0x000ea80000300a00 */
[----:B------:R-:W2:Y:S04]  /*dea0*/  LDL.LU.64 R230, [R1+0x130] ;  /* 0x0001300001e67983 */ /* 0x000ea80000300a00 */
[----:B------:R-:W2:Y:S01]  /*deb0*/  LDL.LU.64 R210, [R1+0x138] ;  /* 0x0001380001d27983 */ /* 0x000ea20000300a00 */
[----:B------:R-:W-:-:S03]  /*dec0*/  IMAD.WIDE R4, R137, 0x4, R154 ;  /* 0x0000000489047825 */ /* 0x000fc600078e029a */
[----:B------:R-:W2:Y:S04]  /*ded0*/  LDL.LU.64 R214, [R1+0x140] ;  /* 0x0001400001d67983 */ /* 0x000ea80000300a00 */
[----:B------:R-:W-:Y:S04]  /*dee0*/  STL.64 [R1+0x4c0], R6 ;  /* 0x0004c00601007387 */ /* 0x000fe80000100a00 */
[----:B------:R-:W2:Y:S01]  /*def0*/  LDL.LU.64 R154, [R1+0x6d8] ;  /* 0x0006d800019a7983 */ /* 0x000ea20000300a00 */
[----:B---3--:R-:W-:-:S03]  /*df00*/  IMAD.WIDE R246, R137, 0x4, R110 ;  /* 0x0000000489f67825 */ /* 0x008fc600078e026e */
[----:B------:R1:W-:Y:S01]  /*df10*/  STL.64 [R1+0x4a8], R4 ;  /* 0x0004a80401007387 */ /* 0x0003e20000100a00 */
[----:B----4-:R-:W-:-:S03]  /*df20*/  IMAD.WIDE R244, R137, 0x4, R108 ;  /* 0x0000000489f47825 */ /* 0x010fc600078e026c */
[----:B------:R-:W3:Y:S01]  /*df30*/  LDL.LU.64 R202, [R1+0x148] ;  /* 0x0001480001ca7983 */ /* 0x000ee20000300a00 */
[----:B--2---:R-:W-:-:S04]  /*df40*/  IMAD.WIDE R194, R137, 0x4, R134 ;  /* 0x0000000489c27825 */ /* 0x004fc800078e0286 */
[C---:B------:R-:W-:Y:S02]  /*df50*/  IMAD.WIDE R122, R137.reuse, 0x4, R230 ;  /* 0x00000004897a7825 */ /* 0x040fe400078e02e6 */
[----:B------:R-:W2:Y:S04]  /*df60*/  LDL.LU.64 R230, [R1+0x150] ;  /* 0x0001500001e67983 */ /* 0x000ea80000300a00 */
[----:B------:R-:W4:Y:S04]  /*df70*/  LDL.LU.64 R112, [R1+0x158] ;  /* 0x0001580001707983 */ /* 0x000f280000300a00 */
        /* <DEDUP_REMOVED lines=17> */
[----:B------:R-:W4:Y:S01]  /*e090*/  LDL.LU.64 R76, [R1+0x1f8] ;  /* 0x0001f800014c7983 */ /* 0x000f220000300a00 */
[----:B------:R-:W-:-:S03]  /*e0a0*/  IMAD.WIDE R134, R137, 0x4, R216 ;  /* 0x0000000489867825 */ /* 0x000fc600078e02d8 */
[----:B------:R-:W4:Y:S01]  /*e0b0*/  LDL.LU.64 R74, [R1+0x218] ;  /* 0x00021800014a7983 */ /* 0x000f220000300a00 */
[----:B------:R-:W-:-:S03]  /*e0c0*/  IMAD.WIDE R130, R137, 0x4, R234 ;  /* 0x0000000489827825 */ /* 0x000fc600078e02ea */
[----:B------:R-:W4:Y:S01]  /*e0d0*/  LDL.LU.64 R72, [R1+0x220] ;  /* 0x0002200001487983 */ /* 0x000f220000300a00 */
[----:B------:R-:W-:-:S03]  /*e0e0*/  IMAD.WIDE R120, R137, 0x4, R210 ;  /* 0x0000000489787825 */ /* 0x000fc600078e02d2 */
[----:B------:R-:W4:Y:S04]  /*e0f0*/  LDL.LU.64 R70, [R1+0x230] ;  /* 0x0002300001467983 */ /* 0x000f280000300a00 */
[----:B------:R-:W4:Y:S04]  /*e100*/  LDL.LU.64 R68, [R1+0x228] ;  /* 0x0002280001447983 */ /* 0x000f280000300a00 */
[----:B------:R-:W4:Y:S04]  /*e110*/  LDL.64 R216, [R1+0x3d0] ;  /* 0x0003d00001d87983 */ /* 0x000f280000100a00 */
[----:B------:R-:W4:Y:S04]  /*e120*/  LDL.64 R234, [R1+0x3c8] ;  /* 0x0003c80001ea7983 */ /* 0x000f280000100a00 */
[----:B------:R-:W4:Y:S01]  /*e130*/  LDL.64 R210, [R1+0x3c0] ;  /* 0x0003c00001d27983 */ /* 0x000f220000100a00 */
[----:B------:R-:W-:-:S04]  /*e140*/  IMAD.WIDE R224, R137, 0x4, R118 ;  /* 0x0000000489e07825 */ /* 0x000fc800078e0276 */
[----:B------:R-:W-:-:S04]  /*e150*/  IMAD.WIDE R228, R137, 0x4, R116 ;  /* 0x0000000489e47825 */ /* 0x000fc800078e0274 */
[C---:B------:R-:W-:Y:S02]  /*e160*/  IMAD.WIDE R118, R137.reuse, 0x4, R214 ;  /* 0x0000000489767825 */ /* 0x040fe400078e02d6 */
[----:B------:R-:W4:Y:S02]  /*e170*/  LDL.64 R214, [R1+0x2c0] ;  /* 0x0002c00001d67983 */ /* 0x000f240000100a00 */
[C---:B---3--:R-:W-:Y:S02]  /*e180*/  IMAD.WIDE R116, R137.reuse, 0x4, R202 ;  /* 0x0000000489747825 */ /* 0x048fe400078e02ca */
[----:B------:R-:W3:Y:S02]  /*e190*/  LDL.64 R202, [R1+0x2b8] ;  /* 0x0002b80001ca7983 */ /* 0x000ee40000100a00 */
[C---:B--2---:R-:W-:Y:S02]  /*e1a0*/  IMAD.WIDE R114, R137.reuse, 0x4, R230 ;  /* 0x0000000489727825 */ /* 0x044fe400078e02e6 */
[----:B------:R-:W2:Y:S04]  /*e1b0*/  LDL.64 R230, [R1+0x2b0] ;  /* 0x0002b00001e67983 */ /* 0x000ea80000100a00 */
[----:B----4-:R-:W-:Y:S04]  /*e1c0*/  LDGSTS.E [R252+0x380f0], desc[UR28][R216.64], !P2 ;  /* 0x380f0000d8fc7fae */ /* 0x010fe8000d1a101c */
[----:B------:R-:W-:Y:S04]  /*e1d0*/  LDGSTS.E [R252+0x380f4], desc[UR28][R234.64], !P6 ;  /* 0x380f4000eafc7fae */ /* 0x000fe8000f1a101c */
[----:B------:R-:W-:Y:S04]  /*e1e0*/  LDGSTS.E [R252+0x380f8], desc[UR28][R210.64], !P5 ;  /* 0x380f8000d2fc7fae */ /* 0x000fe8000e9a101c */
[----:B------:R-:W4:Y:S04]  /*e1f0*/  LDL.LU.64 R216, [R1+0x6d0] ;  /* 0x0006d00001d87983 */ /* 0x000f280000300a00 */
[----:B------:R-:W4:Y:S04]  /*e200*/  LDL.LU.64 R234, [R1+0x6c8] ;  /* 0x0006c80001ea7983 */ /* 0x000f280000300a00 */
[----:B------:R-:W4:Y:S04]  /*e210*/  LDL.LU.64 R210, [R1+0x6c0] ;  /* 0x0006c00001d27983 */ /* 0x000f280000300a00 */
[----:B------:R-:W-:Y:S04]  /*e220*/  LDGSTS.E [R252+0x380fc], desc[UR28][R214.64], !P4 ;  /* 0x380fc000d6fc7fae */ /* 0x000fe8000e1a101c */
[----:B------:R-:W0:Y:S04]  /*e230*/  LDGDEPBAR ;  /* 0x00000000000079af */ /* 0x000e280000000000 */
[----:B---3--:R-:W-:Y:S04]  /*e240*/  LDGSTS.E [R136+0x10000], desc[UR28][R202.64], P1 ;  /* 0x10000000ca887fae */ /* 0x008fe800089a101c */
[----:B------:R-:W3:Y:S04]  /*e250*/  LDL.LU.64 R214, [R1+0x6b8] ;  /* 0x0006b80001d67983 */ /* 0x000ee80000300a00 */
[----:B------:R-:W3:Y:S04]  /*e260*/  LDL.LU.64 R202, [R1+0x6b0] ;  /* 0x0006b00001ca7983 */ /* 0x000ee80000300a00 */
[----:B--2---:R-:W-:Y:S04]  /*e270*/  LDGSTS.E [R136+0x10400], desc[UR28][R230.64], P1 ;  /* 0x10400000e6887fae */ /* 0x004fe800089a101c */
[----:B------:R-:W2:Y:S04]  /*e280*/  LDL.LU.64 R230, [R1+0x6a8] ;  /* 0x0006a80001e67983 */ /* 0x000ea80000300a00 */
[----:B----4-:R-:W-:Y:S04]  /*e290*/  LDGSTS.E [R136+0x10800], desc[UR28][R210.64], P1 ;  /* 0x10800000d2887fae */ /* 0x010fe800089a101c */
[----:B------:R-:W-:Y:S04]  /*e2a0*/  LDGSTS.E [R136+0x10c00], desc[UR28][R208.64], P1 ;  /* 0x10c00000d0887fae */ /* 0x000fe800089a101c */
[----:B------:R-:W-:Y:S04]  /*e2b0*/  LDGSTS.E [R136+0x11000], desc[UR28][R238.64], P1 ;  /* 0x11000000ee887fae */ /* 0x000fe800089a101c */
[----:B------:R-:W4:Y:S04]  /*e2c0*/  LDL.LU.64 R210, [R1+0x6a0] ;  /* 0x0006a00001d27983 */ /* 0x000f280000300a00 */
[----:B------:R-:W2:Y:S04]  /*e2d0*/  LDL.LU.64 R208, [R1+0x698] ;  /* 0x0006980001d07983 */ /* 0x000ea80000300a00 */
[----:B------:R-:W1:Y:S04]  /*e2e0*/  LDL.LU R239, [R1+0x690] ;  /* 0x0006900001ef7983 */ /* 0x000e680000300800 */
[----:B------:R-:W-:Y:S04]  /*e2f0*/  LDGSTS.E [R136+0x11400], desc[UR28][R248.64], P1 ;  /* 0x11400000f8887fae */ /* 0x000fe800089a101c */
[----:B------:R-:W-:Y:S04]  /*e300*/  LDGSTS.E [R136+0x11800], desc[UR28][R242.64], P1 ;  /* 0x11800000f2887fae */ /* 0x000fe800089a101c */
[----:B------:R-:W-:Y:S04]  /*e310*/  LDGSTS.E [R136+0x11c00], desc[UR28][R240.64], P1 ;  /* 0x11c00000f0887fae */ /* 0x000fe800089a101c */
[----:B------:R-:W5:Y:S04]  /*e320*/  LDL.LU.64 R248, [R1+0x688] ;  /* 0x0006880001f87983 */ /* 0x000f680000300a00 */
[----:B------:R-:W5:Y:S04]  /*e330*/  LDL.LU.64 R242, [R1+0x680] ;  /* 0x0006800001f27983 */ /* 0x000f680000300a00 */
[----:B------:R-:W5:Y:S04]  /*e340*/  LDL.LU.64 R240, [R1+0x678] ;  /* 0x0006780001f07983 */ /* 0x000f680000300a00 */
[----:B------:R-:W-:Y:S04]  /*e350*/  LDGSTS.E [R136+0x12000], desc[UR28][R236.64], P1 ;  /* 0x12000000ec887fae */ /* 0x000fe800089a101c */
[----:B------:R-:W-:Y:S04]  /*e360*/  LDGSTS.E [R136+0x12400], desc[UR28][R232.64], P1 ;  /* 0x12400000e8887fae */ /* 0x000fe800089a101c */
[----:B------:R-:W-:Y:S04]  /*e370*/  LDGSTS.E [R136+0x12800], desc[UR28][R220.64], P1 ;  /* 0x12800000dc887fae */ /* 0x000fe800089a101c */
[----:B------:R-:W5:Y:S04]  /*e380*/  LDL.LU.64 R236, [R1+0x670] ;  /* 0x0006700001ec7983 */ /* 0x000f680000300a00 */
[----:B------:R-:W5:Y:S04]  /*e390*/  LDL.LU.64 R232, [R1+0x668] ;  /* 0x0006680001e87983 */ /* 0x000f680000300a00 */
[----:B------:R-:W5:Y:S04]  /*e3a0*/  LDL.LU.64 R220, [R1+0x660] ;  /* 0x0006600001dc7983 */ /* 0x000f680000300a00 */
[----:B------:R-:W-:Y:S04]  /*e3b0*/  LDGSTS.E [R136+0x12c00], desc[UR28][R212.64], P1 ;  /* 0x12c00000d4887fae */ /* 0x000fe800089a101c */
[----:B------:R-:W-:Y:S01]  /*e3c0*/  LDGSTS.E [R136+0x13000], desc[UR28][R2.64], P1 ;  /* 0x1300000002887fae */ /* 0x000fe200089a101c */
[----:B------:R-:W-:-:S03]  /*e3d0*/  IMAD.WIDE R124, R137, 0x4, R124 ;  /* 0x00000004897c7825 */ /* 0x000fc600078e027c */
[----:B------:R-:W-:Y:S04]  /*e3e0*/  LDGSTS.E [R136+0x13400], desc[UR28][R244.64], P1 ;  /* 0x13400000f4887fae */ /* 0x000fe800089a101c */
[----:B------:R-:W5:Y:S04]  /*e3f0*/  LDL.LU.64 R212, [R1+0x658] ;  /* 0x0006580001d47983 */ /* 0x000f680000300a00 */
[----:B------:R-:W2:Y:S01]  /*e400*/  LDL.LU.64 R2, [R1+0x650] ;  /* 0x0006500001027983 */ /* 0x000ea20000300a00 */
[----:B------:R-:W-:-:S03]  /*e410*/  IMAD.WIDE R132, R137, 0x4, R132 ;  /* 0x0000000489847825 */ /* 0x000fc600078e0284 */
[----:B------:R-:W-:Y:S01]  /*e420*/  LDGSTS.E [R136+0x13800], desc[UR28][R228.64], P1 ;  /* 0x13800000e4887fae */ /* 0x000fe200089a101c */
        /* <DEDUP_REMOVED lines=27> */
[----:B------:R-:W-:Y:S04]  /*e5e0*/  LDGSTS.E [R136+0x17000], desc[UR28][R96.64], P1 ;  /* 0x1700000060887fae */ /* 0x000fe800089a101c */
[----:B------:R-:W-:Y:S04]  /*e5f0*/  LDGSTS.E [R136+0x17400], desc[UR28][R88.64], P1 ;  /* 0x1740000058887fae */ /* 0x000fe800089a101c */
[----:B------:R-:W-:Y:S04]  /*e600*/  LDGSTS.E [R136+0x17800], desc[UR28][R80.64], P1 ;  /* 0x1780000050887fae */ /* 0x000fe800089a101c */
[----:B------:R-:W-:Y:S01]  /*e610*/  LDGSTS.E [R136+0x17c00], desc[UR28][R72.64], P1 ;  /* 0x17c0000048887fae */ /* 0x000fe200089a101c */
[----:B------:R-:W-:-:S04]  /*e620*/  IMAD.WIDE R126, R137, 0x4, R126 ;  /* 0x00000004897e7825 */ /* 0x000fc800078e027e */
        /* <DEDUP_REMOVED lines=27> */
[C---:B------:R-:W-:Y:S01]  /*e7e0*/  IMAD.WIDE R68, R137.reuse, 0x4, R68 ;  /* 0x0000000489447825 */ /* 0x040fe200078e0244 */
[----:B--2---:R-:W-:Y:S04]  /*e7f0*/  LDGSTS.E [R3+0x10100], desc[UR28][R208.64], P1 ;  /* 0x10100000d0037fae */ /* 0x004fe800089a101c */
        /* <DEDUP_REMOVED lines=51> */
[----:B------:R-:W5:Y:S04]  /*eb30*/  LDL.LU.64 R208, [R1+0x648] ;  /* 0x0006480001d07983 */ /* 0x000f680000300a00 */
        /* <DEDUP_REMOVED lines=25> */
[----:B------:R-:W-:Y:S04]  /*ecd0*/  LDGSTS.E [R0+0x10700], desc[UR28][R234.64], P1 ;  /* 0x10700000ea007fae */ /* 0x000fe800089a101c */
[----:B------:R-:W-:Y:S04]  /*ece0*/  LDGSTS.E [R0+0x10b00], desc[UR28][R26.64], P1 ;  /* 0x10b000001a007fae */ /* 0x000fe800089a101c */
[----:B------:R-:W5:Y:S04]  /*ecf0*/  LDL.LU.64 R230, [R1+0x5e0] ;  /* 0x0005e00001e67983 */ /* 0x000f680000300a00 */
[----:B------:R-:W5:Y:S04]  /*ed00*/  LDL.LU.64 R234, [R1+0x5d8] ;  /* 0x0005d80001ea7983 */ /* 0x000f680000300a00 */
[----:B------:R-:W-:Y:S04]  /*ed10*/  LDGSTS.E [R0+0x10f00], desc[UR28][R34.64], P1 ;  /* 0x10f0000022007fae */ /* 0x000fe800089a101c */
[----:B------:R-:W-:Y:S04]  /*ed20*/  LDGSTS.E [R0+0x11300], desc[UR28][R42.64], P1 ;  /* 0x113000002a007fae */ /* 0x000fe800089a101c */
[----:B------:R-:W-:Y:S04]  /*ed30*/  LDGSTS.E [R0+0x11700], desc[UR28][R50.64], P1 ;  /* 0x1170000032007fae */ /* 0x000fe800089a101c */
[----:B------:R-:W-:Y:S04]  /*ed40*/  LDGSTS.E [R0+0x11b00], desc[UR28][R58.64], P1 ;  /* 0x11b000003a007fae */ /* 0x000fe800089a101c */
[----:B------:R-:W-:Y:S04]  /*ed50*/  LDGSTS.E [R0+0x11f00], desc[UR28][R66.64], P1 ;  /* 0x11f0000042007fae */ /* 0x000fe800089a101c */
[----:B------:R-:W-:Y:S04]  /*ed60*/  LDGSTS.E [R0+0x12300], desc[UR28][R24.64], P1 ;  /* 0x1230000018007fae */ /* 0x000fe800089a101c */
[----:B------:R-:W-:Y:S04]  /*ed70*/  LDGSTS.E [R0+0x12700], desc[UR28][R22.64], P1 ;  /* 0x1270000016007fae */ /* 0x000fe800089a101c */
        /* <DEDUP_REMOVED lines=12> */
[----:B------:R-:W-:Y:S01]  /*ee40*/  LDGSTS.E [R0+0x14700], desc[UR28][R6.64], P1 ;  /* 0x1470000006007fae */ /* 0x000fe200089a101c */
[----:B------:R-:W-:-:S03]  /*ee50*/  IMAD.WIDE R106, R137, 0x4, R106 ;  /* 0x00000004896a7825 */ /* 0x000fc600078e026a */
[----:B------:R1:W-:Y:S01]  /*ee60*/  LDGSTS.E [R0+0x14b00], desc[UR28][R4.64], P1 ;  /* 0x14b0000004007fae */ /* 0x0003e200089a101c */
        /* <DEDUP_REMOVED lines=9> */
[----:B------:R2:W-:Y:S04]  /*ef00*/  LDGSTS.E [R0+0x15f00], desc[UR28][R140.64], P1 ;  /* 0x15f000008c007fae */ /* 0x0005e800089a101c */
        /* <DEDUP_REMOVED lines=8> */
[----:B------:R-:W0:Y:S01]  /*ef90*/  LDGDEPBAR ;  /* 0x00000000000079af */ /* 0x000e220000000000 */
[----:B-1----:R-:W-:-:S05]  /*efa0*/  VIADD R4, R239, 0xffffff7f ;  /* 0xffffff7fef047836 */ /* 0x002fca0000000000 */
[----:B------:R-:W-:Y:S01]  /*efb0*/  ISETP.GE.U32.AND P2, PT, R4, 0x7fffff40, PT ;  /* 0x7fffff400400780c */ /* 0x000fe20003f46070 */
[----:B------:R-:W-:-:S04]  /*efc0*/  DEPBAR.LE SB0, 0x2 ;  /* 0x000080800000791a */ /* 0x000fc80000000000 */
[----:B------:R-:W-:Y:S06]  /*efd0*/  BAR.SYNC.DEFER_BLOCKING 0x0 ;  /* 0x0000000000007b1d */ /* 0x000fec0000010000 */
[----:B--2---:R-:W-:Y:S05]  /*efe0*/  @!P0 BRA `(.L_x_6) ;  /* 0x0000000000448947 */ /* 0x004fea0003800000 */
[----:B------:R-:W-:Y:S04]  /*eff0*/  LDS.128 R4, [R252+0x30000] ;  /* 0x03000000fc047984 */ /* 0x000fe80000000c00 */
        /* <DEDUP_REMOVED lines=14> */
[----:B------:R-:W1:Y:S02]  /*f0e0*/  LDS.128 R64, [R252+0x300f0] ;  /* 0x0300f000fc407984 */ /* 0x000e640000000c00 */
[----:B-1----:R1:W-:Y:S02]  /*f0f0*/  STTM.x64 tmem[UR12+0x100], R4 ;  /* 0x00010004000079ed */ /* 0x0023e4000834000c */
.L_x_6:
[----:B-1----:R-:W1:Y:S01]  /*f100*/  LDC R4, c[0x0][0x3a0] ;  /* 0x0000e800ff047b82 */ /* 0x002e620000000800 */
[----:B------:R-:W-:Y:S01]  /*f110*/  VIADD R137, R239, 0x3f ;  /* 0x0000003fef897836 */ /* 0x000fe20000000000 */
[----:B------:R-:W-:Y:S01]  /*f120*/  ISETP.NE.U32.AND P0, PT, RZ, UR9, PT ;  /* 0x00000009ff007c0c */ /* 0x000fe2000bf05070 */
[----:B------:R-:W-:Y:S01]  /*f130*/  USHF.R.S32.HI UR13, URZ, 0x1f, UR4 ;  /* 0x0000001fff0d7899 */ /* 0x000fe20008011404 */
[----:B------:R-:W2:Y:S01]  /*f140*/  FENCE.VIEW.ASYNC.T ;  /* 0x00000000000073c6 */ /* 0x000ea20000000200 */
[----:B------:R-:W-:-:S03]  /*f150*/  USHF.L.U32 UR30, UR4, 0x2, URZ ;  /* 0x00000002041e7899 */ /* 0x000fc600080006ff */
[----:B--2---:R-:W-:Y:S01]  /*f160*/  BAR.SYNC.DEFER_BLOCKING 0x0 ;  /* 0x0000000000007b1d */ /* 0x004fe20000010000 */
[----:B------:R-:W-:Y:S01]  /*f170*/  ISETP.LT.OR P1, PT, R137, 0x40, P0 ;  /* 0x000000408900780c */ /* 0x000fe20000721670 */
[----:B------:R-:W-:Y:S02]  /*f180*/  USHF.L.U64.HI UR13, UR4, 0x2, UR13 ;  /* 0x00000002040d7899 */ /* 0x000fe4000801020d */
[----:B------:R-:W-:Y:S01]  /*f190*/  UIADD3 UR14, UPT, UPT, UR11, 0x100, URZ ;  /* 0x000001000b0e7890 */ /* 0x000fe2000fffe0ff */
[----:B-----5:R-:W-:-:S03]  /*f1a0*/  IADD3 R238, P4, PT, R234, UR30, RZ ;  /* 0x0000001eeaee7c10 */ /* 0x020fc6000ff9e0ff */
[----:B------:R-:W2:Y:S01]  /*f1b0*/  LDC R5, c[0x0][0x3a0] ;  /* 0x0000e800ff057b82 */ /* 0x000ea20000000800 */
[----:B------:R-:W-:-:S07]  /*f1c0*/  IADD3.X R239, PT, PT, R235, UR13, RZ, P4, !PT ;  /* 0x0000000debef7c10 */ /* 0x000fce000a7fe4ff */
[----:B------:R-:W3:Y:S01]  /*f1d0*/  LDC R6, c[0x0][0x3a0] ;  /* 0x0000e800ff067b82 */ /* 0x000ee20000000800 */
[----:B------:R-:W-:Y:S05]  /*f1e0*/  @P1 BRA `(.L_x_7) ;  /* 0x0000000000c01947 */ /* 0x000fea0003800000 */
[----:B------:R-:W-:Y:S01]  /*f1f0*/  USHF.R.U32.HI UR16, URZ, 0x4, UR10 ;  /* 0x00000004ff107899 */ /* 0x000fe2000801160a */
[----:B------:R-:W-:Y:S01]  /*f200*/  UMOV UR4, URZ ;  /* 0x000000ff00047c82 */ /* 0x000fe20008000000 */
[----:B------:R-:W-:Y:S02]  /*f210*/  UMOV UR5, URZ ;  /* 0x000000ff00057c82 */ /* 0x000fe40008000000 */
[----:B------:R-:W-:Y:S02]  /*f220*/  USGXT.U32 UR16, UR16, 0xe ;  /* 0x0000000e1010789a */ /* 0x000fe40008000000 */
[----:B------:R-:W-:Y:S02]  /*f230*/  UIADD3 UR7, UPT, UPT, UR11, 0x108, URZ ;  /* 0x000001080b077890 */ /* 0x000fe4000fffe0ff */
[----:B------:R-:W-:Y:S02]  /*f240*/  UIADD3 UR36, UP1, UPT, UR16, 0x2, URZ ;  /* 0x0000000210247890 */ /* 0x000fe4000ff3e0ff */
[----:B------:R-:W-:-:S02]  /*f250*/  UIADD3 UR9, UPT, UPT, UR11, 0x110, URZ ;  /* 0x000001100b097890 */ /* 0x000fc4000fffe0ff */
[----:B------:R-:W-:Y:S02]  /*f260*/  UIADD3.X UR37, UPT, UPT, UR4, 0x40004040, URZ, UP1, !UPT ;  /* 0x4000404004257890 */ /* 0x000fe40008ffe4ff */
[----:B------:R-:W-:Y:S01]  /*f270*/  UIADD3 UR15, UPT, UPT, UR11, 0x118, URZ ;  /* 0x000001180b0f7890 */ /* 0x000fe2000fffe0ff */
[----:B------:R-:W-:Y:S01]  /*f280*/  UMOV UR4, UR8 ;  /* 0x0000000800047c82 */ /* 0x000fe20008000000 */
[----:B------:R-:W-:Y:S01]  /*f290*/  UIADD3.64 UR18, UPT, UPT, UR36, 0x4, URZ ;  /* 0x0000000424127897 */ /* 0x000fe2000fffe0ff */
[----:B------:R-:W-:Y:S01]  /*f2a0*/  UMOV UR35, UR4 ;  /* 0x0000000400237c82 */ /* 0x000fe20008000000 */
[----:B------:R-:W-:Y:S02]  /*f2b0*/  UIADD3.64 UR4, UPT, UPT, UR36, 0x2, URZ ;  /* 0x0000000224047897 */ /* 0x000fe4000fffe0ff */
[----:B------:R-:W-:Y:S02]  /*f2c0*/  UIADD3 UR22, UPT, UPT, UR11, 0x120, URZ ;  /* 0x000001200b167890 */ /* 0x000fe4000fffe0ff */
[----:B------:R-:W-:-:S02]  /*f2d0*/  UIADD3.64 UR20, UPT, UPT, UR36, 0x7fe, URZ ;  /* 0x000007fe24147897 */ /* 0x000fc4000fffe0ff */
[----:B------:R-:W-:Y:S02]  /*f2e0*/  UIADD3 UR23, UPT, UPT, UR11, 0x128, URZ ;  /* 0x000001280b177890 */ /* 0x000fe4000fffe0ff */
[----:B------:R-:W-:Y:S02]  /*f2f0*/  UIADD3.64 UR24, UPT, UPT, UR36, 0x800, URZ ;  /* 0x0000080024187897 */ /* 0x000fe4000fffe0ff */
[----:B------:R-:W-:Y:S02]  /*f300*/  UIADD3 UR31, UPT, UPT, UR11, 0x130, URZ ;  /* 0x000001300b1f7890 */ /* 0x000fe4000fffe0ff */
[----:B------:R-:W-:Y:S01]  /*f310*/  UIADD3.64 UR26, UPT, UPT, UR36, 0x802, URZ ;  /* 0x00000802241a7897 */ /* 0x000fe2000fffe0ff */
[----:B------:R-:W-:Y:S01]  /*f320*/  UMOV UR38, 0x0 ;  /* 0x0000000000267882 */ /* 0x000fe20000000000 */
[----:B------:R-:W-:Y:S01]  /*f330*/  UMOV UR39, 0x8400910 ;  /* 0x0840091000277882 */ /* 0x000fe20000000000 */
[----:B------:R-:W-:Y:S02]  /*f340*/  UIADD3 UR34, UPT, UPT, UR11, 0x138, URZ ;  /* 0x000001380b227890 */ /* 0x000fe4000fffe0ff */
[----:B------:R-:W-:Y:S01]  /*f350*/  UIADD3.64 UR32, UPT, UPT, UR36, 0x804, URZ ;  /* 0x0000080424207897 */ /* 0x000fe2000fffe0ff */
[----:B------:R-:W-:Y:S01]  /*f360*/  UMOV UR17, 0x40004040 ;  /* 0x4000404000117882 */ /* 0x000fe20000000000 */
[----:B------:R-:W-:Y:S01]  /*f370*/  UMOV UR40, 0x0 ;  /* 0x0000000000287882 */ /* 0x000fe20000000000 */
[----:B------:R-:W-:Y:S01]  /*f380*/  UMOV UR41, 0x8400910 ;  /* 0x0840091000297882 */ /* 0x000fe20000000000 */
[----:B------:R-:W-:Y:S01]  /*f390*/  UMOV UR42, 0x0 ;  /* 0x00000000002a7882 */ /* 0x000fe20000000000 */
[----:B------:R-:W-:Y:S01]  /*f3a0*/  UMOV UR43, 0x8400910 ;  /* 0x08400910002b7882 */ /* 0x000fe20000000000 */
[----:B------:R4:W-:Y:S01]  /*f3b0*/  UTCHMMA tmem[UR14], gdesc[UR16], tmem[UR11], tmem[UR38], idesc[UR39], !UPT ;  /* 0x00ff26100e0079ea */ /* 0x0009e2000f80000b */
[----:B------:R-:W-:Y:S01]  /*f3c0*/  UMOV UR44, 0x0 ;  /* 0x00000000002c7882 */ /* 0x000fe20000000000 */
[----:B------:R-:W-:Y:S01]  /*f3d0*/  UMOV UR45, 0x8400910 ;  /* 0x08400910002d7882 */ /* 0x000fe20000000000 */
[----:B------:R4:W-:Y:S01]  /*f3e0*/  UTCHMMA tmem[UR7], gdesc[UR36], tmem[UR11], tmem[UR40], idesc[UR41], UPT ;  /* 0x00ff2824070079ea */ /* 0x0009e2000b80000b */
        /* <DEDUP_REMOVED lines=12> */
[----:B------:R4:W-:Y:S01]  /*f4b0*/  UTCHMMA tmem[UR31], gdesc[UR26], tmem[UR11], tmem[UR50], idesc[UR51], UPT ;  /* 0x00ff321a1f0079ea */ /* 0x0009e2000b80000b */
[----:B------:R4:W-:Y:S01]  /*f4c0*/  UTCHMMA tmem[UR34], gdesc[UR32], tmem[UR11], tmem[UR52], idesc[UR53], UPT ;  /* 0x00ff3420220079ea */ /* 0x0009e2000b80000b */
[----:B------:R4:W-:Y:S01]  /*f4d0*/  UTCBAR [UR35], URZ ;  /* 0x000000ff230073e9 */ /* 0x0009e200080000ff */
[----:B------:R-:W-:Y:S01]  /*f4e0*/  NOP ;  /* 0x0000000000007918 */ /* 0x000fe20000000000 */
.L_x_7:
[----:B------:R-:W-:Y:S01]  /*f4f0*/  STL.64 [R1+0x628], R156 ;  /* 0x0006289c01007387 */ /* 0x000fe20000100a00 */
[----:B------:R-:W-:Y:S01]  /*f500*/  IADD3 R234, P5, PT, R230, UR30, RZ ;  /* 0x0000001ee6ea7c10 */ /* 0x000fe2000ffbe0ff */
[----:B-1----:R-:W-:Y:S01]  /*f510*/  VIADD R4, R4, 0xffffff7e ;  /* 0xffffff7e04047836 */ /* 0x002fe20000000000 */
[----:B------:R-:W1:Y:S01]  /*f520*/  LDC R7, c[0x0][0x3a0] ;  /* 0x0000e800ff077b82 */ /* 0x000e620000000800 */
[----:B------:R-:W-:Y:S01]  /*f530*/  STL.64 [R1+0x620], R148 ;  /* 0x0006209401007387 */ /* 0x000fe20000100a00 */
[----:B------:R-:W-:Y:S01]  /*f540*/  IADD3.X R235, PT, PT, R231, UR13, RZ, P5, !PT ;  /* 0x0000000de7eb7c10 */ /* 0x000fe2000affe4ff */
[----:B--2---:R-:W-:Y:S01]  /*f550*/  VIADD R5, R5, 0xffffff7d ;  /* 0xffffff7d05057836 */ /* 0x004fe20000000000 */
[----:B------:R-:W-:Y:S01]  /*f560*/  IADD3 R230, P5, PT, R226, UR30, RZ ;  /* 0x0000001ee2e67c10 */ /* 0x000fe2000ffbe0ff */
[----:B------:R-:W-:Y:S01]  /*f570*/  STL.64 [R1+0x618], R140 ;  /* 0x0006188c01007387 */ /* 0x000fe20000100a00 */
[----:B------:R-:W-:Y:S01]  /*f580*/  ISETP.GE.U32.AND P4, PT, R4, 0x7fffff3f, PT ;  /* 0x7fffff3f0400780c */ /* 0x000fe20003f86070 */
[----:B---3--:R-:W-:Y:S01]  /*f590*/  VIADD R4, R6, 0xffffff7c ;  /* 0xffffff7c06047836 */ /* 0x008fe20000000000 */
[----:B------:R-:W-:Y:S01]  /*f5a0*/  IADD3.X R231, PT, PT, R227, UR13, RZ, P5, !PT ;  /* 0x0000000de3e77c10 */ /* 0x000fe2000affe4ff */
[----:B------:R2:W-:Y:S01]  /*f5b0*/  STL.64 [R1+0x610], R122 ;  /* 0x0006107a01007387 */ /* 0x0005e20000100a00 */
[----:B------:R-:W-:Y:S01]  /*f5c0*/  IADD3 R226, P5, PT, R222, UR30, RZ ;  /* 0x0000001edee27c10 */ /* 0x000fe2000ffbe0ff */
[----:B------:R-:W3:Y:S01]  /*f5d0*/  LDC R6, c[0x0][0x3a0] ;  /* 0x0000e800ff067b82 */ /* 0x000ee20000000800 */
[----:B------:R-:W-:Y:S01]  /*f5e0*/  ISETP.GE.U32.AND P1, PT, R4, 0x7fffff3d, PT ;  /* 0x7fffff3d0400780c */ /* 0x000fe20003f26070 */
[----:B------:R5:W-:Y:S01]  /*f5f0*/  STL.64 [R1+0x608], R114 ;  /* 0x0006087201007387 */ /* 0x000be20000100a00 */
[----:B------:R-:W-:Y:S01]  /*f600*/  IADD3.X R227, PT, PT, R223, UR13, RZ, P5, !PT ;  /* 0x0000000ddfe37c10 */ /* 0x000fe2000affe4ff */
[----:B----4-:R-:W4:Y:S01]  /*f610*/  LDCU UR4, c[0x0][0x3a0] ;  /* 0x00007400ff0477ac */ /* 0x010f220008000800 */
[----:B------:R-:W-:Y:S01]  /*f620*/  IADD3 R222, P5, PT, R218, UR30, RZ ;  /* 0x0000001edade7c10 */ /* 0x000fe2000ffbe0ff */
[----:B------:R-:W-:Y:S02]  /*f630*/  STL.64 [R1+0x600], R106 ;  /* 0x0006006a01007387 */ /* 0x000fe40000100a00 */
[----:B------:R-:W1:Y:S01]  /*f640*/  LDC R4, c[0x0][0x3a0] ;  /* 0x0000e800ff047b82 */ /* 0x000e620000000800 */
[----:B------:R-:W-:Y:S01]  /*f650*/  IADD3.X R223, PT, PT, R219, UR13, RZ, P5, !PT ;  /* 0x0000000ddbdf7c10 */ /* 0x000fe2000affe4ff */
[----:B------:R1:W-:Y:S01]  /*f660*/  STL.64 [R1+0x5f8], R98 ;  /* 0x0005f86201007387 */ /* 0x0003e20000100a00 */
[----:B------:R-:W-:Y:S01]  /*f670*/  IADD3 R218, P5, PT, R214, UR30, RZ ;  /* 0x0000001ed6da7c10 */ /* 0x000fe2000ffbe0ff */
[----:B------:R-:W1:Y:S02]  /*f680*/  LDCU UR7, c[0x0][0x3a0] ;  /* 0x00007400ff0777ac */ /* 0x000e640008000800 */
[----:B------:R-:W-:Y:S01]  /*f690*/  STL.64 [R1+0x5f0], R90 ;  /* 0x0005f05a01007387 */ /* 0x000fe20000100a00 */
[----:B------:R-:W-:Y:S01]  /*f6a0*/  IADD3.X R219, PT, PT, R215, UR13, RZ, P5, !PT ;  /* 0x0000000dd7db7c10 */ /* 0x000fe2000affe4ff */
[----:B------:R-:W1:Y:S01]  /*f6b0*/  LDCU UR9, c[0x0][0x3a0] ;  /* 0x00007400ff0977ac */ /* 0x000e620008000800 */
[----:B------:R-:W-:Y:S01]  /*f6c0*/  IADD3 R214, P5, PT, R210, UR30, RZ ;  /* 0x0000001ed2d67c10 */ /* 0x000fe2000ffbe0ff */
[----:B------:R-:W-:Y:S01]  /*f6d0*/  STL.64 [R1+0x5e8], R82 ;  /* 0x0005e85201007387 */ /* 0x000fe20000100a00 */
[----:B------:R-:W1:Y:S02]  /*f6e0*/  LDCU UR5, c[0x0][0x3a0] ;  /* 0x00007400ff0577ac */ /* 0x000e640008000800 */
[----:B------:R-:W-:Y:S01]  /*f6f0*/  IADD3.X R215, PT, PT, R211, UR13, RZ, P5, !PT ;  /* 0x0000000dd3d77c10 */ /* 0x000fe2000affe4ff */
[----:B------:R1:W-:Y:S01]  /*f700*/  STL.64 [R1+0x5e0], R74 ;  /* 0x0005e04a01007387 */ /* 0x0003e20000100a00 */
[----:B------:R-:W1:Y:S03]  /*f710*/  LDCU UR16, c[0x0][0x3a0] ;  /* 0x00007400ff1077ac */ /* 0x000e660008000800 */
[----:B------:R-:W-:Y:S01]  /*f720*/  STL.64 [R1+0x5d8], R196 ;  /* 0x0005d8c401007387 */ /* 0x000fe20000100a00 */
[----:B------:R-:W1:Y:S03]  /*f730*/  LDCU UR19, c[0x0][0x3a0] ;  /* 0x00007400ff1377ac */ /* 0x000e660008000800 */
[----:B------:R-:W2:Y:S01]  /*f740*/  LDL.LU.64 R16, [R1+0x2d8] ;  /* 0x0002d80001107983 */ /* 0x000ea20000300a00 */
[----:B-1----:R-:W-:Y:S01]  /*f750*/  VIADD R4, R4, 0xffffff7b ;  /* 0xffffff7b04047836 */ /* 0x002fe20000000000 */
[----:B------:R-:W1:Y:S02]  /*f760*/  LDCU UR20, c[0x0][0x3a0] ;  /* 0x00007400ff1477ac */ /* 0x000e640008000800 */
[----:B------:R-:W4:Y:S01]  /*f770*/  LDL.LU.64 R14, [R1+0x2d0] ;  /* 0x0002d000010e7983 */ /* 0x000f220000300a00 */
[----:B------:R-:W1:Y:S03]  /*f780*/  LDCU UR15, c[0x0][0x3a0] ;  /* 0x00007400ff0f77ac */ /* 0x000e660008000800 */
[----:B------:R-:W5:Y:S01]  /*f790*/  LDL.LU.64 R12, [R1+0x2c8] ;  /* 0x0002c800010c7983 */ /* 0x000f620000300a00 */
[----:B------:R-:W1:Y:S03]  /*f7a0*/  LDCU UR21, c[0x0][0x3a0] ;  /* 0x00007400ff1577ac */ /* 0x000e660008000800 */
[----:B------:R-:W5:Y:S01]  /*f7b0*/  LDL.LU.64 R10, [R1+0x18] ;  /* 0x00001800010a7983 */ /* 0x000f620000300a00 */
[----:B------:R-:W1:Y:S03]  /*f7c0*/  LDCU UR17, c[0x0][0x3a0] ;  /* 0x00007400ff1177ac */ /* 0x000e660008000800 */
[----:B------:R-:W5:Y:S01]  /*f7d0*/  LDL.LU.64 R8, [R1] ;  /* 0x0000000001087983 */ /* 0x000f620000300a00 */
[----:B------:R-:W-:Y:S01]  /*f7e0*/  IADD3 R210, P5, PT, R206, UR30, RZ ;  /* 0x0000001eced27c10 */ /* 0x000fe2000ffbe0ff */
[----:B------:R-:W1:Y:S01]  /*f7f0*/  LDCU UR18, c[0x0][0x3a0] ;  /* 0x00007400ff1277ac */ /* 0x000e620008000800 */
[----:B------:R-:W-:Y:S02]  /*f800*/  BAR.SYNC.DEFER_BLOCKING 0x0 ;  /* 0x0000000000007b1d */ /* 0x000fe40000010000 */
[----:B------:R-:W-:-:S02]  /*f810*/  IADD3.X R211, PT, PT, R207, UR13, RZ, P5, !PT ;  /* 0x0000000dcfd37c10 */ /* 0x000fc4000affe4ff */
[----:B------:R-:W-:Y:S02]  /*f820*/  IADD3 R206, P5, PT, R204, UR30, RZ ;  /* 0x0000001eccce7c10 */ /* 0x000fe4000ffbe0ff */
[----:B------:R-:W1:Y:S02]  /*f830*/  LDCU UR22, c[0x0][0x3a0] ;  /* 0x00007400ff1677ac */ /* 0x000e640008000800 */
[----:B------:R-:W-:Y:S02]  /*f840*/  IADD3.X R207, PT, PT, R205, UR13, RZ, P5, !PT ;  /* 0x0000000dcdcf7c10 */ /* 0x000fe4000affe4ff */
[----:B------:R-:W-:-:S04]  /*f850*/  IADD3 R204, P5, PT, R200, UR30, RZ ;  /* 0x0000001ec8cc7c10 */ /* 0x000fc8000ffbe0ff */
[----:B------:R-:W-:Y:S02]  /*f860*/  IADD3.X R205, PT, PT, R201, UR13, RZ, P5, !PT ;  /* 0x0000000dc9cd7c10 */ /* 0x000fe4000affe4ff */
[----:B------:R-:W-:-:S04]  /*f870*/  IADD3 R200, P5, PT, R198, UR30, RZ ;  /* 0x0000001ec6c87c10 */ /* 0x000fc8000ffbe0ff */
[----:B------:R-:W-:Y:S01]  /*f880*/  IADD3.X R201, PT, PT, R199, UR13, RZ, P5, !PT ;  /* 0x0000000dc7c97c10 */ /* 0x000fe2000affe4ff */
[----:B------:R-:W-:Y:S01]  /*f890*/  @!PT LDS RZ, [RZ] ;  /* 0x00000000fffff984 */ /* 0x000fe20000000800 */
[----:B------:R-:W-:Y:S01]  /*f8a0*/  @!PT LDS RZ, [RZ] ;  /* 0x00000000fffff984 */ /* 0x000fe20000000800 */
[----:B------:R-:W-:Y:S01]  /*f8b0*/  @!PT LDS RZ, [RZ] ;  /* 0x00000000fffff984 */ /* 0x000fe20000000800 */
[----:B------:R-:W-:Y:S01]  /*f8c0*/  LDGSTS.E [R252+0x30000], desc[UR28][R238.64], !P2 ;  /* 0x30000000eefc7fae */ /* 0x000fe2000d1a101c */
[----:B------:R-:W-:Y:S02]  /*f8d0*/  ISETP.GE.U32.AND P2, PT, R5, 0x7fffff3e, PT ;  /* 0x7fffff3e0500780c */ /* 0x000fe40003f46070 */
[----:B------:R-:W1:Y:S01]  /*f8e0*/  LDC R5, c[0x0][0x3a0] ;  /* 0x0000e800ff057b82 */ /* 0x000e620000000800 */
[----:B------:R-:W-:Y:S01]  /*f8f0*/  LDGSTS.E [R252+0x30004], desc[UR28][R234.64], !P4 ;  /* 0x30004000eafc7fae */ /* 0x000fe2000e1a101c */
[----:B------:R-:W-:Y:S01]  /*f900*/  ISETP.GE.U32.AND P4, PT, R4, 0x7fffff3c, PT ;  /* 0x7fffff3c0400780c */ /* 0x000fe20003f86070 */
[----:B---3--:R-:W-:-:S05]  /*f910*/  VIADD R4, R6, 0xffffff79 ;  /* 0xffffff7906047836 */ /* 0x008fca0000000000 */
[----:B------:R-:W3:Y:S03]  /*f920*/  LDC R6, c[0x0][0x3a0] ;  /* 0x0000e800ff067b82 */ /* 0x000ee60000000800 */
[----:B------:R-:W-:Y:S04]  /*f930*/  LDGSTS.E [R252+0x30008], desc[UR28][R230.64], !P2 ;  /* 0x30008000e6fc7fae */ /* 0x000fe8000d1a101c */
[----:B------:R-:W-:Y:S01]  /*f940*/  LDGSTS.E [R252+0x3000c], desc[UR28][R226.64], !P1 ;  /* 0x3000c000e2fc7fae */ /* 0x000fe2000c9a101c */
[----:B------:R-:W-:Y:S02]  /*f950*/  ISETP.GE.U32.AND P1, PT, R4, 0x7fffff3a, PT ;  /* 0x7fffff3a0400780c */ /* 0x000fe40003f26070 */
[----:B------:R-:W3:Y:S01]  /*f960*/  LDC R4, c[0x0][0x3a0] ;  /* 0x0000e800ff047b82 */ /* 0x000ee20000000800 */
[----:B------:R-:W-:Y:S01]  /*f970*/  LDGSTS.E [R252+0x30010], desc[UR28][R222.64], !P4 ;  /* 0x30010000defc7fae */ /* 0x000fe2000e1a101c */
[----:B-1----:R-:W-:-:S05]  /*f980*/  VIADD R5, R5, 0xffffff7a ;  /* 0xffffff7a05057836 */ /* 0x002fca0000000000 */
[----:B------:R-:W-:Y:S02]  /*f990*/  ISETP.GE.U32.AND P2, PT, R5, 0x7fffff3b, PT ;  /* 0x7fffff3b0500780c */ /* 0x000fe40003f46070 */
[----:B------:R-:W1:Y:S01]  /*f9a0*/  LDC R5, c[0x0][0x3a0] ;  /* 0x0000e800ff057b82 */ /* 0x000e620000000800 */
[----:B---3--:R-:W-:-:S10]  /*f9b0*/  VIADD R4, R4, 0xffffff78 ;  /* 0xffffff7804047836 */ /* 0x008fd40000000000 */
[----:B------:R-:W-:Y:S01]  /*f9c0*/  LDGSTS.E [R252+0x30014], desc[UR28][R218.64], !P2 ;  /* 0x30014000dafc7fae */ /* 0x000fe2000d1a101c */
[----:B------:R-:W-:Y:S01]  /*f9d0*/  ISETP.GE.U32.AND P4, PT, R4, 0x7fffff39, PT ;  /* 0x7fffff390400780c */ /* 0x000fe20003f86070 */
[----:B------:R-:W-:Y:S02]  /*f9e0*/  VIADD R4, R6, 0xffffff76 ;  /* 0xffffff7606047836 */ /* 0x000fe40000000000 */
[----:B------:R-:W-:Y:S01]  /*f9f0*/  LDGSTS.E [R252+0x30018], desc[UR28][R214.64], !P1 ;  /* 0x30018000d6fc7fae */ /* 0x000fe2000c9a101c */
[----:B------:R-:W3:Y:S02]  /*fa00*/  LDC R6, c[0x0][0x3a0] ;  /* 0x0000e800ff067b82 */ /* 0x000ee40000000800 */
[----:B------:R-:W-:-:S06]  /*fa10*/  ISETP.GE.U32.AND P1, PT, R4, 0x7fffff37, PT ;  /* 0x7fffff370400780c */ /* 0x000fcc0003f26070 */
[----:B------:R-:W3:Y:S01]  /*fa20*/  LDC R4, c[0x0][0x3a0] ;  /* 0x0000e800ff047b82 */ /* 0x000ee20000000800 */
[----:B-1----:R-:W-:Y:S01]  /*fa30*/  VIADD R5, R5, 0xffffff77 ;  /* 0xffffff7705057836 */ /* 0x002fe20000000000 */
[----:B------:R-:W-:Y:S04]  /*fa40*/  LDGSTS.E [R252+0x3001c], desc[UR28][R210.64], !P4 ;  /* 0x3001c000d2fc7fae */ /* 0x000fe8000e1a101c */
[----:B------:R-:W-:Y:S02]  /*fa50*/  ISETP.GE.U32.AND P2, PT, R5, 0x7fffff38, PT ;  /* 0x7fffff380500780c */ /* 0x000fe40003f46070 */
[----:B------:R-:W1:Y:S11]  /*fa60*/  LDC R5, c[0x0][0x3a0] ;  /* 0x0000e800ff057b82 */ /* 0x000e760000000800 */
[----:B------:R-:W-:Y:S04]  /*fa70*/  LDGSTS.E [R252+0x30020], desc[UR28][R206.64], !P2 ;  /* 0x30020000cefc7fae */ /* 0x000fe8000d1a101c */
[----:B------:R-:W-:Y:S01]  /*fa80*/  LDGSTS.E [R252+0x30024], desc[UR28][R204.64], !P1 ;  /* 0x30024000ccfc7fae */ /* 0x000fe2000c9a101c */
[----:B---3--:R-:W-:-:S05]  /*fa90*/  VIADD R4, R4, 0xffffff75 ;  /* 0xffffff7504047836 */ /* 0x008fca0000000000 */
[----:B------:R-:W-:Y:S01]  /*faa0*/  ISETP.GE.U32.AND P4, PT, R4, 0x7fffff36, PT ;  /* 0x7fffff360400780c */ /* 0x000fe20003f86070 */
[----:B------:R-:W-:Y:S02]  /*fab0*/  VIADD R4, R6, 0xffffff73 ;  /* 0xffffff7306047836 */ /* 0x000fe40000000000 */
[----:B-1----:R-:W-:Y:S01]  /*fac0*/  VIADD R5, R5, 0xffffff74 ;  /* 0xffffff7405057836 */ /* 0x002fe20000000000 */
[----:B------:R-:W1:Y:S02]  /*fad0*/  LDC R6, c[0x0][0x3a0] ;  /* 0x0000e800ff067b82 */ /* 0x000e640000000800 */
[----:B------:R-:W-:-:S06]  /*fae0*/  ISETP.GE.U32.AND P1, PT, R4, 0x7fffff34, PT ;  /* 0x7fffff340400780c */ /* 0x000fcc0003f26070 */
[----:B------:R-:W3:Y:S01]  /*faf0*/  LDC R4, c[0x0][0x3a0] ;  /* 0x0000e800ff047b82 */ /* 0x000ee20000000800 */
[----:B--2---:R-:W-:Y:S01]  /*fb00*/  IADD3 R198, P5, PT, R16, UR30, RZ ;  /* 0x0000001e10c67c10 */ /* 0x004fe2000ffbe0ff */
[----:B------:R-:W-:Y:S03]  /*fb10*/  LDGSTS.E [R252+0x30028], desc[UR28][R200.64], !P4 ;  /* 0x30028000c8fc7fae */ /* 0x000fe6000e1a101c */
[----:B------:R-:W-:Y:S02]  /*fb20*/  IADD3.X R199, PT, PT, R17, UR13, RZ, P5, !PT ;  /* 0x0000000d11c77c10 */ /* 0x000fe4000affe4ff */
[----:B----4-:R-:W-:-:S04]  /*fb30*/  IADD3 R64, P5, PT, R14, UR30, RZ ;  /* 0x0000001e0e407c10 */ /* 0x010fc8000ffbe0ff */
[----:B------:R-:W-:Y:S02]  /*fb40*/  IADD3.X R65, PT, PT, R15, UR13, RZ, P5, !PT ;  /* 0x0000000d0f417c10 */ /* 0x000fe4000affe4ff */
[----:B-----5:R-:W-:Y:S01]  /*fb50*/  IADD3 R60, P5, PT, R12, UR30, RZ ;  /* 0x0000001e0c3c7c10 */ /* 0x020fe2000ffbe0ff */
[----:B------:R-:W2:Y:S03]  /*fb60*/  LDL.LU.64 R14, [R1+0x3b8] ;  /* 0x0003b800010e7983 */ /* 0x000ea60000300a00 */
[----:B------:R-:W-:Y:S02]  /*fb70*/  IADD3.X R61, PT, PT, R13, UR13, RZ, P5, !PT ;  /* 0x0000000d0d3d7c10 */ /* 0x000fe4000affe4ff */
[----:B------:R-:W-:Y:S01]  /*fb80*/  IADD3 R56, P5, PT, R10, UR30, RZ ;  /* 0x0000001e0a387c10 */ /* 0x000fe2000ffbe0ff */
[----:B------:R-:W4:Y:S03]  /*fb90*/  LDL.LU.64 R12, [R1+0x3b0] ;  /* 0x0003b000010c7983 */ /* 0x000f260000300a00 */
[----:B------:R-:W-:-:S02]  /*fba0*/  IADD3.X R57, PT, PT, R11, UR13, RZ, P5, !PT ;  /* 0x0000000d0b397c10 */ /* 0x000fc4000affe4ff */
[----:B------:R-:W5:Y:S01]  /*fbb0*/  LDL.LU.64 R10, [R1+0x3a8] ;  /* 0x0003a800010a7983 */ /* 0x000f620000300a00 */
[----:B------:R-:W-:-:S03]  /*fbc0*/  IADD3 R52, P5, PT, R8, UR30, RZ ;  /* 0x0000001e08347c10 */ /* 0x000fc6000ffbe0ff */
[----:B------:R-:W5:Y:S04]  /*fbd0*/  LDL.LU.64 R18, [R1+0x3a0] ;  /* 0x0003a00001127983 */ /* 0x000f680000300a00 */
[----:B------:R-:W5:Y:S01]  /*fbe0*/  LDL.LU.64 R16, [R1+0x398] ;  /* 0x0003980001107983 */ /* 0x000f620000300a00 */
[----:B------:R-:W-:-:S03]  /*fbf0*/  IADD3.X R53, PT, PT, R9, UR13, RZ, P5, !PT ;  /* 0x0000000d09357c10 */ /* 0x000fc6000affe4ff */
[----:B------:R-:W5:Y:S01]  /*fc00*/  LDL.LU.64 R8, [R1+0x390] ;  /* 0x0003900001087983 */ /* 0x000f620000300a00 */
[----:B------:R-:W-:Y:S02]  /*fc10*/  ISETP.GE.U32.AND P2, PT, R5, 0x7fffff35, PT ;  /* 0x7fffff350500780c */ /* 0x000fe40003f46070 */
[----:B------:R-:W1:Y:S01]  /*fc20*/  LDC R5, c[0x0][0x3a0] ;  /* 0x0000e800ff057b82 */ /* 0x000e620000000800 */
[----:B---3--:R-:W-:-:S05]  /*fc30*/  VIADD R4, R4, 0xffffff72 ;  /* 0xffffff7204047836 */ /* 0x008fca0000000000 */
[----:B------:R-:W-:Y:S01]  /*fc40*/  ISETP.GE.U32.AND P4, PT, R4, 0x7fffff33, PT ;  /* 0x7fffff330400780c */ /* 0x000fe20003f86070 */
[----:B-1----:R-:W-:Y:S02]  /*fc50*/  VIADD R4, R6, 0xffffff70 ;  /* 0xffffff7006047836 */ /* 0x002fe40000000000 */
[----:B------:R-:W1:Y:S02]  /*fc60*/  LDC R6, c[0x0][0x3a0] ;  /* 0x0000e800ff067b82 */ /* 0x000e640000000800 */
[----:B------:R-:W-:Y:S04]  /*fc70*/  LDGSTS.E [R252+0x3002c], desc[UR28][R198.64], !P2 ;  /* 0x3002c000c6fc7fae */ /* 0x000fe8000d1a101c */
[----:B------:R-:W-:Y:S01]  /*fc80*/  LDGSTS.E [R252+0x30030], desc[UR28][R64.64], !P1 ;  /* 0x3003000040fc7fae */ /* 0x000fe2000c9a101c */
[----:B------:R-:W-:-:S02]  /*fc90*/  ISETP.GE.U32.AND P1, PT, R4, 0x7fffff31, PT ;  /* 0x7fffff310400780c */ /* 0x000fc40003f26070 */
[----:B------:R-:W3:Y:S01]  /*fca0*/  LDC R4, c[0x0][0x3a0] ;  /* 0x0000e800ff047b82 */ /* 0x000ee20000000800 */
[----:B------:R-:W-:Y:S01]  /*fcb0*/  LDGSTS.E [R252+0x30034], desc[UR28][R60.64], !P4 ;  /* 0x300340003cfc7fae */ /* 0x000fe2000e1a101c */
[----:B------:R-:W-:-:S05]  /*fcc0*/  VIADD R5, R5, 0xffffff71 ;  /* 0xffffff7105057836 */ /* 0x000fca0000000000 */
[----:B------:R-:W-:Y:S02]  /*fcd0*/  ISETP.GE.U32.AND P2, PT, R5, 0x7fffff32, PT ;  /* 0x7fffff320500780c */ /* 0x000fe40003f46070 */
[----:B------:R-:W1:Y:S01]  /*fce0*/  LDC R5, c[0x0][0x3a0] ;  /* 0x0000e800ff057b82 */ /* 0x000e620000000800 */
[----:B---3--:R-:W-:-:S10]  /*fcf0*/  VIADD R4, R4, 0xffffff66 ;  /* 0xffffff6604047836 */ /* 0x008fd40000000000 */
[----:B------:R-:W-:Y:S01]  /*fd00*/  LDGSTS.E [R252+0x30038], desc[UR28][R56.64], !P2 ;  /* 0x3003800038fc7fae */ /* 0x000fe2000d1a101c */
[----:B------:R-:W-:Y:S01]  /*fd10*/  ISETP.GE.U32.AND P2, PT, R4, 0x7fffff27, PT ;  /* 0x7fffff270400780c */ /* 0x000fe20003f46070 */
[----:B------:R-:W-:Y:S02]  /*fd20*/  UIADD3 UR4, UPT, UPT, UR4, -0x9f, URZ ;  /* 0xffffff6104047890 */ /* 0x000fe4000fffe0ff */
[----:B------:R-:W-:Y:S01]  /*fd30*/  LDGSTS.E [R252+0x3003c], desc[UR28][R52.64], !P1 ;  /* 0x3003c00034fc7fae */ /* 0x000fe2000c9a101c */
[----:B-1----:R-:W-:-:S05]  /*fd40*/  VIADD R4, R5, 0xffffff67 ;  /* 0xffffff6705047836 */ /* 0x002fca0000000000 */
[----:B------:R-:W-:Y:S01]  /*fd50*/  ISETP.GE.U32.AND P4, PT, R4, 0x7fffff28, PT ;  /* 0x7fffff280400780c */ /* 0x000fe20003f86070 */
[----:B------:R-:W-:Y:S01]  /*fd60*/  VIADD R4, R6, 0xffffff60 ;  /* 0xffffff6006047836 */ /* 0x000fe20000000000 */
[----:B------:R-:W-:Y:S02]  /*fd70*/  UIADD3 UR7, UPT, UPT, UR7, -0x9b, URZ ;  /* 0xffffff6507077890 */ /* 0x000fe4000fffe0ff */
[----:B------:R-:W-:Y:S02]  /*fd80*/  UIADD3 UR9, UPT, UPT, UR9, -0x9c, URZ ;  /* 0xffffff6409097890 */ /* 0x000fe4000fffe0ff */
[----:B------:R-:W-:Y:S01]  /*fd90*/  ISETP.GE.U32.AND P1, PT, R4, 0x7fffff21, PT ;  /* 0x7fffff210400780c */ /* 0x000fe20003f26070 */
[----:B------:R-:W-:Y:S01]  /*fda0*/  VIADD R4, R7, 0xffffff62 ;  /* 0xffffff6207047836 */ /* 0x000fe20000000000 */
[----:B------:R-:W-:Y:S01]  /*fdb0*/  UISETP.GE.U32.AND UP4, UPT, UR4, 0x7fffff22, UPT ;  /* 0x7fffff220400788c */ /* 0x000fe2000bf86070 */
[----:B------:R-:W1:Y:S01]  /*fdc0*/  LDC R7, c[0x0][0x3a0] ;  /* 0x0000e800ff077b82 */ /* 0x000e620000000800 */
[----:B------:R-:W-:-:S02]  /*fdd0*/  UISETP.GE.U32.AND UP2, UPT, UR7, 0x7fffff26, UPT ;  /* 0x7fffff260700788c */ /* 0x000fc4000bf46070 */
[----:B------:R-:W-:Y:S01]  /*fde0*/  ISETP.GE.U32.AND P5, PT, R4, 0x7fffff23, PT ;  /* 0x7fffff230400780c */ /* 0x000fe20003fa6070 */
[----:B------:R-:W-:Y:S01]  /*fdf0*/  USEL UR7, URZ, 0x1fffe, UP4 ;  /* 0x0001fffeff077887 */ /* 0x000fe2000a000000 */
[----:B------:R-:W-:Y:S01]  /*fe00*/  SEL R4, RZ, 0x1, P1 ;  /* 0x00000001ff047807 */ /* 0x000fe20000800000 */
[----:B------:R-:W-:Y:S02]  /*fe10*/  UIADD3 UR5, UPT, UPT, UR5, -0x9d, URZ ;  /* 0xffffff6305057890 */ /* 0x000fe4000fffe0ff */
[----:B------:R-:W-:Y:S02]  /*fe20*/  UISETP.GE.U32.AND UP1, UPT, UR9, 0x7fffff25, UPT ;  /* 0x7fffff250900788c */ /* 0x000fe4000bf26070 */
[----:B------:R-:W-:Y:S01]  /*fe30*/  UISETP.GE.U32.AND UP3, UPT, UR5, 0x7fffff24, UPT ;  /* 0x7fffff240500788c */ /* 0x000fe2000bf66070 */
[----:B------:R-:W-:Y:S01]  /*fe40*/  VIADD R4, R4, UR7 ;  /* 0x0000000704047c36 */ /* 0x000fe20008000000 */
[----:B------:R-:W-:Y:S02]  /*fe50*/  USEL UR4, URZ, 0x1, UP1 ;  /* 0x00000001ff047887 */ /* 0x000fe40008800000 */
[----:B------:R-:W-:Y:S01]  /*fe60*/  USEL UR5, URZ, 0x1fffe, UP2 ;  /* 0x0001fffeff057887 */ /* 0x000fe20009000000 */
[----:B------:R-:W3:Y:S01]  /*fe70*/  LDCU UR9, c[0x0][0x3a0] ;  /* 0x00007400ff0977ac */ /* 0x000ee20008000800 */
[----:B------:R-:W-:Y:S01]  /*fe80*/  LOP3.LUT R4, R4, 0x3, RZ, 0xc0, !PT ;  /* 0x0000000304047812 */ /* 0x000fe200078ec0ff */
[----:B------:R-:W-:Y:S01]  /*fe90*/  USEL UR7, URZ, 0x7fff8, UP3 ;  /* 0x0007fff8ff077887 */ /* 0x000fe20009800000 */
[----:B------:R-:W-:Y:S01]  /*fea0*/  SEL R5, RZ, 0x4, P5 ;  /* 0x00000004ff057807 */ /* 0x000fe20002800000 */
[----:B------:R-:W-:-:S04]  /*feb0*/  UIADD3 UR4, UPT, UPT, UR4, UR5, URZ ;  /* 0x0000000504047290 */ /* 0x000fc8000fffe0ff */
[----:B------:R-:W-:Y:S01]  /*fec0*/  ULOP3.LUT UR4, UR4, 0x3, URZ, 0xc0, !UPT ;  /* 0x0000000304047892 */ /* 0x000fe2000f8ec0ff */
[----:B------:R-:W-:Y:S02]  /*fed0*/  IADD3 R6, PT, PT, R4, UR7, R5 ;  /* 0x0000000704067c10 */ /* 0x000fe4000fffe005 */
[----:B------:R-:W-:Y:S02]  /*fee0*/  SEL R5, RZ, 0x4, P2 ;  /* 0x00000004ff057807 */ /* 0x000fe40001000000 */
[----:B------:R-:W-:Y:S01]  /*fef0*/  SEL R4, RZ, 0x7fff8, P4 ;  /* 0x0007fff8ff047807 */ /* 0x000fe20002000000 */
[----:B------:R-:W-:Y:S02]  /*ff00*/  UIADD3 UR16, UPT, UPT, UR16, -0x94, URZ ;  /* 0xffffff6c10107890 */ /* 0x000fe4000fffe0ff */
[----:B------:R-:W-:Y:S01]  /*ff10*/  UIADD3 UR5, UPT, UPT, UR20, -0x98, URZ ;  /* 0xffffff6814057890 */ /* 0x000fe2000fffe0ff */
[----:B------:R-:W-:Y:S01]  /*ff20*/  IADD3 R5, PT, PT, R4, UR4, R5 ;  /* 0x0000000404057c10 */ /* 0x000fe2000fffe005 */
[----:B------:R-:W-:-:S02]  /*ff30*/  UIADD3 UR4, UPT, UPT, UR19, -0x97, URZ ;  /* 0xffffff6913047890 */ /* 0x000fc4000fffe0ff */
[----:B------:R-:W-:Y:S02]  /*ff40*/  UISETP.GE.U32.AND UP6, UPT, UR16, 0x7fffff2d, UPT ;  /* 0x7fffff2d1000788c */ /* 0x000fe4000bfc6070 */
[----:B---3--:R-:W-:Y:S02]  /*ff50*/  UIADD3 UR9, UPT, UPT, UR9, -0x96, URZ ;  /* 0xffffff6a09097890 */ /* 0x008fe4000fffe0ff */
[----:B------:R-:W-:Y:S02]  /*ff60*/  UISETP.GE.U32.AND UP4, UPT, UR5, 0x7fffff29, UPT ;  /* 0x7fffff290500788c */ /* 0x000fe4000bf86070 */
[----:B------:R-:W-:Y:S02]  /*ff70*/  UISETP.GE.U32.AND UP5, UPT, UR4, 0x7fffff2a, UPT ;  /* 0x7fffff2a0400788c */ /* 0x000fe4000bfa6070 */
[----:B------:R-:W-:Y:S02]  /*ff80*/  USEL UR5, URZ, 0x1, UP6 ;  /* 0x00000001ff057887 */ /* 0x000fe4000b000000 */
[----:B------:R-:W-:-:S02]  /*ff90*/  UIADD3 UR15, UPT, UPT, UR15, -0x93, URZ ;  /* 0xffffff6d0f0f7890 */ /* 0x000fc4000fffe0ff */
[----:B------:R-:W-:Y:S02]  /*ffa0*/  UISETP.GE.U32.AND UP6, UPT, UR9, 0x7fffff2b, UPT ;  /* 0x7fffff2b0900788c */ /* 0x000fe4000bfc6070 */
[----:B------:R-:W-:Y:S02]  /*ffb0*/  UIADD3 UR7, UPT, UPT, UR21, -0x95, URZ ;  /* 0xffffff6b15077890 */ /* 0x000fe4000fffe0ff */
[----:B------:R-:W-:Y:S02]  /*ffc0*/  USEL UR4, URZ, 0x1, UP4 ;  /* 0x00000001ff047887 */ /* 0x000fe4000a000000 */
[----:B------:R-:W-:Y:S02]  /*ffd0*/  USEL UR9, URZ, 0x1fffe, UP5 ;  /* 0x0001fffeff097887 */ /* 0x000fe4000a800000 */
[----:B------:R-:W-:Y:S02]  /*ffe0*/  UISETP.GE.U32.AND UP1, UPT, UR15, 0x7fffff2e, UPT ;  /* 0x7fffff2e0f00788c */ /* 0x000fe4000bf26070 */
[----:B------:R-:W-:-:S02]  /*fff0*/  UISETP.GE.U32.AND UP4, UPT, UR7, 0x7fffff2c, UPT ;  /* 0x7fffff2c0700788c */ /* 0x000fc4000bf86070 */
[----:B------:R-:W-:Y:S02]  /*10000*/  UIADD3 UR4, UPT, UPT, UR4, UR9, URZ ;  /* 0x0000000904047290 */ /* 0x000fe4000fffe0ff */
[----:B------:R-:W-:Y:S02]  /*10010*/  UIADD3 UR17, UPT, UPT, UR17, -0x91, URZ ;  /* 0xffffff6f11117890 */ /* 0x000fe4000fffe0ff */
[----:B------:R-:W-:Y:S02]  /*10020*/  UIADD3 UR18, UPT, UPT, UR18, -0x92, URZ ;  /* 0xffffff6e12127890 */ /* 0x000fe4000fffe0ff */
[----:B------:R-:W-:Y:S02]  /*10030*/  USEL UR7, URZ, 0x1fffe, UP1 ;  /* 0x0001fffeff077887 */ /* 0x000fe40008800000 */
[----:B------:R-:W-:Y:S02]  /*10040*/  USEL UR9, URZ, 0x4, UP6 ;  /* 0x00000004ff097887 */ /* 0x000fe4000b000000 */
[----:B------:R-:W-:-:S02]  /*10050*/  USEL UR15, URZ, 0x7fff8, UP4 ;  /* 0x0007fff8ff0f7887 */ /* 0x000fc4000a000000 */
[----:B------:R-:W-:Y:S02]  /*10060*/  ULOP3.LUT UR16, UR4, 0x3, URZ, 0xc0, !UPT ;  /* 0x0000000304107892 */ /* 0x000fe4000f8ec0ff */
[----:B------:R-:W-:Y:S02]  /*10070*/  UISETP.GE.U32.AND UP2, UPT, UR18, 0x7fffff2f, UPT ;  /* 0x7fffff2f1200788c */ /* 0x000fe4000bf46070 */
[----:B------:R-:W-:Y:S02]  /*10080*/  UISETP.GE.U32.AND UP3, UPT, UR17, 0x7fffff30, UPT ;  /* 0x7fffff301100788c */ /* 0x000fe4000bf66070 */
[----:B------:R-:W-:Y:S02]  /*10090*/  UIADD3 UR7, UPT, UPT, UR5, UR7, URZ ;  /* 0x0000000705077290 */ /* 0x000fe4000fffe0ff */
[----:B------:R-:W-:Y:S01]  /*100a0*/  UIADD3 UR9, UPT, UPT, UR16, UR15, UR9 ;  /* 0x0000000f10097290 */ /* 0x000fe2000fffe009 */
[----:B------:R-:W-:Y:S01]  /*100b0*/  LOP3.LUT R4, R6, 0xf, RZ, 0xc0, !PT ;  /* 0x0000000f06047812 */ /* 0x000fe200078ec0ff */
[----:B------:R-:W-:Y:S01]  /*100c0*/  USEL UR4, URZ, 0x4, UP2 ;  /* 0x00000004ff047887 */ /* 0x000fe20009000000 */
[----:B------:R-:W3:Y:S01]  /*100d0*/  LDC R6, c[0x0][0x3a0] ;  /* 0x0000e800ff067b82 */ /* 0x000ee20000000800 */
[----:B------:R-:W-:-:S02]  /*100e0*/  USEL UR5, URZ, 0x7fff8, UP3 ;  /* 0x0007fff8ff057887 */ /* 0x000fc40009800000 */
[----:B------:R-:W-:Y:S02]  /*100f0*/  ULOP3.LUT UR7, UR7, 0x3, URZ, 0xc0, !UPT ;  /* 0x0000000307077892 */ /* 0x000fe4000f8ec0ff */
[----:B------:R-:W-:Y:S01]  /*10100*/  USHF.L.U32 UR9, UR9, 0x8, URZ ;  /* 0x0000000809097899 */ /* 0x000fe200080006ff */
[----:B------:R-:W-:Y:S01]  /*10110*/  IMAD R4, R5, 0x10, R4 ;  /* 0x0000001005047824 */ /* 0x000fe200078e0204 */
[----:B------:R-:W-:Y:S02]  /*10120*/  UIADD3 UR4, UPT, UPT, UR7, UR5, UR4 ;  /* 0x0000000507047290 */ /* 0x000fe4000fffe004 */
[----:B------:R-:W-:Y:S02]  /*10130*/  ULOP3.LUT UR5, UR9, 0xf00, URZ, 0xe2, !UPT ;  /* 0x00000f0009057892 */ /* 0x000fe4000f8ee2ff */
[----:B------:R-:W-:Y:S01]  /*10140*/  LOP3.LUT R4, R4, 0xff, RZ, 0xc0, !PT ;  /* 0x000000ff04047812 */ /* 0x000fe200078ec0ff */
[----:B------:R-:W1:Y:S01]  /*10150*/  LDCU UR21, c[0x0][0x3a0] ;  /* 0x00007400ff1577ac */ /* 0x000e620008000800 */
[----:B------:R-:W-:Y:S01]  /*10160*/  ULEA UR4, UR4, UR5, 0xc ;  /* 0x0000000504047291 */ /* 0x000fe2000f8e60ff */
[----:B------:R-:W1:Y:S05]  /*10170*/  LDCU UR20, c[0x0][0x3a0] ;  /* 0x00007400ff1477ac */ /* 0x000e6a0008000800 */
[----:B------:R-:W-:Y:S01]  /*10180*/  VIADD R4, R4, UR4 ;  /* 0x0000000404047c36 */ /* 0x000fe20008000000 */
[----:B------:R-:W1:Y:S04]  /*10190*/  LDCU UR5, c[0x0][0x3a0] ;  /* 0x00007400ff0577ac */ /* 0x000e680008000800 */
[----:B------:R-:W-:Y:S01]  /*101a0*/  LOP3.LUT R4, R4, 0xffff, RZ, 0xc0, !PT ;  /* 0x0000ffff04047812 */ /* 0x000fe200078ec0ff */
[----:B------:R-:W1:Y:S03]  /*101b0*/  LDCU UR4, c[0x0][0x3a0] ;  /* 0x00007400ff0477ac */ /* 0x000e660008000800 */
[--C-:B------:R-:W-:Y:S01]  /*101c0*/  SHF.R.U32.HI R5, RZ, 0xf, R4.reuse ;  /* 0x0000000fff057819 */ /* 0x100fe20000011604 */
[----:B------:R-:W1:Y:S03]  /*101d0*/  LDCU UR15, c[0x0][0x3a0] ;  /* 0x00007400ff0f77ac */ /* 0x000e660008000800 */
[----:B------:R-:W-:Y:S01]  /*101e0*/  LOP3.LUT P2, RZ, R5, 0x1, RZ, 0xc0, !PT ;  /* 0x0000000105ff7812 */ /* 0x000fe2000784c0ff */
[----:B------:R-:W1:Y:S01]  /*101f0*/  LDCU UR19, c[0x0][0x3a0] ;  /* 0x00007400ff1377ac */ /* 0x000e620008000800 */
[----:B------:R-:W-:Y:S01]  /*10200*/  SHF.R.U32.HI R5, RZ, 0xe, R4 ;  /* 0x0000000eff057819 */ /* 0x000fe20000011604 */
[----:B------:R-:W1:Y:S03]  /*10210*/  LDCU UR16, c[0x0][0x3a0] ;  /* 0x00007400ff1077ac */ /* 0x000e660008000800 */
[----:B------:R-:W-:-:S02]  /*10220*/  LOP3.LUT P5, RZ, R5, 0x1, RZ, 0xc0, !PT ;  /* 0x0000000105ff7812 */ /* 0x000fc400078ac0ff */
[----:B------:R-:W-:Y:S02]  /*10230*/  SHF.R.U32.HI R5, RZ, 0xd, R4 ;  /* 0x0000000dff057819 */ /* 0x000fe40000011604 */
[----:B--2---:R-:W-:Y:S01]  /*10240*/  IADD3 R50, P4, PT, R14, UR30, RZ ;  /* 0x0000001e0e327c10 */ /* 0x004fe2000ff9e0ff */
[----:B------:R-:W2:Y:S03]  /*10250*/  LDCU UR18, c[0x0][0x3a0] ;  /* 0x00007400ff1277ac */ /* 0x000ea60008000800 */
[----:B------:R-:W-:Y:S01]  /*10260*/  IADD3.X R51, PT, PT, R15, UR13, RZ, P4, !PT ;  /* 0x0000000d0f337c10 */ /* 0x000fe2000a7fe4ff */
[----:B------:R-:W1:Y:S01]  /*10270*/  LDCU UR17, c[0x0][0x3a0] ;  /* 0x00007400ff1177ac */ /* 0x000e620008000800 */
[----:B----4-:R-:W-:Y:S01]  /*10280*/  IADD3 R48, P6, PT, R12, UR30, RZ ;  /* 0x0000001e0c307c10 */ /* 0x010fe2000ffde0ff */
[----:B------:R-:W4:Y:S01]  /*10290*/  LDL.LU.64 R14, [R1+0x388] ;  /* 0x00038800010e7983 */ /* 0x000f220000300a00 */
[----:B------:R-:W-:Y:S01]  /*102a0*/  LOP3.LUT P4, RZ, R5, 0x1, RZ, 0xc0, !PT ;  /* 0x0000000105ff7812 */ /* 0x000fe2000788c0ff */
[----:B------:R-:W1:Y:S01]  /*102b0*/  LDCU UR9, c[0x0][0x3a0] ;  /* 0x00007400ff0977ac */ /* 0x000e620008000800 */
[----:B------:R-:W-:Y:S01]  /*102c0*/  IADD3.X R49, PT, PT, R13, UR13, RZ, P6, !PT ;  /* 0x0000000d0d317c10 */ /* 0x000fe2000b7fe4ff */
[----:B------:R-:W-:Y:S01]  /*102d0*/  LDGSTS.E [R252+0x30040], desc[UR28][R50.64], P2 ;  /* 0x3004000032fc7fae */ /* 0x000fe200091a101c */
[----:B-----5:R-:W-:Y:S01]  /*102e0*/  IADD3 R46, P6, PT, R10, UR30, RZ ;  /* 0x0000001e0a2e7c10 */ /* 0x020fe2000ffde0ff */
[----:B------:R-:W5:Y:S02]  /*102f0*/  LDCU UR7, c[0x0][0x3a0] ;  /* 0x00007400ff0777ac */ /* 0x000f640008000800 */
[----:B------:R-:W2:Y:S01]  /*10300*/  LDL.LU.64 R12, [R1+0x380] ;  /* 0x00038000010c7983 */ /* 0x000ea20000300a00 */
[----:B------:R-:W-:-:S02]  /*10310*/  IADD3.X R47, PT, PT, R11, UR13, RZ, P6, !PT ;  /* 0x0000000d0b2f7c10 */ /* 0x000fc4000b7fe4ff */
[----:B------:R-:W-:Y:S01]  /*10320*/  IADD3 R42, P6, PT, R16, UR30, RZ ;  /* 0x0000001e102a7c10 */ /* 0x000fe2000ffde0ff */
[----:B------:R-:W-:Y:S03]  /*10330*/  LDGSTS.E [R252+0x30044], desc[UR28][R48.64], P5 ;  /* 0x3004400030fc7fae */ /* 0x000fe6000a9a101c */
[----:B------:R-:W-:Y:S01]  /*10340*/  IADD3.X R43, PT, PT, R17, UR13, RZ, P6, !PT ;  /* 0x0000000d112b7c10 */ /* 0x000fe2000b7fe4ff */
[----:B------:R-:W-:Y:S01]  /*10350*/  LDGSTS.E [R252+0x30048], desc[UR28][R46.64], P4 ;  /* 0x300480002efc7fae */ /* 0x000fe2000a1a101c */
[----:B------:R-:W-:Y:S02]  /*10360*/  IADD3 R44, P4, PT, R18, UR30, RZ ;  /* 0x0000001e122c7c10 */ /* 0x000fe4000ff9e0ff */
[----:B------:R-:W-:Y:S01]  /*10370*/  IADD3 R40, P6, PT, R8, UR30, RZ ;  /* 0x0000001e08287c10 */ /* 0x000fe2000ffde0ff */
[----:B------:R-:W3:Y:S01]  /*10380*/  LDL.LU.64 R10, [R1+0x378] ;  /* 0x00037800010a7983 */ /* 0x000ee20000300a00 */
[----:B------:R-:W-:-:S02]  /*10390*/  IADD3.X R45, PT, PT, R19, UR13, RZ, P4, !PT ;  /* 0x0000000d132d7c10 */ /* 0x000fc4000a7fe4ff */
[----:B------:R-:W-:Y:S01]  /*103a0*/  IADD3.X R41, PT, PT, R9, UR13, RZ, P6, !PT ;  /* 0x0000000d09297c10 */ /* 0x000fe2000b7fe4ff */
[----:B------:R-:W5:Y:S04]  /*103b0*/  LDL.LU.64 R18, [R1+0x370] ;  /* 0x0003700001127983 */ /* 0x000f680000300a00 */
[----:B------:R-:W5:Y:S01]  /*103c0*/  LDL.LU.64 R8, [R1+0x368] ;  /* 0x0003680001087983 */ /* 0x000f620000300a00 */
[----:B------:R-:W-:-:S03]  /*103d0*/  SHF.R.U32.HI R5, RZ, 0xc, R4 ;  /* 0x0000000cff057819 */ /* 0x000fc60000011604 */
[----:B------:R-:W5:Y:S01]  /*103e0*/  LDL.LU.64 R16, [R1+0x360] ;  /* 0x0003600001107983 */ /* 0x000f620000300a00 */
[----:B------:R-:W-:Y:S02]  /*103f0*/  LOP3.LUT P2, RZ, R5, 0x1, RZ, 0xc0, !PT ;  /* 0x0000000105ff7812 */ /* 0x000fe4000784c0ff */
[----:B------:R-:W-:-:S04]  /*10400*/  SHF.R.U32.HI R5, RZ, 0xb, R4 ;  /* 0x0000000bff057819 */ /* 0x000fc80000011604 */
[----:B------:R-:W-:Y:S02]  /*10410*/  LOP3.LUT P5, RZ, R5, 0x1, RZ, 0xc0, !PT ;  /* 0x0000000105ff7812 */ /* 0x000fe400078ac0ff */
[----:B------:R-:W-:-:S04]  /*10420*/  SHF.R.U32.HI R5, RZ, 0xa, R4 ;  /* 0x0000000aff057819 */ /* 0x000fc80000011604 */
[----:B------:R-:W-:Y:S01]  /*10430*/  LOP3.LUT P4, RZ, R5, 0x1, RZ, 0xc0, !PT ;  /* 0x0000000105ff7812 */ /* 0x000fe2000788c0ff */
[----:B------:R-:W-:Y:S06]  /*10440*/  LDGSTS.E [R252+0x3004c], desc[UR28][R44.64], P2 ;  /* 0x3004c0002cfc7fae */ /* 0x000fec00091a101c */
[----:B------:R-:W-:Y:S06]  /*10450*/  LDGSTS.E [R252+0x30050], desc[UR28][R42.64], P5 ;  /* 0x300500002afc7fae */ /* 0x000fec000a9a101c */
[----:B------:R-:W-:Y:S01]  /*10460*/  LDGSTS.E [R252+0x30054], desc[UR28][R40.64], P4 ;  /* 0x3005400028fc7fae */ /* 0x000fe2000a1a101c */
[----:B----4-:R-:W-:-:S04]  /*10470*/  IADD3 R38, P4, PT, R14, UR30, RZ ;  /* 0x0000001e0e267c10 */ /* 0x010fc8000ff9e0ff */
[----:B------:R-:W-:Y:S02]  /*10480*/  IADD3.X R39, PT, PT, R15, UR13, RZ, P4, !PT ;  /* 0x0000000d0f277c10 */ /* 0x000fe4000a7fe4ff */
[----:B------:R-:W4:Y:S01]  /*10490*/  LDL.LU.64 R14, [R1+0x358] ;  /* 0x00035800010e7983 */ /* 0x000f220000300a00 */
[----:B--2---:R-:W-:-:S04]  /*104a0*/  IADD3 R36, P6, PT, R12, UR30, RZ ;  /* 0x0000001e0c247c10 */ /* 0x004fc8000ffde0ff */
[----:B------:R-:W-:Y:S02]  /*104b0*/  IADD3.X R37, PT, PT, R13, UR13, RZ, P6, !PT ;  /* 0x0000000d0d257c10 */ /* 0x000fe4000b7fe4ff */
[----:B------:R-:W2:Y:S01]  /*104c0*/  LDL.LU.64 R12, [R1+0x350] ;  /* 0x00035000010c7983 */ /* 0x000ea20000300a00 */
[----:B---3--:R-:W-:-:S04]  /*104d0*/  IADD3 R34, P6, PT, R10, UR30, RZ ;  /* 0x0000001e0a227c10 */ /* 0x008fc8000ffde0ff */
[----:B------:R-:W-:Y:S02]  /*104e0*/  IADD3.X R35, PT, PT, R11, UR13, RZ, P6, !PT ;  /* 0x0000000d0b237c10 */ /* 0x000fe4000b7fe4ff */
[----:B------:R-:W3:Y:S01]  /*104f0*/  LDL.LU.64 R10, [R1+0x348] ;  /* 0x00034800010a7983 */ /* 0x000ee20000300a00 */
[----:B-----5:R-:W-:-:S04]  /*10500*/  IADD3 R30, P6, PT, R8, UR30, RZ ;  /* 0x0000001e081e7c10 */ /* 0x020fc8000ffde0ff */
[----:B------:R-:W-:Y:S02]  /*10510*/  IADD3.X R31, PT, PT, R9, UR13, RZ, P6, !PT ;  /* 0x0000000d091f7c10 */ /* 0x000fe4000b7fe4ff */
[----:B------:R-:W5:Y:S01]  /*10520*/  LDL.LU.64 R8, [R1+0x340] ;  /* 0x0003400001087983 */ /* 0x000f620000300a00 */
[----:B------:R-:W-:-:S04]  /*10530*/  SHF.R.U32.HI R5, RZ, 0x9, R4 ;  /* 0x00000009ff057819 */ /* 0x000fc80000011604 */
[----:B------:R-:W-:Y:S02]  /*10540*/  LOP3.LUT P2, RZ, R5, 0x1, RZ, 0xc0, !PT ;  /* 0x0000000105ff7812 */ /* 0x000fe4000784c0ff */
[----:B------:R-:W-:-:S04]  /*10550*/  SHF.R.U32.HI R5, RZ, 0x8, R4 ;  /* 0x00000008ff057819 */ /* 0x000fc80000011604 */
[----:B------:R-:W-:Y:S02]  /*10560*/  LOP3.LUT P5, RZ, R5, 0x1, RZ, 0xc0, !PT ;  /* 0x0000000105ff7812 */ /* 0x000fe400078ac0ff */
[----:B------:R-:W-:-:S04]  /*10570*/  SHF.R.U32.HI R5, RZ, 0x7, R4 ;  /* 0x00000007ff057819 */ /* 0x000fc80000011604 */
[----:B------:R-:W-:Y:S01]  /*10580*/  LOP3.LUT P4, RZ, R5, 0x1, RZ, 0xc0, !PT ;  /* 0x0000000105ff7812 */ /* 0x000fe2000788c0ff */
[----:B------:R-:W-:Y:S01]  /*10590*/  LDGSTS.E [R252+0x30058], desc[UR28][R38.64], P2 ;  /* 0x3005800026fc7fae */ /* 0x000fe200091a101c */
[----:B------:R-:W-:-:S04]  /*105a0*/  SHF.R.U32.HI R5, RZ, 0x6, R4 ;  /* 0x00000006ff057819 */ /* 0x000fc80000011604 */
[----:B------:R-:W-:Y:S01]  /*105b0*/  LOP3.LUT P2, RZ, R5, 0x1, RZ, 0xc0, !PT ;  /* 0x0000000105ff7812 */ /* 0x000fe2000784c0ff */
[----:B------:R-:W-:Y:S01]  /*105c0*/  LDGSTS.E [R252+0x3005c], desc[UR28][R36.64], P5 ;  /* 0x3005c00024fc7fae */ /* 0x000fe2000a9a101c */
[----:B------:R-:W-:-:S04]  /*105d0*/  SHF.R.U32.HI R5, RZ, 0x5, R4 ;  /* 0x00000005ff057819 */ /* 0x000fc80000011604 */
[----:B------:R-:W-:Y:S01]  /*105e0*/  LOP3.LUT P5, RZ, R5, 0x1, RZ, 0xc0, !PT ;  /* 0x0000000105ff7812 */ /* 0x000fe200078ac0ff */
[----:B------:R-:W-:Y:S01]  /*105f0*/  LDGSTS.E [R252+0x30060], desc[UR28][R34.64], P4 ;  /* 0x3006000022fc7fae */ /* 0x000fe2000a1a101c */
[----:B------:R-:W-:Y:S02]  /*10600*/  IADD3 R32, P4, PT, R18, UR30, RZ ;  /* 0x0000001e12207c10 */ /* 0x000fe4000ff9e0ff */
[--C-:B------:R-:W-:Y:S02]  /*10610*/  SHF.R.U32.HI R5, RZ, 0x4, R4.reuse ;  /* 0x00000004ff057819 */ /* 0x100fe40000011604 */
[----:B------:R-:W-:Y:S02]  /*10620*/  IADD3.X R33, PT, PT, R19, UR13, RZ, P4, !PT ;  /* 0x0000000d13217c10 */ /* 0x000fe4000a7fe4ff */
[----:B------:R-:W-:Y:S02]  /*10630*/  LOP3.LUT P4, RZ, R5, 0x1, RZ, 0xc0, !PT ;  /* 0x0000000105ff7812 */ /* 0x000fe4000788c0ff */
[----:B------:R-:W-:Y:S01]  /*10640*/  SHF.R.U32.HI R5, RZ, 0x3, R4 ;  /* 0x00000003ff057819 */ /* 0x000fe20000011604 */
[----:B------:R-:W-:Y:S01]  /*10650*/  LDGSTS.E [R252+0x30064], desc[UR28][R32.64], P2 ;  /* 0x3006400020fc7fae */ /* 0x000fe200091a101c */
[----:B------:R-:W-:-:S03]  /*10660*/  IADD3 R28, P6, PT, R16, UR30, RZ ;  /* 0x0000001e101c7c10 */ /* 0x000fc6000ffde0ff */
[----:B------:R-:W-:Y:S01]  /*10670*/  LDGSTS.E [R252+0x30068], desc[UR28][R30.64], P5 ;  /* 0x300680001efc7fae */ /* 0x000fe2000a9a101c */
[----:B------:R-:W-:Y:S02]  /*10680*/  LOP3.LUT P5, RZ, R5, 0x1, RZ, 0xc0, !PT ;  /* 0x0000000105ff7812 */ /* 0x000fe400078ac0ff */
[--C-:B------:R-:W-:Y:S02]  /*10690*/  SHF.R.U32.HI R5, RZ, 0x2, R4.reuse ;  /* 0x00000002ff057819 */ /* 0x100fe40000011604 */
[----:B------:R-:W-:Y:S02]  /*106a0*/  SHF.R.U32.HI R4, RZ, 0x1, R4 ;  /* 0x00000001ff047819 */ /* 0x000fe40000011604 */
[----:B------:R-:W-:Y:S02]  /*106b0*/  IADD3.X R29, PT, PT, R17, UR13, RZ, P6, !PT ;  /* 0x0000000d111d7c10 */ /* 0x000fe4000b7fe4ff */
[----:B------:R-:W-:Y:S02]  /*106c0*/  LOP3.LUT P2, RZ, R4, 0x1, RZ, 0xc0, !PT ;  /* 0x0000000104ff7812 */ /* 0x000fe4000784c0ff */
[----:B------:R-:W1:Y:S01]  /*106d0*/  LDC R4, c[0x0][0x3a0] ;  /* 0x0000e800ff047b82 */ /* 0x000e620000000800 */
[----:B------:R-:W-:Y:S01]  /*106e0*/  LDGSTS.E [R252+0x3006c], desc[UR28][R28.64], P4 ;  /* 0x3006c0001cfc7fae */ /* 0x000fe2000a1a101c */
[----:B------:R-:W-:-:S06]  /*106f0*/  LOP3.LUT P4, RZ, R5, 0x1, RZ, 0xc0, !PT ;  /* 0x0000000105ff7812 */ /* 0x000fcc000788c0ff */
[----:B------:R-:W1:Y:S02]  /*10700*/  LDC R5, c[0x0][0x3a0] ;  /* 0x0000e800ff057b82 */ /* 0x000e640000000800 */
[----:B-1----:R-:W-:Y:S02]  /*10710*/  VIADD R4, R4, 0xffffff4c ;  /* 0xffffff4c04047836 */ /* 0x002fe40000000000 */
[----:B------:R-:W-:Y:S01]  /*10720*/  VIADD R5, R5, 0xffffff4d ;  /* 0xffffff4d05057836 */ /* 0x000fe20000000000 */
[----:B----4-:R-:W-:-:S04]  /*10730*/  IADD3 R26, P6, PT, R14, UR30, RZ ;  /* 0x0000001e0e1a7c10 */ /* 0x010fc8000ffde0ff */
[----:B------:R-:W-:Y:S02]  /*10740*/  IADD3.X R27, PT, PT, R15, UR13, RZ, P6, !PT ;  /* 0x0000000d0f1b7c10 */ /* 0x000fe4000b7fe4ff */
[----:B------:R-:W4:Y:S01]  /*10750*/  LDL.LU.64 R14, [R1+0x490] ;  /* 0x00049000010e7983 */ /* 0x000f220000300a00 */
[----:B--2---:R-:W-:-:S03]  /*10760*/  IADD3 R24, P6, PT, R12, UR30, RZ ;  /* 0x0000001e0c187c10 */ /* 0x004fc6000ffde0ff */
[----:B------:R-:W-:Y:S01]  /*10770*/  LDGSTS.E [R252+0x30070], desc[UR28][R26.64], P5 ;  /* 0x300700001afc7fae */ /* 0x000fe2000a9a101c */
[----:B------:R-:W-:Y:S02]  /*10780*/  IADD3.X R25, PT, PT, R13, UR13, RZ, P6, !PT ;  /* 0x0000000d0d197c10 */ /* 0x000fe4000b7fe4ff */
[----:B------:R-:W-:Y:S01]  /*10790*/  ISETP.GE.U32.AND P5, PT, R5, 0x7fffff0e, PT ;  /* 0x7fffff0e0500780c */ /* 0x000fe20003fa6070 */
[----:B------:R-:W2:Y:S04]  /*107a0*/  LDL.LU.64 R12, [R1+0x488] ;  /* 0x00048800010c7983 */ /* 0x000ea80000300a00 */
[----:B------:R-:W-:Y:S01]  /*107b0*/  LDGSTS.E [R252+0x30074], desc[UR28][R24.64], P4 ;  /* 0x3007400018fc7fae */ /* 0x000fe2000a1a101c */
[----:B---3--:R-:W-:Y:S02]  /*107c0*/  IADD3 R22, P6, PT, R10, UR30, RZ ;  /* 0x0000001e0a167c10 */ /* 0x008fe4000ffde0ff */
[----:B------:R-:W-:Y:S01]  /*107d0*/  ISETP.GE.U32.AND P4, PT, R4, 0x7fffff0d, PT ;  /* 0x7fffff0d0400780c */ /* 0x000fe20003f86070 */
[----:B------:R-:W1:Y:S01]  /*107e0*/  LDC R10, c[0x0][0x3a0] ;  /* 0x0000e800ff0a7b82 */ /* 0x000e620000000800 */
[----:B------:R-:W-:Y:S01]  /*107f0*/  IADD3.X R23, PT, PT, R11, UR13, RZ, P6, !PT ;  /* 0x0000000d0b177c10 */ /* 0x000fe2000b7fe4ff */
[----:B------:R-:W3:Y:S01]  /*10800*/  LDL.LU.64 R122, [R1+0x480] ;  /* 0x00048000017a7983 */ /* 0x000ee20000300a00 */
[----:B-----5:R-:W-:Y:S01]  /*10810*/  IADD3 R20, P6, PT, R8, UR30, RZ ;  /* 0x0000001e08147c10 */ /* 0x020fe2000ffde0ff */
[----:B------:R-:W-:-:S02]  /*10820*/  VIADD R4, R6, 0xffffff4e ;  /* 0xffffff4e06047836 */ /* 0x000fc40000000000 */
[----:B------:R-:W-:Y:S02]  /*10830*/  LDGSTS.E [R252+0x30078], desc[UR28][R22.64], P2 ;  /* 0x3007800016fc7fae */ /* 0x000fe400091a101c */
[----:B------:R-:W5:Y:S01]  /*10840*/  LDC R8, c[0x0][0x3a0] ;  /* 0x0000e800ff087b82 */ /* 0x000f620000000800 */
[----:B------:R-:W-:Y:S01]  /*10850*/  VIADD R6, R7, 0xffffff4f ;  /* 0xffffff4f07067836 */ /* 0x000fe20000000000 */
[----:B------:R-:W-:Y:S01]  /*10860*/  SEL R5, RZ, 0x1, P4 ;  /* 0x00000001ff057807 */ /* 0x000fe20002000000 */
[----:B------:R-:W2:Y:S01]  /*10870*/  LDL.LU.64 R140, [R1+0x478] ;  /* 0x00047800018c7983 */ /* 0x000ea20000300a00 */
[----:B------:R-:W-:Y:S02]  /*10880*/  ISETP.GE.U32.AND P2, PT, R4, 0x7fffff0f, PT ;  /* 0x7fffff0f0400780c */ /* 0x000fe40003f46070 */
[----:B------:R-:W-:Y:S01]  /*10890*/  SEL R4, RZ, 0x1fffe, P5 ;  /* 0x0001fffeff047807 */ /* 0x000fe20002800000 */
[----:B------:R-:W2:Y:S01]  /*108a0*/  LDL.LU.64 R148, [R1+0x470] ;  /* 0x0004700001947983 */ /* 0x000ea20000300a00 */
[----:B------:R-:W1:Y:S01]  /*108b0*/  LDC R7, c[0x0][0x3a0] ;  /* 0x0000e800ff077b82 */ /* 0x000e620000000800 */
[----:B------:R-:W-:-:S02]  /*108c0*/  ISETP.GE.U32.AND P4, PT, R6, 0x7fffff10, PT ;  /* 0x7fffff100600780c */ /* 0x000fc40003f86070 */
[----:B------:R-:W-:Y:S01]  /*108d0*/  IMAD.IADD R4, R5, 0x1, R4 ;  /* 0x0000000105047824 */ /* 0x000fe200078e0204 */
[----:B------:R-:W-:Y:S01]  /*108e0*/  SEL R6, RZ, 0x4, P2 ;  /* 0x00000004ff067807 */ /* 0x000fe20001000000 */
[----:B------:R-:W-:Y:S01]  /*108f0*/  UIADD3 UR5, UPT, UPT, UR5, -0xa4, URZ ;  /* 0xffffff5c05057890 */ /* 0x000fe2000fffe0ff */
[----:B------:R-:W-:Y:S01]  /*10900*/  SEL R5, RZ, 0x7fff8, P4 ;  /* 0x0007fff8ff057807 */ /* 0x000fe20002000000 */
[----:B------:R-:W-:Y:S01]  /*10910*/  UIADD3 UR4, UPT, UPT, UR4, -0xa3, URZ ;  /* 0xffffff5d04047890 */ /* 0x000fe2000fffe0ff */
[----:B------:R-:W-:Y:S02]  /*10920*/  LOP3.LUT R4, R4, 0x3, RZ, 0xc0, !PT ;  /* 0x0000000304047812 */ /* 0x000fe400078ec0ff */
[----:B------:R-:W-:Y:S01]  /*10930*/  IADD3.X R21, PT, PT, R9, UR13, RZ, P6, !PT ;  /* 0x0000000d09157c10 */ /* 0x000fe2000b7fe4ff */
[----:B------:R-:W-:Y:S01]  /*10940*/  UIADD3 UR22, UPT, UPT, UR22, -0xa6, URZ ;  /* 0xffffff5a16167890 */ /* 0x000fe2000fffe0ff */
[----:B------:R-:W-:Y:S01]  /*10950*/  IADD3 R9, PT, PT, R4, R5, R6 ;  /* 0x0000000504097210 */ /* 0x000fe20007ffe006 */
[----:B------:R-:W-:Y:S01]  /*10960*/  UIADD3 UR21, UPT, UPT, UR21, -0xa5, URZ ;  /* 0xffffff5b15157890 */ /* 0x000fe2000fffe0ff */
[----:B------:R-:W1:Y:S01]  /*10970*/  LDC R6, c[0x0][0x3a0] ;  /* 0x0000e800ff067b82 */ /* 0x000e620000000800 */
[----:B------:R-:W-:Y:S01]  /*10980*/  LDGSTS.E [R252+0x3007c], desc[UR28][R20.64], !P1 ;  /* 0x3007c00014fc7fae */ /* 0x000fe2000c9a101c */
[----:B-----5:R-:W-:Y:S01]  /*10990*/  VIADD R4, R8, 0xffffff48 ;  /* 0xffffff4808047836 */ /* 0x020fe20000000000 */
[----:B------:R-:W-:-:S02]  /*109a0*/  UIADD3 UR20, UPT, UPT, UR20, -0xa8, URZ ;  /* 0xffffff5814147890 */ /* 0x000fc4000fffe0ff */
[----:B------:R-:W-:Y:S01]  /*109b0*/  UIADD3 UR15, UPT, UPT, UR15, -0xab, URZ ;  /* 0xffffff550f0f7890 */ /* 0x000fe2000fffe0ff */
[----:B------:R-:W5:Y:S01]  /*109c0*/  LDL.LU.64 R156, [R1+0x468] ;  /* 0x00046800019c7983 */ /* 0x000f620000300a00 */
[----:B------:R-:W-:Y:S01]  /*109d0*/  ISETP.GE.U32.AND P1, PT, R4, 0x7fffff09, PT ;  /* 0x7fffff090400780c */ /* 0x000fe20003f26070 */
[----:B-1----:R-:W-:Y:S01]  /*109e0*/  VIADD R4, R10, 0xffffff4a ;  /* 0xffffff4a0a047836 */ /* 0x002fe20000000000 */
[----:B------:R-:W1:Y:S01]  /*109f0*/  LDC R8, c[0x0][0x3a0] ;  /* 0x0000e800ff087b82 */ /* 0x000e620000000800 */
[----:B------:R-:W-:Y:S01]  /*10a00*/  VIADD R5, R7, 0xffffff49 ;  /* 0xffffff4907057836 */ /* 0x000fe20000000000 */
[----:B------:R-:W-:Y:S01]  /*10a10*/  UISETP.GE.U32.AND UP1, UPT, UR5, 0x7fffff1d, UPT ;  /* 0x7fffff1d0500788c */ /* 0x000fe2000bf26070 */
[----:B------:R-:W2:Y:S01]  /*10a20*/  LDL.LU.64 R58, [R1+0x460] ;  /* 0x00046000013a7983 */ /* 0x000ea20000300a00 */
[----:B------:R-:W-:Y:S02]  /*10a30*/  ISETP.GE.U32.AND P4, PT, R4, 0x7fffff0b, PT ;  /* 0x7fffff0b0400780c */ /* 0x000fe40003f86070 */
[----:B------:R-:W-:Y:S01]  /*10a40*/  ISETP.GE.U32.AND P6, PT, R5, 0x7fffff0a, PT ;  /* 0x7fffff0a0500780c */ /* 0x000fe20003fc6070 */
[----:B------:R-:W-:Y:S01]  /*10a50*/  UISETP.GE.U32.AND UP2, UPT, UR4, 0x7fffff1e, UPT ;  /* 0x7fffff1e0400788c */ /* 0x000fe2000bf46070 */
[----:B------:R-:W1:Y:S01]  /*10a60*/  LDC R4, c[0x0][0x3a0] ;  /* 0x0000e800ff047b82 */ /* 0x000e620000000800 */
[----:B------:R-:W-:Y:S01]  /*10a70*/  UISETP.GE.U32.AND UP6, UPT, UR22, 0x7fffff1b, UPT ;  /* 0x7fffff1b1600788c */ /* 0x000fe2000bfc6070 */
[----:B------:R-:W2:Y:S06]  /*10a80*/  LDL.LU.64 R62, [R1+0x458] ;  /* 0x00045800013e7983 */ /* 0x000eac0000300a00 */
[----:B------:R-:W1:Y:S08]  /*10a90*/  LDC R5, c[0x0][0x3a0] ;  /* 0x0000e800ff057b82 */ /* 0x000e700000000800 */
[----:B------:R-:W1:Y:S01]  /*10aa0*/  LDC R7, c[0x0][0x3a0] ;  /* 0x0000e800ff077b82 */ /* 0x000e620000000800 */
[----:B------:R-:W-:Y:S01]  /*10ab0*/  USEL UR4, URZ, 0x1, UP1 ;  /* 0x00000001ff047887 */ /* 0x000fe20008800000 */
[----:B------:R-:W2:Y:S01]  /*10ac0*/  LDL.LU.64 R66, [R1+0x450] ;  /* 0x0004500001427983 */ /* 0x000ea20000300a00 */
[----:B-1----:R-:W-:-:S02]  /*10ad0*/  VIADD R4, R4, 0xffffff4b ;  /* 0xffffff4b04047836 */ /* 0x002fc40000000000 */
[----:B------:R-:W-:-:S03]  /*10ae0*/  VIADD R5, R5, 0xffffff44 ;  /* 0xffffff4405057836 */ /* 0x000fc60000000000 */
[----:B------:R-:W-:Y:S01]  /*10af0*/  ISETP.GE.U32.AND P2, PT, R4, 0x7fffff0c, PT ;  /* 0x7fffff0c0400780c */ /* 0x000fe20003f46070 */
[----:B------:R-:W-:Y:S01]  /*10b00*/  VIADD R4, R6, 0xffffff45 ;  /* 0xffffff4506047836 */ /* 0x000fe20000000000 */
[----:B------:R-:W-:Y:S01]  /*10b10*/  USEL UR5, URZ, 0x1fffe, UP2 ;  /* 0x0001fffeff057887 */ /* 0x000fe20009000000 */
[----:B------:R-:W2:Y:S01]  /*10b20*/  LDL.LU.64 R114, [R1+0x410] ;  /* 0x0004100001727983 */ /* 0x000ea20000300a00 */
[----:B------:R-:W-:Y:S02]  /*10b30*/  ISETP.GE.U32.AND P5, PT, R5, 0x7fffff05, PT ;  /* 0x7fffff050500780c */ /* 0x000fe40003fa6070 */
[----:B------:R-:W-:Y:S02]  /*10b40*/  SEL R5, RZ, 0x1, P1 ;  /* 0x00000001ff057807 */ /* 0x000fe40000800000 */
[----:B------:R-:W-:Y:S01]  /*10b50*/  ISETP.GE.U32.AND P1, PT, R4, 0x7fffff06, PT ;  /* 0x7fffff060400780c */ /* 0x000fe20003f26070 */
[----:B------:R-:W-:Y:S01]  /*10b60*/  VIADD R6, R7, 0xffffff46 ;  /* 0xffffff4607067836 */ /* 0x000fe20000000000 */
[----:B------:R-:W-:-:S02]  /*10b70*/  SEL R4, RZ, 0x1fffe, P6 ;  /* 0x0001fffeff047807 */ /* 0x000fc40003000000 */
[----:B------:R-:W-:Y:S02]  /*10b80*/  SEL R7, RZ, 0x1, P5 ;  /* 0x00000001ff077807 */ /* 0x000fe40002800000 */
[----:B------:R-:W-:Y:S01]  /*10b90*/  ISETP.GE.U32.AND P6, PT, R6, 0x7fffff07, PT ;  /* 0x7fffff070600780c */ /* 0x000fe20003fc6070 */
[----:B------:R-:W-:Y:S01]  /*10ba0*/  IMAD.IADD R5, R5, 0x1, R4 ;  /* 0x0000000105057824 */ /* 0x000fe200078e0204 */
[----:B------:R-:W-:Y:S01]  /*10bb0*/  SEL R4, RZ, 0x1fffe, P1 ;  /* 0x0001fffeff047807 */ /* 0x000fe20000800000 */
[----:B------:R-:W-:-:S04]  /*10bc0*/  VIADD R6, R8, 0xffffff47 ;  /* 0xffffff4708067836 */ /* 0x000fc80000000000 */
[----:B------:R-:W-:Y:S01]  /*10bd0*/  IMAD.IADD R7, R7, 0x1, R4 ;  /* 0x0000000107077824 */ /* 0x000fe200078e0204 */
[----:B------:R-:W-:Y:S02]  /*10be0*/  ISETP.GE.U32.AND P5, PT, R6, 0x7fffff08, PT ;  /* 0x7fffff080600780c */ /* 0x000fe40003fa6070 */
[----:B------:R-:W-:Y:S02]  /*10bf0*/  LOP3.LUT R4, R5, 0x3, RZ, 0xc0, !PT ;  /* 0x0000000305047812 */ /* 0x000fe400078ec0ff */
[----:B------:R-:W-:Y:S02]  /*10c00*/  SEL R6, RZ, 0x4, P4 ;  /* 0x00000004ff067807 */ /* 0x000fe40002000000 */
[----:B------:R-:W-:-:S04]  /*10c10*/  SEL R5, RZ, 0x7fff8, P2 ;  /* 0x0007fff8ff057807 */ /* 0x000fc80001000000 */
[----:B------:R-:W-:Y:S02]  /*10c20*/  IADD3 R8, PT, PT, R4, R5, R6 ;  /* 0x0000000504087210 */ /* 0x000fe40007ffe006 */
[----:B------:R-:W-:Y:S02]  /*10c30*/  LOP3.LUT R4, R7, 0x3, RZ, 0xc0, !PT ;  /* 0x0000000307047812 */ /* 0x000fe400078ec0ff */
[----:B------:R-:W-:Y:S02]  /*10c40*/  SEL R5, RZ, 0x7fff8, P5 ;  /* 0x0007fff8ff057807 */ /* 0x000fe40002800000 */
[----:B------:R-:W-:-:S04]  /*10c50*/  SEL R6, RZ, 0x4, P6 ;  /* 0x00000004ff067807 */ /* 0x000fc80003000000 */
[----:B------:R-:W-:Y:S02]  /*10c60*/  IADD3 R7, PT, PT, R4, R5, R6 ;  /* 0x0000000504077210 */ /* 0x000fe40007ffe006 */
[----:B------:R-:W1:Y:S08]  /*10c70*/  LDC R4, c[0x0][0x3a0] ;  /* 0x0000e800ff047b82 */ /* 0x000e700000000800 */
[----:B------:R-:W1:Y:S02]  /*10c80*/  LDC R5, c[0x0][0x3a0] ;  /* 0x0000e800ff057b82 */ /* 0x000e640000000800 */
[----:B-1----:R-:W-:-:S02]  /*10c90*/  VIADD R4, R4, 0xffffff41 ;  /* 0xffffff4104047836 */ /* 0x002fc40000000000 */
[----:B------:R-:W-:-:S03]  /*10ca0*/  VIADD R11, R5, 0xffffff40 ;  /* 0xffffff40050b7836 */ /* 0x000fc60000000000 */
[----:B------:R-:W-:Y:S02]  /*10cb0*/  ISETP.GE.U32.AND P2, PT, R4, 0x7fffff02, PT ;  /* 0x7fffff020400780c */ /* 0x000fe40003f46070 */
[----:B------:R-:W-:Y:S02]  /*10cc0*/  ISETP.GE.U32.AND P1, PT, R11, 0x7fffff01, PT ;  /* 0x7fffff010b00780c */ /* 0x000fe40003f26070 */
[----:B------:R-:W-:Y:S02]  /*10cd0*/  SEL R4, RZ, 0x1fffe, P2 ;  /* 0x0001fffeff047807 */ /* 0x000fe40001000000 */
[----:B------:R-:W-:-:S05]  /*10ce0*/  SEL R5, RZ, 0x1, P1 ;  /* 0x00000001ff057807 */ /* 0x000fca0000800000 */
[----:B------:R-:W-:Y:S02]  /*10cf0*/  IMAD.IADD R4, R5, 0x1, R4 ;  /* 0x0000000105047824 */ /* 0x000fe400078e0204 */
[----:B------:R-:W1:Y:S02]  /*10d00*/  LDC R5, c[0x0][0x3a0] ;  /* 0x0000e800ff057b82 */ /* 0x000e640000000800 */
[----:B-1----:R-:W-:-:S05]  /*10d10*/  VIADD R5, R5, 0xffffff42 ;  /* 0xffffff4205057836 */ /* 0x002fca0000000000 */
[----:B------:R-:W-:Y:S02]  /*10d20*/  ISETP.GE.U32.AND P2, PT, R5, 0x7fffff03, PT ;  /* 0x7fffff030500780c */ /* 0x000fe40003f46070 */
[----:B------:R-:W1:Y:S01]  /*10d30*/  LDC R5, c[0x0][0x3a0] ;  /* 0x0000e800ff057b82 */ /* 0x000e620000000800 */
[----:B------:R-:W-:-:S04]  /*10d40*/  IADD3 R18, P4, PT, R250, UR30, RZ ;  /* 0x0000001efa127c10 */ /* 0x000fc8000ff9e0ff */
[----:B------:R-:W-:Y:S02]  /*10d50*/  IADD3.X R19, PT, PT, R251, UR13, RZ, P4, !PT ;  /* 0x0000000dfb137c10 */ /* 0x000fe4000a7fe4ff */
[----:B------:R-:W-:Y:S02]  /*10d60*/  LOP3.LUT R4, R4, 0x3, RZ, 0xc0, !PT ;  /* 0x0000000304047812 */ /* 0x000fe400078ec0ff */
[----:B------:R-:W-:Y:S01]  /*10d70*/  SEL R6, RZ, 0x4, P2 ;  /* 0x00000004ff067807 */ /* 0x000fe20001000000 */
[----:B-1----:R-:W-:-:S05]  /*10d80*/  VIADD R5, R5, 0xffffff43 ;  /* 0xffffff4305057836 */ /* 0x002fca0000000000 */
[----:B------:R-:W-:-:S04]  /*10d90*/  ISETP.GE.U32.AND P4, PT, R5, 0x7fffff04, PT ;  /* 0x7fffff040500780c */ /* 0x000fc80003f86070 */
[----:B------:R-:W-:-:S04]  /*10da0*/  SEL R5, RZ, 0x7fff8, P4 ;  /* 0x0007fff8ff057807 */ /* 0x000fc80002000000 */
[----:B------:R-:W-:Y:S02]  /*10db0*/  IADD3 R6, PT, PT, R4, R5, R6 ;  /* 0x0000000504067210 */ /* 0x000fe40007ffe006 */
[----:B------:R-:W1:Y:S02]  /*10dc0*/  LDC R4, c[0x0][0x3a0] ;  /* 0x0000e800ff047b82 */ /* 0x000e640000000800 */
[----:B-1----:R-:W-:-:S05]  /*10dd0*/  VIADD R4, R4, 0xffffff5e ;  /* 0xffffff5e04047836 */ /* 0x002fca0000000000 */
[----:B------:R-:W-:Y:S02]  /*10de0*/  ISETP.GE.U32.AND P2, PT, R4, 0x7fffff1f, PT ;  /* 0x7fffff1f0400780c */ /* 0x000fe40003f46070 */
[----:B------:R-:W1:Y:S01]  /*10df0*/  LDC R4, c[0x0][0x3a0] ;  /* 0x0000e800ff047b82 */ /* 0x000e620000000800 */
[----:B------:R-:W-:Y:S01]  /*10e00*/  UIADD3 UR4, UPT, UPT, UR4, UR5, URZ ;  /* 0x0000000504047290 */ /* 0x000fe2000fffe0ff */
[----:B------:R-:W-:Y:S01]  /*10e10*/  SEL R5, RZ, 0x4, P2 ;  /* 0x00000004ff057807 */ /* 0x000fe20001000000 */
[----:B------:R-:W1:Y:S02]  /*10e20*/  LDCU UR5, c[0x0][0x3a0] ;  /* 0x00007400ff0577ac */ /* 0x000e640008000800 */
[----:B------:R-:W-:Y:S01]  /*10e30*/  ULOP3.LUT UR4, UR4, 0x3, URZ, 0xc0, !UPT ;  /* 0x0000000304047892 */ /* 0x000fe2000f8ec0ff */
[----:B-1----:R-:W-:-:S05]  /*10e40*/  VIADD R4, R4, 0xffffff5f ;  /* 0xffffff5f04047836 */ /* 0x002fca0000000000 */
[----:B------:R-:W-:-:S04]  /*10e50*/  ISETP.GE.U32.AND P4, PT, R4, 0x7fffff20, PT ;  /* 0x7fffff200400780c */ /* 0x000fc80003f86070 */
[----:B------:R-:W-:-:S04]  /*10e60*/  SEL R4, RZ, 0x7fff8, P4 ;  /* 0x0007fff8ff047807 */ /* 0x000fc80002000000 */
[----:B------:R-:W-:Y:S01]  /*10e70*/  IADD3 R54, PT, PT, R4, UR4, R5 ;  /* 0x0000000404367c10 */ /* 0x000fe2000fffe005 */
[----:B------:R-:W1:Y:S01]  /*10e80*/  LDCU UR4, c[0x0][0x3a0] ;  /* 0x00007400ff0477ac */ /* 0x000e620008000800 */
[----:B------:R-:W-:Y:S02]  /*10e90*/  UIADD3 UR19, UPT, UPT, UR19, -0xa7, URZ ;  /* 0xffffff5913137890 */ /* 0x000fe4000fffe0ff */
[----:B------:R-:W-:Y:S02]  /*10ea0*/  UIADD3 UR5, UPT, UPT, UR5, -0xb0, URZ ;  /* 0xffffff5005057890 */ /* 0x000fe4000fffe0ff */
[----:B------:R-:W-:Y:S02]  /*10eb0*/  UIADD3 UR16, UPT, UPT, UR16, -0xac, URZ ;  /* 0xffffff5410107890 */ /* 0x000fe4000fffe0ff */
[----:B------:R-:W-:Y:S02]  /*10ec0*/  UISETP.GE.U32.AND UP1, UPT, UR21, 0x7fffff1c, UPT ;  /* 0x7fffff1c1500788c */ /* 0x000fe4000bf26070 */
[----:B------:R-:W-:-:S02]  /*10ed0*/  UISETP.GE.U32.AND UP4, UPT, UR20, 0x7fffff19, UPT ;  /* 0x7fffff191400788c */ /* 0x000fc4000bf86070 */
[----:B------:R-:W-:Y:S02]  /*10ee0*/  UISETP.GE.U32.AND UP3, UPT, UR15, 0x7fffff16, UPT ;  /* 0x7fffff160f00788c */ /* 0x000fe4000bf66070 */
[----:B------:R-:W-:Y:S02]  /*10ef0*/  UIADD3 UR18, UPT, UPT, UR18, -0xaa, URZ ;  /* 0xffffff5612127890 */ /* 0x000fe4000fffe0ff */
[----:B-1----:R-:W-:Y:S02]  /*10f00*/  UIADD3 UR4, UPT, UPT, UR4, -0xaf, URZ ;  /* 0xffffff5104047890 */ /* 0x002fe4000fffe0ff */
[----:B------:R-:W-:Y:S02]  /*10f10*/  USEL UR15, URZ, 0x4, UP6 ;  /* 0x00000004ff0f7887 */ /* 0x000fe4000b000000 */
[----:B------:R-:W-:Y:S02]  /*10f20*/  UISETP.GE.U32.AND UP5, UPT, UR19, 0x7fffff1a, UPT ;  /* 0x7fffff1a1300788c */ /* 0x000fe4000bfa6070 */
[----:B------:R-:W-:-:S02]  /*10f30*/  UISETP.GE.U32.AND UP6, UPT, UR5, 0x7fffff11, UPT ;  /* 0x7fffff110500788c */ /* 0x000fc4000bfc6070 */
[----:B------:R-:W-:Y:S02]  /*10f40*/  UIADD3 UR17, UPT, UPT, UR17, -0xa9, URZ ;  /* 0xffffff5711117890 */ /* 0x000fe4000fffe0ff */
[----:B------:R-:W-:Y:S02]  /*10f50*/  UISETP.GE.U32.AND UP2, UPT, UR16, 0x7fffff15, UPT ;  /* 0x7fffff151000788c */ /* 0x000fe4000bf46070 */
[----:B------:R-:W-:Y:S02]  /*10f60*/  USEL UR5, URZ, 0x7fff8, UP1 ;  /* 0x0007fff8ff057887 */ /* 0x000fe40008800000 */
[----:B------:R-:W-:Y:S02]  /*10f70*/  USEL UR16, URZ, 0x1, UP4 ;  /* 0x00000001ff107887 */ /* 0x000fe4000a000000 */
[----:B------:R-:W-:Y:S02]  /*10f80*/  UISETP.GE.U32.AND UP1, UPT, UR4, 0x7fffff12, UPT ;  /* 0x7fffff120400788c */ /* 0x000fe4000bf26070 */
[----:B------:R-:W-:-:S02]  /*10f90*/  UIADD3 UR9, UPT, UPT, UR9, -0xae, URZ ;  /* 0xffffff5209097890 */ /* 0x000fc4000fffe0ff */
[----:B------:R-:W-:Y:S02]  /*10fa0*/  UISETP.GE.U32.AND UP4, UPT, UR18, 0x7fffff17, UPT ;  /* 0x7fffff171200788c */ /* 0x000fe4000bf86070 */
[----:B------:R-:W-:Y:S02]  /*10fb0*/  USEL UR18, URZ, 0x1fffe, UP5 ;  /* 0x0001fffeff127887 */ /* 0x000fe4000a800000 */
[----:B------:R-:W-:Y:S02]  /*10fc0*/  UISETP.GE.U32.AND UP5, UPT, UR17, 0x7fffff18, UPT ;  /* 0x7fffff181100788c */ /* 0x000fe4000bfa6070 */
[----:B------:R-:W-:Y:S02]  /*10fd0*/  UIADD3 UR7, UPT, UPT, UR7, -0xad, URZ ;  /* 0xffffff5307077890 */ /* 0x000fe4000fffe0ff */
[----:B------:R-:W-:Y:S02]  /*10fe0*/  USEL UR17, URZ, 0x1, UP2 ;  /* 0x00000001ff117887 */ /* 0x000fe40009000000 */
[----:B------:R-:W-:-:S02]  /*10ff0*/  USEL UR21, URZ, 0x1, UP6 ;  /* 0x00000001ff157887 */ /* 0x000fc4000b000000 */
[----:B------:R-:W-:Y:S02]  /*11000*/  USEL UR22, URZ, 0x1fffe, UP1 ;  /* 0x0001fffeff167887 */ /* 0x000fe40008800000 */
[----:B------:R-:W-:Y:S02]  /*11010*/  UISETP.GE.U32.AND UP2, UPT, UR9, 0x7fffff13, UPT ;  /* 0x7fffff130900788c */ /* 0x000fe4000bf46070 */
[----:B------:R-:W-:Y:S02]  /*11020*/  USEL UR9, URZ, 0x1fffe, UP3 ;  /* 0x0001fffeff097887 */ /* 0x000fe40009800000 */
[----:B------:R-:W-:Y:S02]  /*11030*/  UIADD3 UR16, UPT, UPT, UR16, UR18, URZ ;  /* 0x0000001210107290 */ /* 0x000fe4000fffe0ff */
[----:B------:R-:W-:Y:S02]  /*11040*/  UISETP.GE.U32.AND UP3, UPT, UR7, 0x7fffff14, UPT ;  /* 0x7fffff140700788c */ /* 0x000fe4000bf66070 */
[----:B------:R-:W-:-:S02]  /*11050*/  UIADD3 UR21, UPT, UPT, UR21, UR22, URZ ;  /* 0x0000001615157290 */ /* 0x000fc4000fffe0ff */
[----:B------:R-:W-:Y:S01]  /*11060*/  UIADD3 UR9, UPT, UPT, UR17, UR9, URZ ;  /* 0x0000000911097290 */ /* 0x000fe2000fffe0ff */
[----:B------:R-:W-:Y:S01]  /*11070*/  LOP3.LUT R4, R6, 0xf, RZ, 0xc0, !PT ;  /* 0x0000000f06047812 */ /* 0x000fe200078ec0ff */
[----:B------:R-:W-:Y:S02]  /*11080*/  ULOP3.LUT UR16, UR16, 0x3, URZ, 0xc0, !UPT ;  /* 0x0000000310107892 */ /* 0x000fe4000f8ec0ff */
[----:B------:R-:W-:Y:S02]  /*11090*/  USEL UR19, URZ, 0x4, UP2 ;  /* 0x00000004ff137887 */ /* 0x000fe40009000000 */
[----:B------:R-:W-:Y:S02]  /*110a0*/  USEL UR20, URZ, 0x7fff8, UP3 ;  /* 0x0007fff8ff147887 */ /* 0x000fe40009800000 */
[----:B------:R-:W-:Y:S02]  /*110b0*/  ULOP3.LUT UR21, UR21, 0x3, URZ, 0xc0, !UPT ;  /* 0x0000000315157892 */ /* 0x000fe4000f8ec0ff */
[----:B------:R-:W-:-:S02]  /*110c0*/  USEL UR4, URZ, 0x4, UP4 ;  /* 0x00000004ff047887 */ /* 0x000fc4000a000000 */
[----:B------:R-:W-:Y:S02]  /*110d0*/  USEL UR7, URZ, 0x7fff8, UP5 ;  /* 0x0007fff8ff077887 */ /* 0x000fe4000a800000 */
[----:B------:R-:W-:Y:S02]  /*110e0*/  ULOP3.LUT UR9, UR9, 0x3, URZ, 0xc0, !UPT ;  /* 0x0000000309097892 */ /* 0x000fe4000f8ec0ff */
[----:B------:R-:W-:Y:S01]  /*110f0*/  UIADD3 UR5, UPT, UPT, UR16, UR5, UR15 ;  /* 0x0000000510057290 */ /* 0x000fe2000fffe00f */
[----:B------:R-:W-:Y:S01]  /*11100*/  IMAD R5, R7, 0x10, R4 ;  /* 0x0000001007057824 */ /* 0x000fe200078e0204 */
[----:B------:R-:W-:Y:S01]  /*11110*/  UIADD3 UR19, UPT, UPT, UR21, UR20, UR19 ;  /* 0x0000001415137290 */ /* 0x000fe2000fffe013 */
[----:B------:R-:W-:Y:S01]  /*11120*/  IMAD.SHL.U32 R4, R8, 0x100, RZ ;  /* 0x0000010008047824 */ /* 0x000fe200078e00ff */
[----:B------:R-:W-:Y:S02]  /*11130*/  UIADD3 UR7, UPT, UPT, UR9, UR7, UR4 ;  /* 0x0000000709077290 */ /* 0x000fe4000fffe004 */
[----:B------:R-:W-:-:S02]  /*11140*/  USHF.L.U32 UR4, UR5, 0x8, URZ ;  /* 0x0000000805047899 */ /* 0x000fc400080006ff */
[----:B------:R-:W-:Y:S01]  /*11150*/  ULOP3.LUT UR19, UR19, 0xf, URZ, 0xc0, !UPT ;  /* 0x0000000f13137892 */ /* 0x000fe2000f8ec0ff */
[----:B------:R-:W-:Y:S01]  /*11160*/  LOP3.LUT R4, R4, 0xf00, RZ, 0xe2, !PT ;  /* 0x00000f0004047812 */ /* 0x000fe200078ee2ff */
[----:B------:R-:W-:Y:S02]  /*11170*/  ULOP3.LUT UR4, UR4, 0xf00, URZ, 0xe2, !UPT ;  /* 0x00000f0004047892 */ /* 0x000fe4000f8ee2ff */
[----:B------:R-:W-:Y:S02]  /*11180*/  ULEA UR7, UR7, UR19, 0x4 ;  /* 0x0000001307077291 */ /* 0x000fe4000f8e20ff */
[----:B------:R-:W-:Y:S01]  /*11190*/  IMAD R6, R9, 0x1000, R4 ;  /* 0x0000100009067824 */ /* 0x000fe200078e0204 */
[----:B------:R-:W-:Y:S01]  /*111a0*/  LOP3.LUT R4, R5, 0xff, RZ, 0xc0, !PT ;  /* 0x000000ff05047812 */ /* 0x000fe200078ec0ff */
[----:B------:R-:W-:Y:S01]  /*111b0*/  ULOP3.LUT UR7, UR7, 0xff, URZ, 0xc0, !UPT ;  /* 0x000000ff07077892 */ /* 0x000fe2000f8ec0ff */
[----:B------:R-:W-:-:S03]  /*111c0*/  LEA R54, R54, UR4, 0xc ;  /* 0x0000000436367c11 */ /* 0x000fc6000f8e60ff */
[----:B------:R-:W-:Y:S02]  /*111d0*/  IMAD.IADD R4, R6, 0x1, R4 ;  /* 0x0000000106047824 */ /* 0x000fe400078e0204 */
[----:B------:R-:W-:-:S05]  /*111e0*/  VIADD R54, R54, UR7 ;  /* 0x0000000736367c36 */ /* 0x000fca0008000000 */
[----:B------:R-:W-:-:S04]  /*111f0*/  PRMT R54, R4, 0x5410, R54 ;  /* 0x0000541004367816 */ /* 0x000fc80000000036 */
[----:B------:R-:W-:-:S04]  /*11200*/  SHF.R.U64 R4, R54, 0x1f, RZ ;  /* 0x0000001f36047819 */ /* 0x000fc800000012ff */
[----:B------:R-:W-:Y:S02]  /*11210*/  LOP3.LUT P2, RZ, R4, 0x1, RZ, 0xc0, !PT ;  /* 0x0000000104ff7812 */ /* 0x000fe4000784c0ff */
[----:B------:R-:W-:-:S04]  /*11220*/  SHF.R.U64 R4, R54, 0x1e, RZ ;  /* 0x0000001e36047819 */ /* 0x000fc800000012ff */
[----:B------:R-:W-:Y:S02]  /*11230*/  LOP3.LUT P4, RZ, R4, 0x1, RZ, 0xc0, !PT ;  /* 0x0000000104ff7812 */ /* 0x000fe4000788c0ff */
[----:B----4-:R-:W-:Y:S02]  /*11240*/  IADD3 R16, P5, PT, R14, UR30, RZ ;  /* 0x0000001e0e107c10 */ /* 0x010fe4000ffbe0ff */
[----:B------:R-:W-:Y:S02]  /*11250*/  SHF.R.U64 R4, R54, 0x1d, RZ ;  /* 0x0000001d36047819 */ /* 0x000fe400000012ff */
[----:B------:R-:W-:Y:S01]  /*11260*/  IADD3.X R17, PT, PT, R15, UR13, RZ, P5, !PT ;  /* 0x0000000d0f117c10 */ /* 0x000fe2000affe4ff */
[----:B------:R-:W-:Y:S01]  /*11270*/  LDGSTS.E [R252+0x30080], desc[UR28][R18.64], P2 ;  /* 0x3008000012fc7fae */ /* 0x000fe200091a101c */
[----:B------:R-:W-:Y:S02]  /*11280*/  LOP3.LUT P2, RZ, R4, 0x1, RZ, 0xc0, !PT ;  /* 0x0000000104ff7812 */ /* 0x000fe4000784c0ff */
[----:B------:R-:W-:-:S03]  /*11290*/  SHF.R.U64 R4, R54, 0x1c, RZ ;  /* 0x0000001c36047819 */ /* 0x000fc600000012ff */
[----:B------:R-:W-:Y:S01]  /*112a0*/  LDGSTS.E [R252+0x30084], desc[UR28][R16.64], P4 ;  /* 0x3008400010fc7fae */ /* 0x000fe2000a1a101c */
[----:B--2---:R-:W-:Y:S02]  /*112b0*/  IADD3 R14, P4, PT, R12, UR30, RZ ;  /* 0x0000001e0c0e7c10 */ /* 0x004fe4000ff9e0ff */
[----:B------:R-:W-:Y:S02]  /*112c0*/  LOP3.LUT P5, RZ, R4, 0x1, RZ, 0xc0, !PT ;  /* 0x0000000104ff7812 */ /* 0x000fe400078ac0ff */
[----:B------:R-:W-:Y:S02]  /*112d0*/  SHF.R.U64 R4, R54, 0x1b, RZ ;  /* 0x0000001b36047819 */ /* 0x000fe400000012ff */
[----:B------:R-:W-:Y:S02]  /*112e0*/  IADD3.X R15, PT, PT, R13, UR13, RZ, P4, !PT ;  /* 0x0000000d0d0f7c10 */ /* 0x000fe4000a7fe4ff */
[----:B---3--:R-:W-:Y:S02]  /*112f0*/  IADD3 R12, P6, PT, R122, UR30, RZ ;  /* 0x0000001e7a0c7c10 */ /* 0x008fe4000ffde0ff */
[----:B------:R-:W-:Y:S01]  /*11300*/  LOP3.LUT P4, RZ, R4, 0x1, RZ, 0xc0, !PT ;  /* 0x0000000104ff7812 */ /* 0x000fe2000788c0ff */
[----:B------:R-:W-:Y:S01]  /*11310*/  LDGSTS.E [R252+0x30088], desc[UR28][R14.64], P2 ;  /* 0x300880000efc7fae */ /* 0x000fe200091a101c */
[----:B------:R-:W-:-:S02]  /*11320*/  IADD3.X R13, PT, PT, R123, UR13, RZ, P6, !PT ;  /* 0x0000000d7b0d7c10 */ /* 0x000fc4000b7fe4ff */
[----:B------:R-:W-:Y:S01]  /*11330*/  IADD3 R10, P6, PT, R140, UR30, RZ ;  /* 0x0000001e8c0a7c10 */ /* 0x000fe2000ffde0ff */
[----:B------:R-:W2:Y:S03]  /*11340*/  LDL.LU.64 R122, [R1+0x408] ;  /* 0x00040800017a7983 */ /* 0x000ea60000300a00 */
[----:B------:R-:W-:Y:S01]  /*11350*/  IADD3.X R11, PT, PT, R141, UR13, RZ, P6, !PT ;  /* 0x0000000d8d0b7c10 */ /* 0x000fe2000b7fe4ff */
[----:B------:R-:W-:Y:S04]  /*11360*/  LDGSTS.E [R252+0x3008c], desc[UR28][R12.64], P5 ;  /* 0x3008c0000cfc7fae */ /* 0x000fe8000a9a101c */
[----:B------:R-:W-:Y:S01]  /*11370*/  LDGSTS.E [R252+0x30090], desc[UR28][R10.64], P4 ;  /* 0x300900000afc7fae */ /* 0x000fe2000a1a101c */
[----:B------:R-:W-:-:S04]  /*11380*/  IADD3 R8, P4, PT, R148, UR30, RZ ;  /* 0x0000001e94087c10 */ /* 0x000fc8000ff9e0ff */
[----:B------:R-:W-:Y:S02]  /*11390*/  IADD3.X R9, PT, PT, R149, UR13, RZ, P4, !PT ;  /* 0x0000000d95097c10 */ /* 0x000fe4000a7fe4ff */
[----:B------:R-:W3:Y:S01]  /*113a0*/  LDL.LU.64 R148, [R1+0x400] ;  /* 0x0004000001947983 */ /* 0x000ee20000300a00 */
[----:B------:R-:W-:Y:S02]  /*113b0*/  SHF.R.U64 R4, R54, 0x1a, RZ ;  /* 0x0000001a36047819 */ /* 0x000fe400000012ff */
[----:B-----5:R-:W-:Y:S01]  /*113c0*/  IADD3 R6, P6, PT, R156, UR30, RZ ;  /* 0x0000001e9c067c10 */ /* 0x020fe2000ffde0ff */
[----:B------:R-:W4:Y:S01]  /*113d0*/  LDL.LU.64 R140, [R1+0x3f8] ;  /* 0x0003f800018c7983 */ /* 0x000f220000300a00 */
[----:B------:R-:W-:Y:S02]  /*113e0*/  LOP3.LUT P2, RZ, R4, 0x1, RZ, 0xc0, !PT ;  /* 0x0000000104ff7812 */ /* 0x000fe4000784c0ff */
[----:B------:R-:W-:Y:S01]  /*113f0*/  SHF.R.U64 R4, R54, 0x19, RZ ;  /* 0x0000001936047819 */ /* 0x000fe200000012ff */
[----:B------:R-:W5:Y:S03]  /*11400*/  LDL.LU.64 R98, [R1+0x3f0] ;  /* 0x0003f00001627983 */ /* 0x000f660000300a00 */
[----:B------:R-:W-:-:S02]  /*11410*/  LOP3.LUT P5, RZ, R4, 0x1, RZ, 0xc0, !PT ;  /* 0x0000000104ff7812 */ /* 0x000fc400078ac0ff */
[----:B------:R-:W-:-:S04]  /*11420*/  SHF.R.U64 R4, R54, 0x18, RZ ;  /* 0x0000001836047819 */ /* 0x000fc800000012ff */
[----:B------:R-:W-:Y:S01]  /*11430*/  LOP3.LUT P4, RZ, R4, 0x1, RZ, 0xc0, !PT ;  /* 0x0000000104ff7812 */ /* 0x000fe2000788c0ff */
[----:B------:R-:W-:Y:S01]  /*11440*/  LDGSTS.E [R252+0x30094], desc[UR28][R8.64], P2 ;  /* 0x3009400008fc7fae */ /* 0x000fe200091a101c */
[----:B------:R-:W-:Y:S02]  /*11450*/  IADD3.X R7, PT, PT, R157, UR13, RZ, P6, !PT ;  /* 0x0000000d9d077c10 */ /* 0x000fe4000b7fe4ff */
[----:B------:R-:W-:Y:S01]  /*11460*/  IADD3 R4, P6, PT, R58, UR30, RZ ;  /* 0x0000001e3a047c10 */ /* 0x000fe2000ffde0ff */
[----:B------:R-:W4:Y:S01]  /*11470*/  LDL.LU.64 R156, [R1+0x3e8] ;  /* 0x0003e800019c7983 */ /* 0x000f220000300a00 */
[----:B------:R-:W-:Y:S02]  /*11480*/  SHF.R.U64 R55, R54, 0x17, RZ ;  /* 0x0000001736377819 */ /* 0x000fe400000012ff */
[----:B------:R-:W-:Y:S01]  /*11490*/  IADD3.X R5, PT, PT, R59, UR13, RZ, P6, !PT ;  /* 0x0000000d3b057c10 */ /* 0x000fe2000b7fe4ff */
[----:B------:R-:W-:Y:S01]  /*114a0*/  LDGSTS.E [R252+0x30098], desc[UR28][R6.64], P5 ;  /* 0x3009800006fc7fae */ /* 0x000fe2000a9a101c */
[----:B------:R-:W-:-:S02]  /*114b0*/  LOP3.LUT P2, RZ, R55, 0x1, RZ, 0xc0, !PT ;  /* 0x0000000137ff7812 */ /* 0x000fc4000784c0ff */
[----:B------:R-:W-:Y:S01]  /*114c0*/  SHF.R.U64 R55, R54, 0x16, RZ ;  /* 0x0000001636377819 */ /* 0x000fe200000012ff */
[----:B------:R-:W-:Y:S01]  /*114d0*/  LDGSTS.E [R252+0x3009c], desc[UR28][R4.64], P4 ;  /* 0x3009c00004fc7fae */ /* 0x000fe2000a1a101c */
[----:B------:R-:W-:Y:S02]  /*114e0*/  IADD3 R58, P4, PT, R62, UR30, RZ ;  /* 0x0000001e3e3a7c10 */ /* 0x000fe4000ff9e0ff */
[----:B------:R-:W-:Y:S01]  /*114f0*/  LOP3.LUT P5, RZ, R55, 0x1, RZ, 0xc0, !PT ;  /* 0x0000000137ff7812 */ /* 0x000fe200078ac0ff */
[----:B------:R-:W4:Y:S01]  /*11500*/  LDL.LU.64 R106, [R1+0x3e0] ;  /* 0x0003e000016a7983 */ /* 0x000f220000300a00 */
[----:B------:R-:W-:Y:S02]  /*11510*/  SHF.R.U64 R55, R54, 0x15, RZ ;  /* 0x0000001536377819 */ /* 0x000fe400000012ff */
[----:B------:R-:W-:Y:S02]  /*11520*/  IADD3.X R59, PT, PT, R63, UR13, RZ, P4, !PT ;  /* 0x0000000d3f3b7c10 */ /* 0x000fe4000a7fe4ff */
[----:B------:R-:W-:-:S02]  /*11530*/  IADD3 R62, P6, PT, R66, UR30, RZ ;  /* 0x0000001e423e7c10 */ /* 0x000fc4000ffde0ff */
[----:B------:R-:W-:Y:S01]  /*11540*/  LOP3.LUT P4, RZ, R55, 0x1, RZ, 0xc0, !PT ;  /* 0x0000000137ff7812 */ /* 0x000fe2000788c0ff */
[----:B------:R-:W-:Y:S01]  /*11550*/  LDGSTS.E [R252+0x300a0], desc[UR28][R58.64], P2 ;  /* 0x300a00003afc7fae */ /* 0x000fe200091a101c */
[----:B------:R-:W-:Y:S02]  /*11560*/  IADD3.X R63, PT, PT, R67, UR13, RZ, P6, !PT ;  /* 0x0000000d433f7c10 */ /* 0x000fe4000b7fe4ff */
[----:B------:R-:W-:Y:S02]  /*11570*/  IADD3 R66, P6, PT, R216, UR30, RZ ;  /* 0x0000001ed8427c10 */ /* 0x000fe4000ffde0ff */
[----:B------:R-:W-:Y:S01]  /*11580*/  SHF.R.U64 R55, R54, 0x14, RZ ;  /* 0x0000001436377819 */ /* 0x000fe200000012ff */
[----:B------:R-:W-:Y:S01]  /*11590*/  LDGSTS.E [R252+0x300a4], desc[UR28][R62.64], P5 ;  /* 0x300a40003efc7fae */ /* 0x000fe2000a9a101c */
[----:B------:R-:W-:Y:S02]  /*115a0*/  IADD3.X R67, PT, PT, R217, UR13, RZ, P6, !PT ;  /* 0x0000000dd9437c10 */ /* 0x000fe4000b7fe4ff */
[----:B------:R-:W-:-:S02]  /*115b0*/  LOP3.LUT P2, RZ, R55, 0x1, RZ, 0xc0, !PT ;  /* 0x0000000137ff7812 */ /* 0x000fc4000784c0ff */
[----:B------:R-:W-:Y:S01]  /*115c0*/  SHF.R.U64 R55, R54, 0x13, RZ ;  /* 0x0000001336377819 */ /* 0x000fe200000012ff */
[----:B------:R-:W-:Y:S01]  /*115d0*/  LDGSTS.E [R252+0x300a8], desc[UR28][R66.64], P4 ;  /* 0x300a800042fc7fae */ /* 0x000fe2000a1a101c */
[----:B------:R-:W-:Y:S02]  /*115e0*/  IADD3 R202, P4, PT, R202, UR30, RZ ;  /* 0x0000001ecaca7c10 */ /* 0x000fe4000ff9e0ff */
[----:B------:R-:W-:Y:S02]  /*115f0*/  LOP3.LUT P5, RZ, R55, 0x1, RZ, 0xc0, !PT ;  /* 0x0000000137ff7812 */ /* 0x000fe400078ac0ff */
        /* <DEDUP_REMOVED lines=36> */
[----:B------:R-:W-:-:S03]  /*11840*/  IADD3 R242, P6, PT, R248, UR30, RZ ;  /* 0x0000001ef8f27c10 */ /* 0x000fc6000ffde0ff */
[----:B------:R-:W-:Y:S01]  /*11850*/  LDGSTS.E [R252+0x300c8], desc[UR28][R240.64], P5 ;  /* 0x300c8000f0fc7fae */ /* 0x000fe2000a9a101c */
[----:B------:R-:W-:-:S05]  /*11860*/  IADD3.X R243, PT, PT, R249, UR13, RZ, P6, !PT ;  /* 0x0000000df9f37c10 */ /* 0x000fca000b7fe4ff */
[----:B------:R-:W-:Y:S01]  /*11870*/  LDGSTS.E [R252+0x300cc], desc[UR28][R242.64], P4 ;  /* 0x300cc000f2fc7fae */ /* 0x000fe2000a1a101c */
[----:B------:R-:W-:-:S04]  /*11880*/  IADD3 R248, P4, PT, R114, UR30, RZ ;  /* 0x0000001e72f87c10 */ /* 0x000fc8000ff9e0ff */
[----:B------:R-:W-:Y:S02]  /*11890*/  IADD3.X R249, PT, PT, R115, UR13, RZ, P4, !PT ;  /* 0x0000000d73f97c10 */ /* 0x000fe4000a7fe4ff */
[----:B------:R-:W5:Y:S01]  /*118a0*/  LDL.LU.64 R114, [R1+0x3d8] ;  /* 0x0003d80001727983 */ /* 0x000f620000300a00 */
[----:B--2---:R-:W-:-:S04]  /*118b0*/  IADD3 R250, P6, PT, R122, UR30, RZ ;  /* 0x0000001e7afa7c10 */ /* 0x004fc8000ffde0ff */
[----:B------:R-:W-:Y:S02]  /*118c0*/  IADD3.X R251, PT, PT, R123, UR13, RZ, P6, !PT ;  /* 0x0000000d7bfb7c10 */ /* 0x000fe4000b7fe4ff */
[----:B---3--:R-:W-:-:S04]  /*118d0*/  IADD3 R74, P6, PT, R148, UR30, RZ ;  /* 0x0000001e944a7c10 */ /* 0x008fc8000ffde0ff */
[----:B------:R-:W-:Y:S02]  /*118e0*/  IADD3.X R75, PT, PT, R149, UR13, RZ, P6, !PT ;  /* 0x0000000d954b7c10 */ /* 0x000fe4000b7fe4ff */
[----:B------:R-:W2:Y:S01]  /*118f0*/  LDL.LU.64 R148, [R1+0x3d0] ;  /* 0x0003d00001947983 */ /* 0x000ea20000300a00 */
[----:B------:R-:W-:-:S04]  /*11900*/  SHF.R.U64 R55, R54, 0xb, RZ ;  /* 0x0000000b36377819 */ /* 0x000fc800000012ff */
[----:B------:R-:W-:Y:S02]  /*11910*/  LOP3.LUT P2, RZ, R55, 0x1, RZ, 0xc0, !PT ;  /* 0x0000000137ff7812 */ /* 0x000fe4000784c0ff */
[----:B------:R-:W-:-:S04]  /*11920*/  SHF.R.U64 R55, R54, 0xa, RZ ;  /* 0x0000000a36377819 */ /* 0x000fc800000012ff */
[----:B------:R-:W-:Y:S02]  /*11930*/  LOP3.LUT P5, RZ, R55, 0x1, RZ, 0xc0, !PT ;  /* 0x0000000137ff7812 */ /* 0x000fe400078ac0ff */
[----:B------:R-:W-:-:S04]  /*11940*/  SHF.R.U64 R55, R54, 0x9, RZ ;  /* 0x0000000936377819 */ /* 0x000fc800000012ff */
[----:B------:R-:W-:Y:S01]  /*11950*/  LOP3.LUT P4, RZ, R55, 0x1, RZ, 0xc0, !PT ;  /* 0x0000000137ff7812 */ /* 0x000fe2000788c0ff */
[----:B------:R1:W-:Y:S04]  /*11960*/  STL.64 [R1], R74 ;  /* 0x0000004a01007387 */ /* 0x0003e80000100a00 */
[----:B------:R-:W-:Y:S04]  /*11970*/  LDGSTS.E [R252+0x300d0], desc[UR28][R248.64], P2 ;  /* 0x300d0000f8fc7fae */ /* 0x000fe800091a101c */
[----:B------:R-:W3:Y:S04]  /*11980*/  LDL.LU.64 R122, [R1+0x3c8] ;  /* 0x0003c800017a7983 */ /* 0x000ee80000300a00 */
[----:B------:R-:W-:Y:S04]  /*11990*/  LDGSTS.E [R252+0x300d4], desc[UR28][R250.64], P5 ;  /* 0x300d4000fafc7fae */ /* 0x000fe8000a9a101c */
[----:B------:R1:W-:Y:S01]  /*119a0*/  LDGSTS.E [R252+0x300d8], desc[UR28][R74.64], P4 ;  /* 0x300d80004afc7fae */ /* 0x0003e2000a1a101c */
[----:B----4-:R-:W-:-:S02]  /*119b0*/  IADD3 R90, P4, PT, R140, UR30, RZ ;  /* 0x0000001e8c5a7c10 */ /* 0x010fc4000ff9e0ff */
[----:B-----5:R-:W-:Y:S02]  /*119c0*/  IADD3 R82, P6, PT, R98, UR30, RZ ;  /* 0x0000001e62527c10 */ /* 0x020fe4000ffde0ff */
[----:B------:R-:W-:Y:S02]  /*119d0*/  IADD3.X R91, PT, PT, R141, UR13, RZ, P4, !PT ;  /* 0x0000000d8d5b7c10 */ /* 0x000fe4000a7fe4ff */
[----:B------:R-:W4:Y:S01]  /*119e0*/  LDL.LU.64 R140, [R1+0x3c0] ;  /* 0x0003c000018c7983 */ /* 0x000f220000300a00 */
[----:B------:R-:W-:Y:S02]  /*119f0*/  IADD3.X R83, PT, PT, R99, UR13, RZ, P6, !PT ;  /* 0x0000000d63537c10 */ /* 0x000fe4000b7fe4ff */
[----:B-1----:R-:W-:Y:S01]  /*11a00*/  IADD3 R74, P6, PT, R156, UR30, RZ ;  /* 0x0000001e9c4a7c10 */ /* 0x002fe2000ffde0ff */
[----:B------:R1:W-:Y:S03]  /*11a10*/  STL.64 [R1+0x18], R90 ;  /* 0x0000185a01007387 */ /* 0x0003e60000100a00 */
[----:B------:R-:W-:Y:S01]  /*11a20*/  IADD3.X R75, PT, PT, R157, UR13, RZ, P6, !PT ;  /* 0x0000000d9d4b7c10 */ /* 0x000fe2000b7fe4ff */
[----:B------:R5:W-:Y:S04]  /*11a30*/  STL.64 [R1+0x28], R82 ;  /* 0x0000285201007387 */ /* 0x000be80000100a00 */
[----:B------:R-:W4:Y:S01]  /*11a40*/  LDL.LU.64 R156, [R1+0x2c0] ;  /* 0x0002c000019c7983 */ /* 0x000f220000300a00 */
[----:B------:R-:W-:-:S04]  /*11a50*/  SHF.R.U64 R55, R54, 0x8, RZ ;  /* 0x0000000836377819 */ /* 0x000fc800000012ff */
[----:B------:R-:W-:Y:S02]  /*11a60*/  LOP3.LUT P2, RZ, R55, 0x1, RZ, 0xc0, !PT ;  /* 0x0000000137ff7812 */ /* 0x000fe4000784c0ff */
[----:B------:R-:W-:-:S04]  /*11a70*/  SHF.R.U64 R55, R54, 0x7, RZ ;  /* 0x0000000736377819 */ /* 0x000fc800000012ff */
[----:B------:R-:W-:Y:S02]  /*11a80*/  LOP3.LUT P5, RZ, R55, 0x1, RZ, 0xc0, !PT ;  /* 0x0000000137ff7812 */ /* 0x000fe400078ac0ff */
[----:B------:R-:W-:-:S04]  /*11a90*/  SHF.R.U64 R55, R54, 0x6, RZ ;  /* 0x0000000636377819 */ /* 0x000fc800000012ff */
[----:B------:R-:W-:Y:S01]  /*11aa0*/  LOP3.LUT P4, RZ, R55, 0x1, RZ, 0xc0, !PT ;  /* 0x0000000137ff7812 */ /* 0x000fe2000788c0ff */
[----:B------:R1:W-:Y:S06]  /*11ab0*/  LDGSTS.E [R252+0x300dc], desc[UR28][R90.64], P2 ;  /* 0x300dc0005afc7fae */ /* 0x0003ec00091a101c */
[----:B------:R5:W-:Y:S04]  /*11ac0*/  LDGSTS.E [R252+0x300e0], desc[UR28][R82.64], P5 ;  /* 0x300e000052fc7fae */ /* 0x000be8000a9a101c */
[----:B------:R2:W-:Y:S04]  /*11ad0*/  STL.64 [R1+0x30], R74 ;  /* 0x0000304a01007387 */ /* 0x0005e80000100a00 */
[----:B------:R2:W-:Y:S01]  /*11ae0*/  LDGSTS.E [R252+0x300e4], desc[UR28][R74.64], P4 ;  /* 0x300e40004afc7fae */ /* 0x0005e2000a1a101c */
[----:B-1----:R-:W-:-:S04]  /*11af0*/  IADD3 R90, P4, PT, R106, UR30, RZ ;  /* 0x0000001e6a5a7c10 */ /* 0x002fc8000ff9e0ff */
[----:B------:R-:W-:-:S05]  /*11b00*/  IADD3.X R91, PT, PT, R107, UR13, RZ, P4, !PT ;  /* 0x0000000d6b5b7c10 */ /* 0x000fca000a7fe4ff */
[----:B------:R-:W-:Y:S01]  /*11b10*/  STL.64 [R1+0x38], R90 ;  /* 0x0000385a01007387 */ /* 0x000fe20000100a00 */
[----:B-----5:R-:W-:-:S04]  /*11b20*/  IADD3 R82, P6, PT, R114, UR30, RZ ;  /* 0x0000001e72527c10 */ /* 0x020fc8000ffde0ff */
[----:B------:R-:W-:-:S05]  /*11b30*/  IADD3.X R83, PT, PT, R115, UR13, RZ, P6, !PT ;  /* 0x0000000d73537c10 */ /* 0x000fca000b7fe4ff */
[----:B------:R3:W-:Y:S01]  /*11b40*/  STL.64 [R1+0x58], R82 ;  /* 0x0000585201007387 */ /* 0x0007e20000100a00 */
[----:B--2---:R-:W-:-:S04]  /*11b50*/  IADD3 R74, P6, PT, R148, UR30, RZ ;  /* 0x0000001e944a7c10 */ /* 0x004fc8000ffde0ff */
[----:B------:R-:W-:-:S05]  /*11b60*/  IADD3.X R75, PT, PT, R149, UR13, RZ, P6, !PT ;  /* 0x0000000d954b7c10 */ /* 0x000fca000b7fe4ff */
[----:B------:R4:W-:Y:S04]  /*11b70*/  STL.64 [R1+0x60], R74 ;  /* 0x0000604a01007387 */ /* 0x0009e80000100a00 */
[----:B------:R-:W2:Y:S04]  /*11b80*/  LDL.LU.64 R148, [R1+0x2b8] ;  /* 0x0002b80001947983 */ /* 0x000ea80000300a00 */
[----:B------:R-:W5:Y:S01]  /*11b90*/  LDL.LU.64 R196, [R1+0x2b0] ;  /* 0x0002b00001c47983 */ /* 0x000f620000300a00 */
[----:B------:R-:W-:-:S04]  /*11ba0*/  SHF.R.U64 R55, R54, 0x5, RZ ;  /* 0x0000000536377819 */ /* 0x000fc800000012ff */
[----:B------:R-:W-:Y:S02]  /*11bb0*/  LOP3.LUT P2, RZ, R55, 0x1, RZ, 0xc0, !PT ;  /* 0x0000000137ff7812 */ /* 0x000fe4000784c0ff */
[----:B------:R-:W-:-:S04]  /*11bc0*/  SHF.R.U64 R55, R54, 0x4, RZ ;  /* 0x0000000436377819 */ /* 0x000fc800000012ff */
[----:B------:R-:W-:Y:S02]  /*11bd0*/  LOP3.LUT P5, RZ, R55, 0x1, RZ, 0xc0, !PT ;  /* 0x0000000137ff7812 */ /* 0x000fe400078ac0ff */
[----:B------:R-:W-:-:S04]  /*11be0*/  SHF.R.U64 R55, R54, 0x3, RZ ;  /* 0x0000000336377819 */ /* 0x000fc800000012ff */
[----:B------:R-:W-:Y:S01]  /*11bf0*/  LOP3.LUT P4, RZ, R55, 0x1, RZ, 0xc0, !PT ;  /* 0x0000000137ff7812 */ /* 0x000fe2000788c0ff */
[----:B------:R-:W-:Y:S06]  /*11c00*/  LDGSTS.E [R252+0x300e8], desc[UR28][R90.64], P2 ;  /* 0x300e80005afc7fae */ /* 0x000fec00091a101c */
[----:B------:R3:W-:Y:S01]  /*11c10*/  LDGSTS.E [R252+0x300ec], desc[UR28][R82.64], P5 ;  /* 0x300ec00052fc7fae */ /* 0x0007e2000a9a101c */
[----:B------:R-:W-:-:S05]  /*11c20*/  SHF.R.U64 R55, R54, 0x2, RZ ;  /* 0x0000000236377819 */ /* 0x000fca00000012ff */
[----:B------:R4:W-:Y:S01]  /*11c30*/  LDGSTS.E [R252+0x300f0], desc[UR28][R74.64], P4 ;  /* 0x300f00004afc7fae */ /* 0x0009e2000a1a101c */
[----:B---3--:R-:W-:Y:S02]  /*11c40*/  IADD3 R82, P5, PT, R122, UR30, RZ ;  /* 0x0000001e7a527c10 */ /* 0x008fe4000ffbe0ff */
[----:B------:R-:W-:Y:S01]  /*11c50*/  SHF.R.U64 R54, R54, 0x1, RZ ;  /* 0x0000000136367819 */ /* 0x000fe200000012ff */
[----:B------:R-:W1:Y:S01]  /*11c60*/  LDC R122, c[0x0][0x3a0] ;  /* 0x0000e800ff7a7b82 */ /* 0x000e620000000800 */
[----:B------:R-:W-:Y:S02]  /*11c70*/  IADD3.X R83, PT, PT, R123, UR13, RZ, P5, !PT ;  /* 0x0000000d7b537c10 */ /* 0x000fe4000affe4ff */
[----:B------:R-:W3:Y:S01]  /*11c80*/  S2R R123, SR_TID.X ;  /* 0x00000000007b7919 */ /* 0x000ee20000002100 */
[----:B----4-:R-:W-:-:S04]  /*11c90*/  IADD3 R74, P5, PT, R140, UR30, RZ ;  /* 0x0000001e8c4a7c10 */ /* 0x010fc8000ffbe0ff */
[----:B------:R-:W-:Y:S02]  /*11ca0*/  IADD3.X R75, PT, PT, R141, UR13, RZ, P5, !PT ;  /* 0x0000000d8d4b7c10 */ /* 0x000fe4000affe4ff */
[----:B------:R-:W4:Y:S01]  /*11cb0*/  LDL.LU.64 R140, [R1+0x2a8] ;  /* 0x0002a800018c7983 */ /* 0x000f220000300a00 */
[----:B------:R-:W-:Y:S02]  /*11cc0*/  LOP3.LUT P2, RZ, R54, 0x1, RZ, 0xc0, !PT ;  /* 0x0000000136ff7812 */ /* 0x000fe4000784c0ff */
[----:B------:R-:W-:Y:S01]  /*11cd0*/  IADD3 R54, P5, PT, R156, UR30, RZ ;  /* 0x0000001e9c367c10 */ /* 0x000fe2000ffbe0ff */
[----:B------:R1:W-:Y:S01]  /*11ce0*/  STL.64 [R1+0x68], R82 ;  /* 0x0000685201007387 */ /* 0x0003e20000100a00 */
[----:B------:R-:W-:-:S03]  /*11cf0*/  LOP3.LUT P4, RZ, R55, 0x1, RZ, 0xc0, !PT ;  /* 0x0000000137ff7812 */ /* 0x000fc6000788c0ff */
[----:B------:R-:W4:Y:S01]  /*11d00*/  LDL.LU.64 R114, [R1+0x298] ;  /* 0x0002980001727983 */ /* 0x000f220000300a00 */
[----:B------:R-:W-:-:S03]  /*11d10*/  IADD3.X R55, PT, PT, R157, UR13, RZ, P5, !PT ;  /* 0x0000000d9d377c10 */ /* 0x000fc6000affe4ff */
[----:B------:R1:W-:Y:S04]  /*11d20*/  STL.64 [R1+0x70], R74 ;  /* 0x0000704a01007387 */ /* 0x0003e80000100a00 */
[----:B------:R-:W4:Y:S04]  /*11d30*/  LDL.LU.64 R156, [R1+0x290] ;  /* 0x00029000019c7983 */ /* 0x000f280000300a00 */
[----:B------:R1:W-:Y:S04]  /*11d40*/  STL.64 [R1+0x88], R54 ;  /* 0x0000883601007387 */ /* 0x0003e80000100a00 */
[----:B------:R-:W4:Y:S01]  /*11d50*/  LDL.LU.64 R106, [R1+0x280] ;  /* 0x00028000016a7983 */ /* 0x000f220000300a00 */
[----:B---3--:R-:W-:Y:S01]  /*11d60*/  LOP3.LUT R123, R123, 0x3f, RZ, 0xc0, !PT ;  /* 0x0000003f7b7b7812 */ /* 0x008fe200078ec0ff */
[----:B-1----:R-:W-:-:S02]  /*11d70*/  VIADD R122, R122, 0xffffff80 ;  /* 0xffffff807a7a7836 */ /* 0x002fc40000000000 */
[----:B------:R-:W3:Y:S04]  /*11d80*/  LDL.LU.64 R90, [R1+0x270] ;  /* 0x00027000015a7983 */ /* 0x000ee80000300a00 */
[----:B------:R-:W-:Y:S04]  /*11d90*/  LDGSTS.E [R252+0x300f4], desc[UR28][R82.64], P4 ;  /* 0x300f400052fc7fae */ /* 0x000fe8000a1a101c */
[----:B------:R-:W-:Y:S01]  /*11da0*/  LDGSTS.E [R252+0x300f8], desc[UR28][R74.64], P2 ;  /* 0x300f80004afc7fae */ /* 0x000fe200091a101c */
[----:B------:R-:W-:-:S03]  /*11db0*/  ISETP.GE.AND P2, PT, R123, R122, PT ;  /* 0x0000007a7b00720c */ /* 0x000fc60003f46270 */
[----:B------:R-:W3:Y:S04]  /*11dc0*/  LDL.LU.64 R122, [R1+0x260] ;  /* 0x00026000017a7983 */ /* 0x000ee80000300a00 */
[----:B------:R1:W-:Y:S01]  /*11dd0*/  LDGSTS.E [R252+0x300fc], desc[UR28][R54.64], !P1 ;  /* 0x300fc00036fc7fae */ /* 0x0003e2000c9a101c */
[----:B------:R-:W-:-:S03]  /*11de0*/  ISETP.GT.AND P1, PT, R137, 0xbf, PT ;  /* 0x000000bf8900780c */ /* 0x000fc60003f24270 */
[----:B------:R-:W3:Y:S01]  /*11df0*/  LDL.LU.64 R82, [R1+0x248] ;  /* 0x0002480001527983 */ /* 0x000ee20000300a00 */
[----:B------:R-:W-:Y:S02]  /*11e00*/  USHF.R.S32.HI UR4, URZ, 0x1f, UR6 ;  /* 0x0000001fff047899 */ /* 0x000fe40008011406 */
[----:B------:R-:W-:Y:S01]  /*11e10*/  USHF.L.U32 UR54, UR6, 0x2, URZ ;  /* 0x0000000206367899 */ /* 0x000fe200080006ff */
[----:B------:R-:W3:Y:S01]  /*11e20*/  LDL.LU.64 R74, [R1+0x210] ;  /* 0x00021000014a7983 */ /* 0x000ee20000300a00 */
[----:B-1----:R-:W-:Y:S01]  /*11e30*/  SEL R54, RZ, 0x4, P2 ;  /* 0x00000004ff367807 */ /* 0x002fe20001000000 */
[----:B------:R-:W-:Y:S02]  /*11e40*/  USHF.L.U64.HI UR32, UR6, 0x2, UR4 ;  /* 0x0000000206207899 */ /* 0x000fe40008010204 */
[----:B------:R-:W3:Y:S01]  /*11e50*/  LDL.LU.64 R98, [R1+0x1f0] ;  /* 0x0001f00001627983 */ /* 0x000ee20000300a00 */
[----:B------:R-:W-:-:S03]  /*11e60*/  SEL R54, R54, RZ, P1 ;  /* 0x000000ff36367207 */ /* 0x000fc60000800000 */
[----:B------:R-:W0:Y:S01]  /*11e70*/  LDGDEPBAR ;  /* 0x00000000000079af */ /* 0x000e220000000000 */
[----:B------:R-:W-:Y:S02]  /*11e80*/  ISETP.NE.U32.AND P1, PT, R54, RZ, PT ;  /* 0x000000ff3600720c */ /* 0x000fe40003f25070 */
[----:B--2---:R-:W-:-:S04]  /*11e90*/  IADD3 R54, P2, PT, R148, UR54, RZ ;  /* 0x0000003694367c10 */ /* 0x004fc8000ff5e0ff */
[----:B------:R-:W-:Y:S02]  /*11ea0*/  IADD3.X R55, PT, PT, R149, UR32, RZ, P2, !PT ;  /* 0x0000002095377c10 */ /* 0x000fe400097fe4ff */
[----:B-----5:R-:W-:-:S05]  /*11eb0*/  IADD3 R148, P2, PT, R196, UR54, RZ ;  /* 0x00000036c4947c10 */ /* 0x020fca000ff5e0ff */
[----:B------:R-:W-:Y:S01]  /*11ec0*/  LDGSTS.E [R136+0x20000], desc[UR28][R54.64], P1 ;  /* 0x2000000036887fae */ /* 0x000fe200089a101c */
[----:B------:R-:W-:-:S03]  /*11ed0*/  IADD3.X R149, PT, PT, R197, UR32, RZ, P2, !PT ;  /* 0x00000020c5957c10 */ /* 0x000fc600097fe4ff */
[----:B------:R-:W2:Y:S04]  /*11ee0*/  LDL.LU.64 R196, [R1+0x20] ;  /* 0x0000200001c47983 */ /* 0x000ea80000300a00 */
[----:B------:R1:W-:Y:S04]  /*11ef0*/  STL.64 [R1+0x98], R54 ;  /* 0x0000983601007387 */ /* 0x0003e80000100a00 */
[----:B------:R4:W-:Y:S04]  /*11f00*/  STL.64 [R1+0xb8], R148 ;  /* 0x0000b89401007387 */ /* 0x0009e80000100a00 */
[----:B------:R4:W-:Y:S04]  /*11f10*/  LDGSTS.E [R136+0x20400], desc[UR28][R148.64], P1 ;  /* 0x2040000094887fae */ /* 0x0009e800089a101c */
[----:B-1----:R-:W5:Y:S01]  /*11f20*/  LDL.LU.64 R54, [R1+0x10] ;  /* 0x0000100001367983 */ /* 0x002f620000300a00 */
[----:B----4-:R-:W-:-:S04]  /*11f30*/  IADD3 R148, P2, PT, R140, UR54, RZ ;  /* 0x000000368c947c10 */ /* 0x010fc8000ff5e0ff */
[----:B------:R-:W-:Y:S02]  /*11f40*/  IADD3.X R149, PT, PT, R141, UR32, RZ, P2, !PT ;  /* 0x000000208d957c10 */ /* 0x000fe400097fe4ff */
[----:B------:R-:W-:-:S03]  /*11f50*/  IADD3 R140, P2, PT, R114, UR54, RZ ;  /* 0x00000036728c7c10 */ /* 0x000fc6000ff5e0ff */
[----:B------:R-:W-:Y:S01]  /*11f60*/  LDGSTS.E [R136+0x20800], desc[UR28][R148.64], P1 ;  /* 0x2080000094887fae */ /* 0x000fe200089a101c */
[----:B------:R-:W-:Y:S02]  /*11f70*/  IADD3.X R141, PT, PT, R115, UR32, RZ, P2, !PT ;  /* 0x00000020738d7c10 */ /* 0x000fe400097fe4ff */
[----:B------:R-:W-:Y:S01]  /*11f80*/  IADD3 R114, P2, PT, R156, UR54, RZ ;  /* 0x000000369c727c10 */ /* 0x000fe2000ff5e0ff */
[----:B------:R1:W-:Y:S03]  /*11f90*/  STL.64 [R1+0xd8], R148 ;  /* 0x0000d89401007387 */ /* 0x0003e60000100a00 */
[----:B------:R-:W-:Y:S01]  /*11fa0*/  IADD3.X R115, PT, PT, R157, UR32, RZ, P2, !PT ;  /* 0x000000209d737c10 */ /* 0x000fe200097fe4ff */
[----:B------:R-:W-:Y:S04]  /*11fb0*/  LDGSTS.E [R136+0x20c00], desc[UR28][R140.64], P1 ;  /* 0x20c000008c887fae */ /* 0x000fe800089a101c */
[----:B------:R-:W4:Y:S04]  /*11fc0*/  LDL.LU.64 R156, [R1+0x628] ;  /* 0x00062800019c7983 */ /* 0x000f280000300a00 */
[----:B-1----:R-:W4:Y:S04]  /*11fd0*/  LDL.LU.64 R148, [R1+0x620] ;  /* 0x0006200001947983 */ /* 0x002f280000300a00 */
[----:B------:R1:W-:Y:S04]  /*11fe0*/  STL.64 [R1+0x100], R140 ;  /* 0x0001008c01007387 */ /* 0x0003e80000100a00 */
[----:B------:R1:W-:Y:S04]  /*11ff0*/  LDGSTS.E [R136+0x21000], desc[UR28][R114.64], P1 ;  /* 0x2100000072887fae */ /* 0x0003e800089a101c */
[----:B-1----:R-:W4:Y:S04]  /*12000*/  LDL.LU.64 R140, [R1+0x618] ;  /* 0x00061800018c7983 */ /* 0x002f280000300a00 */
[----:B------:R1:W-:Y:S02]  /*12010*/  STL.64 [R1+0x128], R114 ;  /* 0x0001287201007387 */ /* 0x0003e40000100a00 */
[----:B-1----:R-:W-:-:S04]  /*12020*/  IADD3 R114, P2, PT, R106, UR54, RZ ;  /* 0x000000366a727c10 */ /* 0x002fc8000ff5e0ff */
[----:B------:R-:W-:Y:S02]  /*12030*/  IADD3.X R115, PT, PT, R107, UR32, RZ, P2, !PT ;  /* 0x000000206b737c10 */ /* 0x000fe400097fe4ff */
[----:B---3--:R-:W-:-:S03]  /*12040*/  IADD3 R106, P2, PT, R90, UR54, RZ ;  /* 0x000000365a6a7c10 */ /* 0x008fc6000ff5e0ff */
[----:B------:R-:W-:Y:S01]  /*12050*/  LDGSTS.E [R136+0x21400], desc[UR28][R114.64], P1 ;  /* 0x2140000072887fae */ /* 0x000fe200089a101c */
[----:B------:R-:W-:Y:S02]  /*12060*/  IADD3.X R107, PT, PT, R91, UR32, RZ, P2, !PT ;  /* 0x000000205b6b7c10 */ /* 0x000fe400097fe4ff */
[----:B------:R-:W-:Y:S01]  /*12070*/  IADD3 R90, P2, PT, R122, UR54, RZ ;  /* 0x000000367a5a7c10 */ /* 0x000fe2000ff5e0ff */
[----:B------:R1:W-:Y:S03]  /*12080*/  STL.64 [R1+0x148], R114 ;  /* 0x0001487201007387 */ /* 0x0003e60000100a00 */
[----:B------:R-:W-:Y:S01]  /*12090*/  IADD3.X R91, PT, PT, R123, UR32, RZ, P2, !PT ;  /* 0x000000207b5b7c10 */ /* 0x000fe200097fe4ff */
[----:B------:R-:W-:Y:S04]  /*120a0*/  LDGSTS.E [R136+0x21800], desc[UR28][R106.64], P1 ;  /* 0x218000006a887fae */ /* 0x000fe800089a101c */
[----:B------:R-:W3:Y:S04]  /*120b0*/  LDL.LU.64 R122, [R1+0x610] ;  /* 0x00061000017a7983 */ /* 0x000ee80000300a00 */
[----:B-1----:R-:W3:Y:S04]  /*120c0*/  LDL.LU.64 R114, [R1+0x608] ;  /* 0x0006080001727983 */ /* 0x002ee80000300a00 */
[----:B------:R1:W-:Y:S04]  /*120d0*/  STL.64 [R1+0x180], R106 ;  /* 0x0001806a01007387 */ /* 0x0003e80000100a00 */
[----:B------:R1:W-:Y:S04]  /*120e0*/  LDGSTS.E [R136+0x21c00], desc[UR28][R90.64], P1 ;  /* 0x21c000005a887fae */ /* 0x0003e800089a101c */
[----:B-1----:R-:W3:Y:S04]  /*120f0*/  LDL.LU.64 R106, [R1+0x600] ;  /* 0x00060000016a7983 */ /* 0x002ee80000300a00 */
[----:B------:R1:W-:Y:S02]  /*12100*/  STL.64 [R1+0x1a0], R90 ;  /* 0x0001a05a01007387 */ /* 0x0003e40000100a00 */
[----:B-1----:R-:W-:-:S04]  /*12110*/  IADD3 R90, P2, PT, R82, UR54, RZ ;  /* 0x00000036525a7c10 */ /* 0x002fc8000ff5e0ff */
        /* <DEDUP_REMOVED lines=14> */
[----:B--2---:R-:W-:-:S04]  /*12200*/  IADD3 R74, P2, PT, R196, UR54, RZ ;  /* 0x00000036c44a7c10 */ /* 0x004fc8000ff5e0ff */
[----:B------:R-:W-:Y:S02]  /*12210*/  IADD3.X R75, PT, PT, R197, UR32, RZ, P2, !PT ;  /* 0x00000020c54b7c10 */ /* 0x000fe400097fe4ff */
[----:B-----5:R-:W-:-:S03]  /*12220*/  IADD3 R196, P2, PT, R54, UR54, RZ ;  /* 0x0000003636c47c10 */ /* 0x020fc6000ff5e0ff */
[----:B------:R-:W-:Y:S01]  /*12230*/  LDGSTS.E [R136+0x22c00], desc[UR28][R74.64], P1 ;  /* 0x22c000004a887fae */ /* 0x000fe200089a101c */
[----:B------:R-:W-:Y:S02]  /*12240*/  IADD3.X R197, PT, PT, R55, UR32, RZ, P2, !PT ;  /* 0x0000002037c57c10 */ /* 0x000fe400097fe4ff */
[----:B------:R-:W-:Y:S01]  /*12250*/  IADD3 R54, P2, PT, R244, UR54, RZ ;  /* 0x00000036f4367c10 */ /* 0x000fe2000ff5e0ff */
[----:B------:R1:W-:Y:S03]  /*12260*/  STL.64 [R1+0x220], R74 ;  /* 0x0002204a01007387 */ /* 0x0003e60000100a00 */
[----:B------:R-:W-:Y:S01]  /*12270*/  IADD3.X R55, PT, PT, R245, UR32, RZ, P2, !PT ;  /* 0x00000020f5377c10 */ /* 0x000fe200097fe4ff */
[----:B------:R-:W-:Y:S04]  /*12280*/  LDGSTS.E [R136+0x23000], desc[UR28][R196.64], P1 ;  /* 0x23000000c4887fae */ /* 0x000fe800089a101c */
[----:B------:R2:W-:Y:S04]  /*12290*/  LDGSTS.E [R136+0x23400], desc[UR28][R54.64], P1 ;  /* 0x2340000036887fae */ /* 0x0005e800089a101c */
[----:B-1----:R-:W5:Y:S04]  /*122a0*/  LDL.LU.64 R74, [R1+0x5e0] ;  /* 0x0005e000014a7983 */ /* 0x002f680000300a00 */
[----:B------:R1:W-:Y:S04]  /*122b0*/  STL.64 [R1+0x240], R196 ;  /* 0x000240c401007387 */ /* 0x0003e80000100a00 */
[----:B-1----:R-:W3:Y:S04]  /*122c0*/  LDL.LU.64 R196, [R1+0x5d8] ;  /* 0x0005d80001c47983 */ /* 0x002ee80000300a00 */
[----:B------:R2:W-:Y:S02]  /*122d0*/  STL.64 [R1+0x260], R54 ;  /* 0x0002603601007387 */ /* 0x0005e40000100a00 */
[----:B--2---:R-:W-:-:S04]  /*122e0*/  IADD3 R54, P2, PT, R228, UR54, RZ ;  /* 0x00000036e4367c10 */ /* 0x004fc8000ff5e0ff */
[----:B------:R-:W-:Y:S02]  /*122f0*/  IADD3.X R55, PT, PT, R229, UR32, RZ, P2, !PT ;  /* 0x00000020e5377c10 */ /* 0x000fe400097fe4ff */
[----:B------:R-:W-:Y:S01]  /*12300*/  IADD3 R244, P2, PT, R124, UR54, RZ ;  /* 0x000000367cf47c10 */ /* 0x000fe2000ff5e0ff */
[----:B------:R-:W-:Y:S02]  /*12310*/  IMAD.MOV.U32 R228, RZ, RZ, R54 ;  /* 0x000000ffffe47224 */ /* 0x000fe400078e0036 */
[----:B------:R1:W-:Y:S01]  /*12320*/  STL.64 [R1+0x280], R54 ;  /* 0x0002803601007387 */ /* 0x0003e20000100a00 */
[----:B------:R-:W-:Y:S01]  /*12330*/  IADD3.X R245, PT, PT, R125, UR32, RZ, P2, !PT ;  /* 0x000000207df57c10 */ /* 0x000fe200097fe4ff */
[----:B------:R-:W-:Y:S01]  /*12340*/  IMAD.MOV.U32 R229, RZ, RZ, R55 ;  /* 0x000000ffffe57224 */ /* 0x000fe200078e0037 */
[----:B-1----:R-:W-:-:S04]  /*12350*/  IADD3 R54, P2, PT, R132, UR54, RZ ;  /* 0x0000003684367c10 */ /* 0x002fc8000ff5e0ff */
[----:B------:R-:W-:Y:S01]  /*12360*/  LDGSTS.E [R136+0x23800], desc[UR28][R228.64], P1 ;  /* 0x23800000e4887fae */ /* 0x000fe200089a101c */
[----:B------:R-:W-:-:S03]  /*12370*/  IADD3.X R55, PT, PT, R133, UR32, RZ, P2, !PT ;  /* 0x0000002085377c10 */ /* 0x000fc600097fe4ff */
[----:B------:R-:W-:Y:S01]  /*12380*/  STL.64 [R1+0x2a8], R244 ;  /* 0x0002a8f401007387 */ /* 0x000fe20000100a00 */
[----:B------:R-:W-:-:S03]  /*12390*/  IADD3 R132, P2, PT, R190, UR54, RZ ;  /* 0x00000036be847c10 */ /* 0x000fc6000ff5e0ff */
[----:B------:R-:W-:Y:S01]  /*123a0*/  LDGSTS.E [R136+0x23c00], desc[UR28][R244.64], P1 ;  /* 0x23c00000f4887fae */ /* 0x000fe200089a101c */
[----:B------:R-:W-:Y:S02]  /*123b0*/  IADD3.X R133, PT, PT, R191, UR32, RZ, P2, !PT ;  /* 0x00000020bf857c10 */ /* 0x000fe400097fe4ff */
[----:B------:R-:W-:Y:S01]  /*123c0*/  IADD3 R124, P2, PT, R184, UR54, RZ ;  /* 0x00000036b87c7c10 */ /* 0x000fe2000ff5e0ff */
[----:B------:R1:W-:Y:S03]  /*123d0*/  STL.64 [R1+0x2c0], R54 ;  /* 0x0002c03601007387 */ /* 0x0003e60000100a00 */
[----:B------:R-:W-:Y:S01]  /*123e0*/  IADD3.X R125, PT, PT, R185, UR32, RZ, P2, !PT ;  /* 0x00000020b97d7c10 */ /* 0x000fe200097fe4ff */
[----:B------:R1:W-:Y:S04]  /*123f0*/  LDGSTS.E [R136+0x24000], desc[UR28][R54.64], P1 ;  /* 0x2400000036887fae */ /* 0x0003e800089a101c */
[----:B------:R2:W-:Y:S04]  /*12400*/  STL.64 [R1+0x2f8], R132 ;  /* 0x0002f88401007387 */ /* 0x0005e80000100a00 */
[----:B------:R2:W-:Y:S01]  /*12410*/  LDGSTS.E [R136+0x24400], desc[UR28][R132.64], P1 ;  /* 0x2440000084887fae */ /* 0x0005e200089a101c */
[----:B-1----:R-:W-:-:S03]  /*12420*/  IADD3 R54, P2, PT, R178, UR54, RZ ;  /* 0x00000036b2367c10 */ /* 0x002fc6000ff5e0ff */
[----:B------:R1:W-:Y:S01]  /*12430*/  STL.64 [R1+0x328], R124 ;  /* 0x0003287c01007387 */ /* 0x0003e20000100a00 */
[----:B------:R-:W-:-:S03]  /*12440*/  IADD3.X R55, PT, PT, R179, UR32, RZ, P2, !PT ;  /* 0x00000020b3377c10 */ /* 0x000fc600097fe4ff */
[----:B------:R1:W-:Y:S01]  /*12450*/  LDGSTS.E [R136+0x24800], desc[UR28][R124.64], P1 ;  /* 0x248000007c887fae */ /* 0x0003e200089a101c */
[----:B--2---:R-:W-:-:S03]  /*12460*/  IADD3 R132, P2, PT, R170, UR54, RZ ;  /* 0x00000036aa847c10 */ /* 0x004fc6000ff5e0ff */
[----:B------:R2:W-:Y:S01]  /*12470*/  STL.64 [R1+0x350], R54 ;  /* 0x0003503601007387 */ /* 0x0005e20000100a00 */
[----:B------:R-:W-:-:S03]  /*12480*/  IADD3.X R133, PT, PT, R171, UR32, RZ, P2, !PT ;  /* 0x00000020ab857c10 */ /* 0x000fc600097fe4ff */
        /* <DEDUP_REMOVED lines=14> */
[----:B------:R-:W-:Y:S01]  /*12570*/  STL.64 [R1+0x3c0], R132 ;  /* 0x0003c08401007387 */ /* 0x000fe20000100a00 */
[----:B------:R-:W-:-:S03]  /*12580*/  IADD3.X R125, PT, PT, R139, UR32, RZ, P2, !PT ;  /* 0x000000208b7d7c10 */ /* 0x000fc600097fe4ff */
[----:B------:R-:W-:Y:S01]  /*12590*/  LDGSTS.E [R136+0x25c00], desc[UR28][R132.64], P1 ;  /* 0x25c0000084887fae */ /* 0x000fe200089a101c */
[----:B-1----:R-:W-:-:S03]  /*125a0*/  IADD3 R54, P2, PT, R120, UR54, RZ ;  /* 0x0000003678367c10 */ /* 0x002fc6000ff5e0ff */
[----:B------:R1:W-:Y:S01]  /*125b0*/  STL.64 [R1+0x3d0], R124 ;  /* 0x0003d07c01007387 */ /* 0x0003e20000100a00 */
[----:B------:R-:W-:-:S03]  /*125c0*/  IADD3.X R55, PT, PT, R121, UR32, RZ, P2, !PT ;  /* 0x0000002079377c10 */ /* 0x000fc600097fe4ff */
[----:B------:R-:W2:Y:S04]  /*125d0*/  LDL.LU.64 R146, [R1+0x4f0] ;  /* 0x0004f00001927983 */ /* 0x000ea80000300a00 */
[----:B------:R1:W-:Y:S04]  /*125e0*/  STL.64 [R1+0x3e0], R54 ;  /* 0x0003e03601007387 */ /* 0x0003e80000100a00 */
[----:B------:R-:W3:Y:S04]  /*125f0*/  LDL.LU.64 R244, [R1+0x4e0] ;  /* 0x0004e00001f47983 */ /* 0x000ee80000300a00 */
[----:B------:R1:W-:Y:S04]  /*12600*/  LDGSTS.E [R136+0x26000], desc[UR28][R124.64], P1 ;  /* 0x260000007c887fae */ /* 0x0003e800089a101c */
[----:B------:R-:W4:Y:S04]  /*12610*/  LDL.LU.64 R154, [R1+0x4d0] ;  /* 0x0004d000019a7983 */ /* 0x000f280000300a00 */
[----:B------:R1:W-:Y:S02]  /*12620*/  LDGSTS.E [R136+0x26400], desc[UR28][R54.64], P1 ;  /* 0x2640000036887fae */ /* 0x0003e400089a101c */
[----:B-1----:R-:W-:-:S02]  /*12630*/  IADD3 R124, P2, PT, R112, UR54, RZ ;  /* 0x00000036707c7c10 */ /* 0x002fc4000ff5e0ff */
[----:B------:R-:W5:Y:S02]  /*12640*/  LDL.LU.64 R162, [R1+0x4b8] ;  /* 0x0004b80001a27983 */ /* 0x000f640000300a00 */
[----:B------:R-:W-:Y:S02]  /*12650*/  IADD3.X R125, PT, PT, R113, UR32, RZ, P2, !PT ;  /* 0x00000020717d7c10 */ /* 0x000fe400097fe4ff */
[----:B------:R-:W5:Y:S01]  /*12660*/  LDL.LU.64 R170, [R1+0x4a0] ;  /* 0x0004a00001aa7983 */ /* 0x000f620000300a00 */
[----:B------:R-:W-:-:S03]  /*12670*/  IADD3 R120, P2, PT, R104, UR54, RZ ;  /* 0x0000003668787c10 */ /* 0x000fc6000ff5e0ff */
[----:B------:R-:W-:Y:S01]  /*12680*/  LDGSTS.E [R136+0x26800], desc[UR28][R124.64], P1 ;  /* 0x268000007c887fae */ /* 0x000fe200089a101c */
[----:B------:R-:W-:Y:S02]  /*12690*/  IADD3.X R121, PT, PT, R105, UR32, RZ, P2, !PT ;  /* 0x0000002069797c10 */ /* 0x000fe400097fe4ff */
[----:B------:R-:W-:Y:S01]  /*126a0*/  IADD3 R54, P2, PT, R96, UR54, RZ ;  /* 0x0000003660367c10 */ /* 0x000fe2000ff5e0ff */
[----:B------:R-:W-:Y:S03]  /*126b0*/  STL.64 [R1+0x3f0], R124 ;  /* 0x0003f07c01007387 */ /* 0x000fe60000100a00 */
[----:B------:R-:W-:Y:S01]  /*126c0*/  IADD3.X R55, PT, PT, R97, UR32, RZ, P2, !PT ;  /* 0x0000002061377c10 */ /* 0x000fe200097fe4ff */
[----:B------:R-:W-:Y:S01]  /*126d0*/  STL.64 [R1+0x400], R120 ;  /* 0x0004007801007387 */ /* 0x000fe20000100a00 */
[----:B------:R-:W-:-:S03]  /*126e0*/  IADD3 R104, P2, PT, R88, UR54, RZ ;  /* 0x0000003658687c10 */ /* 0x000fc6000ff5e0ff */
[----:B------:R1:W-:Y:S04]  /*126f0*/  STL.64 [R1+0x408], R54 ;  /* 0x0004083601007387 */ /* 0x0003e80000100a00 */
[----:B------:R-:W5:Y:S01]  /*12700*/  LDL.LU.64 R178, [R1+0x2a0] ;  /* 0x0002a00001b27983 */ /* 0x000f620000300a00 */
[----:B------:R-:W-:Y:S02]  /*12710*/  IADD3.X R105, PT, PT, R89, UR32, RZ, P2, !PT ;  /* 0x0000002059697c10 */ /* 0x000fe400097fe4ff */
[----:B------:R-:W-:Y:S01]  /*12720*/  IADD3 R96, P2, PT, R80, UR54, RZ ;  /* 0x0000003650607c10 */ /* 0x000fe2000ff5e0ff */
[----:B------:R-:W5:Y:S03]  /*12730*/  LDL.LU.64 R184, [R1+0x288] ;  /* 0x0002880001b87983 */ /* 0x000f660000300a00 */
[----:B------:R-:W-:Y:S01]  /*12740*/  IADD3.X R97, PT, PT, R81, UR32, RZ, P2, !PT ;  /* 0x0000002051617c10 */ /* 0x000fe200097fe4ff */
[----:B------:R-:W-:Y:S04]  /*12750*/  LDGSTS.E [R136+0x26c00], desc[UR28][R120.64], P1 ;  /* 0x26c0000078887fae */ /* 0x000fe800089a101c */
[----:B------:R1:W-:Y:S04]  /*12760*/  LDGSTS.E [R136+0x27000], desc[UR28][R54.64], P1 ;  /* 0x2700000036887fae */ /* 0x0003e800089a101c */
[----:B------:R-:W5:Y:S04]  /*12770*/  LDL.LU.64 R190, [R1+0x278] ;  /* 0x0002780001be7983 */ /* 0x000f680000300a00 */
[----:B------:R-:W-:Y:S01]  /*12780*/  STL.64 [R1+0x410], R104 ;  /* 0x0004106801007387 */ /* 0x000fe20000100a00 */
[----:B-1----:R-:W-:-:S03]  /*12790*/  IADD3 R54, P2, PT, R72, UR54, RZ ;  /* 0x0000003648367c10 */ /* 0x002fc6000ff5e0ff */
[----:B------:R-:W-:Y:S01]  /*127a0*/  STL.64 [R1+0x418], R96 ;  /* 0x0004186001007387 */ /* 0x000fe20000100a00 */
[----:B------:R-:W-:-:S03]  /*127b0*/  IADD3.X R55, PT, PT, R73, UR32, RZ, P2, !PT ;  /* 0x0000002049377c10 */ /* 0x000fc600097fe4ff */
[----:B------:R-:W5:Y:S04]  /*127c0*/  LDL.LU.64 R132, [R1+0x268] ;  /* 0x0002680001847983 */ /* 0x000f680000300a00 */
[----:B------:R-:W-:Y:S04]  /*127d0*/  LDGSTS.E [R136+0x27400], desc[UR28][R104.64], P1 ;  /* 0x2740000068887fae */ /* 0x000fe800089a101c */
[----:B------:R-:W-:Y:S04]  /*127e0*/  LDGSTS.E [R136+0x27800], desc[UR28][R96.64], P1 ;  /* 0x2780000060887fae */ /* 0x000fe800089a101c */
[----:B------:R2:W-:Y:S04]  /*127f0*/  STL.64 [R1+0x420], R54 ;  /* 0x0004203601007387 */ /* 0x0005e80000100a00 */
[----:B------:R2:W-:Y:S04]  /*12800*/  LDGSTS.E [R136+0x27c00], desc[UR28][R54.64], P1 ;  /* 0x27c0000036887fae */ /* 0x0005e800089a101c */
[----:B------:R-:W5:Y:S04]  /*12810*/  LDL.LU.64 R124, [R1+0x258] ;  /* 0x00025800017c7983 */ /* 0x000f680000300a00 */
[----:B------:R-:W5:Y:S01]  /*12820*/  LDL.LU.64 R228, [R1+0x238] ;  /* 0x0002380001e47983 */ /* 0x000f620000300a00 */
[----:B--2---:R-:W-:-:S04]  /*12830*/  IADD3 R54, P2, PT, R146, UR54, RZ ;  /* 0x0000003692367c10 */ /* 0x004fc8000ff5e0ff */
[----:B------:R-:W-:Y:S02]  /*12840*/  IADD3.X R55, PT, PT, R147, UR32, RZ, P2, !PT ;  /* 0x0000002093377c10 */ /* 0x000fe400097fe4ff */
[----:B---3--:R-:W-:-:S03]  /*12850*/  IADD3 R72, P2, PT, R244, UR54, RZ ;  /* 0x00000036f4487c10 */ /* 0x008fc6000ff5e0ff */
[----:B------:R-:W-:Y:S01]  /*12860*/  LDGSTS.E [R3+0x20100], desc[UR28][R54.64], P1 ;  /* 0x2010000036037fae */ /* 0x000fe200089a101c */
[----:B------:R-:W-:-:S03]  /*12870*/  IADD3.X R73, PT, PT, R245, UR32, RZ, P2, !PT ;  /* 0x00000020f5497c10 */ /* 0x000fc600097fe4ff */
[----:B------:R-:W2:Y:S04]  /*12880*/  LDL.LU.64 R244, [R1+0x208] ;  /* 0x0002080001f47983 */ /* 0x000ea80000300a00 */
[----:B------:R1:W-:Y:S01]  /*12890*/  STL.64 [R1+0x20], R54 ;  /* 0x0000203601007387 */ /* 0x0003e20000100a00 */
[----:B----4-:R-:W-:-:S03]  /*128a0*/  IADD3 R88, P2, PT, R154, UR54, RZ ;  /* 0x000000369a587c10 */ /* 0x010fc6000ff5e0ff */
[----:B------:R3:W-:Y:S04]  /*128b0*/  LDGSTS.E [R3+0x20500], desc[UR28][R72.64], P1 ;  /* 0x2050000048037fae */ /* 0x0007e800089a101c */
[----:B-1----:R-:W4:Y:S01]  /*128c0*/  LDL.LU.64 R54, [R1+0x1c0] ;  /* 0x0001c00001367983 */ /* 0x002f220000300a00 */
[----:B------:R-:W-:Y:S02]  /*128d0*/  IADD3.X R89, PT, PT, R155, UR32, RZ, P2, !PT ;  /* 0x000000209b597c10 */ /* 0x000fe400097fe4ff */
[----:B-----5:R-:W-:Y:S01]  /*128e0*/  IADD3 R80, P2, PT, R162, UR54, RZ ;  /* 0x00000036a2507c10 */ /* 0x020fe2000ff5e0ff */
[----:B------:R3:W-:Y:S03]  /*128f0*/  STL.64 [R1+0x50], R72 ;  /* 0x0000504801007387 */ /* 0x0007e60000100a00 */
[----:B------:R-:W-:Y:S01]  /*12900*/  IADD3.X R81, PT, PT, R163, UR32, RZ, P2, !PT ;  /* 0x00000020a3517c10 */ /* 0x000fe200097fe4ff */
[----:B------:R1:W-:Y:S04]  /*12910*/  STL.64 [R1+0x90], R88 ;  /* 0x0000905801007387 */ /* 0x0003e80000100a00 */
[----:B------:R1:W-:Y:S01]  /*12920*/  LDGSTS.E [R3+0x20900], desc[UR28][R88.64], P1 ;  /* 0x2090000058037fae */ /* 0x0003e200089a101c */
[----:B---3--:R-:W-:-:S03]  /*12930*/  IADD3 R72, P2, PT, R170, UR54, RZ ;  /* 0x00000036aa487c10 */ /* 0x008fc6000ff5e0ff */
[----:B------:R3:W-:Y:S01]  /*12940*/  STL.64 [R1+0xb0], R80 ;  /* 0x0000b05001007387 */ /* 0x0007e20000100a00 */
[----:B------:R-:W-:-:S03]  /*12950*/  IADD3.X R73, PT, PT, R171, UR32, RZ, P2, !PT ;  /* 0x00000020ab497c10 */ /* 0x000fc600097fe4ff */
[----:B------:R3:W-:Y:S01]  /*12960*/  LDGSTS.E [R3+0x20d00], desc[UR28][R80.64], P1 ;  /* 0x20d0000050037fae */ /* 0x0007e200089a101c */
[----:B-1----:R-:W-:-:S03]  /*12970*/  IADD3 R88, P2, PT, R178, UR54, RZ ;  /* 0x00000036b2587c10 */ /* 0x002fc6000ff5e0ff */
[----:B------:R1:W-:Y:S01]  /*12980*/  STL.64 [R1+0xd0], R72 ;  /* 0x0000d04801007387 */ /* 0x0003e20000100a00 */
[----:B------:R-:W-:-:S03]  /*12990*/  IADD3.X R89, PT, PT, R179, UR32, RZ, P2, !PT ;  /* 0x00000020b3597c10 */ /* 0x000fc600097fe4ff */
        /* <DEDUP_REMOVED lines=12> */
[----:B------:R3:W-:Y:S04]  /*12a60*/  LDGSTS.E [R3+0x21d00], desc[UR28][R72.64], P1 ;  /* 0x21d0000048037fae */ /* 0x0007e800089a101c */
[----:B------:R-:W-:Y:S04]  /*12a70*/  STL.64 [R1+0x158], R88 ;  /* 0x0001585801007387 */ /* 0x000fe80000100a00 */
[----:B------:R-:W-:Y:S01]  /*12a80*/  LDGSTS.E [R3+0x22100], desc[UR28][R88.64], P1 ;  /* 0x2210000058037fae */ /* 0x000fe200089a101c */
[----:B-1----:R-:W-:-:S04]  /*12a90*/  IADD3 R80, P2, PT, R124, UR54, RZ ;  /* 0x000000367c507c10 */ /* 0x002fc8000ff5e0ff */
[----:B------:R-:W-:Y:S02]  /*12aa0*/  IADD3.X R81, PT, PT, R125, UR32, RZ, P2, !PT ;  /* 0x000000207d517c10 */ /* 0x000fe400097fe4ff */
[----:B---3--:R-:W-:-:S03]  /*12ab0*/  IADD3 R72, P2, PT, R228, UR54, RZ ;  /* 0x00000036e4487c10 */ /* 0x008fc6000ff5e0ff */
[----:B------:R2:W-:Y:S01]  /*12ac0*/  STL.64 [R1+0x170], R80 ;  /* 0x0001705001007387 */ /* 0x0005e20000100a00 */
[----:B------:R-:W-:-:S03]  /*12ad0*/  IADD3.X R73, PT, PT, R229, UR32, RZ, P2, !PT ;  /* 0x00000020e5497c10 */ /* 0x000fc600097fe4ff */
[----:B------:R2:W-:Y:S04]  /*12ae0*/  LDGSTS.E [R3+0x22500], desc[UR28][R80.64], P1 ;  /* 0x2250000050037fae */ /* 0x0005e800089a101c */
[----:B------:R4:W-:Y:S04]  /*12af0*/  STL.64 [R1+0x188], R72 ;  /* 0x0001884801007387 */ /* 0x0009e80000100a00 */
[----:B------:R4:W-:Y:S01]  /*12b00*/  LDGSTS.E [R3+0x22900], desc[UR28][R72.64], P1 ;  /* 0x2290000048037fae */ /* 0x0009e200089a101c */
[----:B--2---:R-:W-:-:S04]  /*12b10*/  IADD3 R80, P2, PT, R244, UR54, RZ ;  /* 0x00000036f4507c10 */ /* 0x004fc8000ff5e0ff */
[----:B------:R-:W-:Y:S02]  /*12b20*/  IADD3.X R81, PT, PT, R245, UR32, RZ, P2, !PT ;  /* 0x00000020f5517c10 */ /* 0x000fe400097fe4ff */
[----:B----4-:R-:W-:-:S03]  /*12b30*/  IADD3 R72, P2, PT, R54, UR54, RZ ;  /* 0x0000003636487c10 */ /* 0x010fc6000ff5e0ff */
[----:B------:R1:W-:Y:S01]  /*12b40*/  LDGSTS.E [R3+0x22d00], desc[UR28][R80.64], P1 ;  /* 0x22d0000050037fae */ /* 0x0003e200089a101c */
[----:B------:R-:W-:Y:S02]  /*12b50*/  IADD3.X R73, PT, PT, R55, UR32, RZ, P2, !PT ;  /* 0x0000002037497c10 */ /* 0x000fe400097fe4ff */
[----:B------:R-:W-:Y:S01]  /*12b60*/  IADD3 R54, P2, PT, R246, UR54, RZ ;  /* 0x00000036f6367c10 */ /* 0x000fe2000ff5e0ff */
[----:B------:R1:W-:Y:S03]  /*12b70*/  STL.64 [R1+0x1a8], R80 ;  /* 0x0001a85001007387 */ /* 0x0003e60000100a00 */
[----:B------:R-:W-:Y:S01]  /*12b80*/  IADD3.X R55, PT, PT, R247, UR32, RZ, P2, !PT ;  /* 0x00000020f7377c10 */ /* 0x000fe200097fe4ff */
        /* <DEDUP_REMOVED lines=35> */
[----:B------:R-:W-:Y:S01]  /*12dc0*/  STL.64 [R1+0x2f0], R72 ;  /* 0x0002f04801007387 */ /* 0x000fe20000100a00 */
[----:B------:R-:W-:-:S03]  /*12dd0*/  IADD3.X R55, PT, PT, R153, UR32, RZ, P2, !PT ;  /* 0x0000002099377c10 */ /* 0x000fc600097fe4ff */
[----:B------:R-:W-:Y:S01]  /*12de0*/  LDGSTS.E [R3+0x25500], desc[UR28][R72.64], P1 ;  /* 0x2550000048037fae */ /* 0x000fe200089a101c */
[----:B--2---:R-:W-:-:S03]  /*12df0*/  IADD3 R80, P2, PT, R144, UR54, RZ ;  /* 0x0000003690507c10 */ /* 0x004fc6000ff5e0ff */
[----:B------:R1:W-:Y:S01]  /*12e00*/  STL.64 [R1+0x310], R54 ;  /* 0x0003103601007387 */ /* 0x0003e20000100a00 */
[----:B------:R-:W-:-:S03]  /*12e10*/  IADD3.X R81, PT, PT, R145, UR32, RZ, P2, !PT ;  /* 0x0000002091517c10 */ /* 0x000fc600097fe4ff */
[----:B------:R1:W-:Y:S04]  /*12e20*/  LDGSTS.E [R3+0x25900], desc[UR28][R54.64], P1 ;  /* 0x2590000036037fae */ /* 0x0003e800089a101c */
[----:B------:R-:W2:Y:S01]  /*12e30*/  LDL.LU.64 R124, [R1+0x560] ;  /* 0x00056000017c7983 */ /* 0x000ea20000300a00 */
[----:B-1----:R-:W-:-:S03]  /*12e40*/  IADD3 R54, P2, PT, R134, UR54, RZ ;  /* 0x0000003686367c10 */ /* 0x002fc6000ff5e0ff */
[----:B------:R1:W-:Y:S01]  /*12e50*/  LDGSTS.E [R3+0x25d00], desc[UR28][R80.64], P1 ;  /* 0x25d0000050037fae */ /* 0x0003e200089a101c */
[----:B------:R-:W-:Y:S02]  /*12e60*/  IADD3.X R55, PT, PT, R135, UR32, RZ, P2, !PT ;  /* 0x0000002087377c10 */ /* 0x000fe400097fe4ff */
[----:B------:R-:W-:Y:S01]  /*12e70*/  IADD3 R72, P2, PT, R118, UR54, RZ ;  /* 0x0000003676487c10 */ /* 0x000fe2000ff5e0ff */
[----:B------:R-:W-:Y:S03]  /*12e80*/  STL.64 [R1+0x340], R80 ;  /* 0x0003405001007387 */ /* 0x000fe60000100a00 */
[----:B------:R-:W-:Y:S01]  /*12e90*/  IADD3.X R73, PT, PT, R119, UR32, RZ, P2, !PT ;  /* 0x0000002077497c10 */ /* 0x000fe200097fe4ff */
[----:B------:R3:W-:Y:S04]  /*12ea0*/  STL.64 [R1+0x360], R54 ;  /* 0x0003603601007387 */ /* 0x0007e80000100a00 */
[----:B------:R-:W-:Y:S01]  /*12eb0*/  LDGSTS.E [R3+0x26100], desc[UR28][R54.64], P1 ;  /* 0x2610000036037fae */ /* 0x000fe200089a101c */
[----:B------:R-:W-:-:S03]  /*12ec0*/  IADD3 R88, P2, PT, R110, UR54, RZ ;  /* 0x000000366e587c10 */ /* 0x000fc6000ff5e0ff */
[----:B------:R4:W-:Y:S04]  /*12ed0*/  LDGSTS.E [R3+0x26500], desc[UR28][R72.64], P1 ;  /* 0x2650000048037fae */ /* 0x0009e800089a101c */
[----:B---3--:R-:W3:Y:S04]  /*12ee0*/  LDL.LU.64 R54, [R1+0x550] ;  /* 0x0005500001367983 */ /* 0x008ee80000300a00 */
[----:B------:R4:W-:Y:S04]  /*12ef0*/  STL.64 [R1+0x388], R72 ;  /* 0x0003884801007387 */ /* 0x0009e80000100a00 */
[----:B------:R-:W5:Y:S01]  /*12f00*/  LDL.LU.64 R244, [R1+0x540] ;  /* 0x0005400001f47983 */ /* 0x000f620000300a00 */
[----:B------:R-:W-:-:S02]  /*12f10*/  IADD3.X R89, PT, PT, R111, UR32, RZ, P2, !PT ;  /* 0x000000206f597c10 */ /* 0x000fc400097fe4ff */
[----:B-1----:R-:W-:Y:S01]  /*12f20*/  IADD3 R80, P2, PT, R102, UR54, RZ ;  /* 0x0000003666507c10 */ /* 0x002fe2000ff5e0ff */
[----:B------:R-:W5:Y:S03]  /*12f30*/  LDL.LU.64 R138, [R1+0x530] ;  /* 0x00053000018a7983 */ /* 0x000f660000300a00 */
[----:B------:R-:W-:Y:S01]  /*12f40*/  IADD3.X R81, PT, PT, R103, UR32, RZ, P2, !PT ;  /* 0x0000002067517c10 */ /* 0x000fe200097fe4ff */
[----:B------:R1:W-:Y:S01]  /*12f50*/  LDGSTS.E [R3+0x26900], desc[UR28][R88.64], P1 ;  /* 0x2690000058037fae */ /* 0x0003e200089a101c */
[----:B----4-:R-:W-:-:S03]  /*12f60*/  IADD3 R72, P2, PT, R94, UR54, RZ ;  /* 0x000000365e487c10 */ /* 0x010fc6000ff5e0ff */
[----:B------:R1:W-:Y:S01]  /*12f70*/  STL.64 [R1+0x3a0], R88 ;  /* 0x0003a05801007387 */ /* 0x0003e20000100a00 */
[----:B------:R-:W-:-:S03]  /*12f80*/  IADD3.X R73, PT, PT, R95, UR32, RZ, P2, !PT ;  /* 0x000000205f497c10 */ /* 0x000fc600097fe4ff */
[----:B------:R4:W-:Y:S04]  /*12f90*/  STL.64 [R1+0x3b8], R80 ;  /* 0x0003b85001007387 */ /* 0x0009e80000100a00 */
[----:B------:R-:W5:Y:S01]  /*12fa0*/  LDL.LU.64 R146, [R1+0x528] ;  /* 0x0005280001927983 */ /* 0x000f620000300a00 */
[----:B-1----:R-:W-:-:S03]  /*12fb0*/  IADD3 R88, P2, PT, R86, UR54, RZ ;  /* 0x0000003656587c10 */ /* 0x002fc6000ff5e0ff */
[----:B------:R4:W-:Y:S01]  /*12fc0*/  LDGSTS.E [R3+0x26d00], desc[UR28][R80.64], P1 ;  /* 0x26d0000050037fae */ /* 0x0009e200089a101c */
[----:B------:R-:W-:-:S03]  /*12fd0*/  IADD3.X R89, PT, PT, R87, UR32, RZ, P2, !PT ;  /* 0x0000002057597c10 */ /* 0x000fc600097fe4ff */
[----:B------:R1:W-:Y:S04]  /*12fe0*/  STL.64 [R1+0x3c8], R72 ;  /* 0x0003c84801007387 */ /* 0x0003e80000100a00 */
[----:B------:R-:W5:Y:S01]  /*12ff0*/  LDL.LU.64 R154, [R1+0x518] ;  /* 0x00051800019a7983 */ /* 0x000f620000300a00 */
[----:B----4-:R-:W-:-:S03]  /*13000*/  IADD3 R80, P2, PT, R78, UR54, RZ ;  /* 0x000000364e507c10 */ /* 0x010fc6000ff5e0ff */
[----:B------:R1:W-:Y:S01]  /*13010*/  LDGSTS.E [R3+0x27100], desc[UR28][R72.64], P1 ;  /* 0x2710000048037fae */ /* 0x0003e200089a101c */
[----:B------:R-:W-:-:S03]  /*13020*/  IADD3.X R81, PT, PT, R79, UR32, RZ, P2, !PT ;  /* 0x000000204f517c10 */ /* 0x000fc600097fe4ff */
[----:B------:R-:W4:Y:S04]  /*13030*/  LDL.LU.64 R162, [R1+0x508] ;  /* 0x0005080001a27983 */ /* 0x000f280000300a00 */
[----:B------:R-:W4:Y:S01]  /*13040*/  LDL.LU.64 R170, [R1+0x4f8] ;  /* 0x0004f80001aa7983 */ /* 0x000f220000300a00 */
[----:B-1----:R-:W-:-:S03]  /*13050*/  IADD3 R72, P2, PT, R70, UR54, RZ ;  /* 0x0000003646487c10 */ /* 0x002fc6000ff5e0ff */
[----:B------:R-:W-:Y:S01]  /*13060*/  STL.64 [R1+0x3d8], R88 ;  /* 0x0003d85801007387 */ /* 0x000fe20000100a00 */
[----:B------:R-:W-:-:S03]  /*13070*/  IADD3.X R73, PT, PT, R71, UR32, RZ, P2, !PT ;  /* 0x0000002047497c10 */ /* 0x000fc600097fe4ff */
[----:B------:R-:W-:Y:S04]  /*13080*/  STL.64 [R1+0x3e8], R80 ;  /* 0x0003e85001007387 */ /* 0x000fe80000100a00 */
[----:B------:R-:W-:Y:S04]  /*13090*/  STL.64 [R1+0x3f8], R72 ;  /* 0x0003f84801007387 */ /* 0x000fe80000100a00 */
[----:B------:R-:W4:Y:S04]  /*130a0*/  LDL.LU.64 R178, [R1+0x4d8] ;  /* 0x0004d80001b27983 */ /* 0x000f280000300a00 */
[----:B------:R-:W4:Y:S04]  /*130b0*/  LDL.LU.64 R184, [R1+0x4c8] ;  /* 0x0004c80001b87983 */ /* 0x000f280000300a00 */
[----:B------:R-:W4:Y:S04]  /*130c0*/  LDL.LU.64 R190, [R1+0x4b0] ;  /* 0x0004b00001be7983 */ /* 0x000f280000300a00 */
[----:B------:R-:W4:Y:S04]  /*130d0*/  LDL.LU.64 R132, [R1+0x498] ;  /* 0x0004980001847983 */ /* 0x000f280000300a00 */
[----:B------:R-:W-:Y:S04]  /*130e0*/  LDGSTS.E [R3+0x27500], desc[UR28][R88.64], P1 ;  /* 0x2750000058037fae */ /* 0x000fe800089a101c */
[----:B------:R-:W-:Y:S04]  /*130f0*/  LDGSTS.E [R3+0x27900], desc[UR28][R80.64], P1 ;  /* 0x2790000050037fae */ /* 0x000fe800089a101c */
[----:B------:R4:W-:Y:S01]  /*13100*/  LDGSTS.E [R3+0x27d00], desc[UR28][R72.64], P1 ;  /* 0x27d0000048037fae */ /* 0x0009e200089a101c */
[----:B--2---:R-:W-:-:S04]  /*13110*/  IADD3 R228, P2, PT, R124, UR54, RZ ;  /* 0x000000367ce47c10 */ /* 0x004fc8000ff5e0ff */
[----:B------:R-:W-:Y:S02]  /*13120*/  IADD3.X R229, PT, PT, R125, UR32, RZ, P2, !PT ;  /* 0x000000207de57c10 */ /* 0x000fe400097fe4ff */
[----:B------:R-:W2:Y:S04]  /*13130*/  LDL.LU.64 R124, [R1+0x250] ;  /* 0x00025000017c7983 */ /* 0x000ea80000300a00 */
[----:B------:R-:W-:Y:S01]  /*13140*/  LDGSTS.E [R2+0x20200], desc[UR28][R228.64], P1 ;  /* 0x20200000e4027fae */ /* 0x000fe200089a101c */
[----:B---3--:R-:W-:-:S04]  /*13150*/  IADD3 R246, P2, PT, R54, UR54, RZ ;  /* 0x0000003636f67c10 */ /* 0x008fc8000ff5e0ff */
[----:B------:R-:W-:Y:S02]  /*13160*/  IADD3.X R247, PT, PT, R55, UR32, RZ, P2, !PT ;  /* 0x0000002037f77c10 */ /* 0x000fe400097fe4ff */
[----:B-----5:R-:W-:-:S03]  /*13170*/  IADD3 R54, P2, PT, R244, UR54, RZ ;  /* 0x00000036f4367c10 */ /* 0x020fc6000ff5e0ff */
[----:B------:R-:W-:Y:S01]  /*13180*/  LDGSTS.E [R2+0x20600], desc[UR28][R246.64], P1 ;  /* 0x20600000f6027fae */ /* 0x000fe200089a101c */
[----:B------:R-:W-:-:S03]  /*13190*/  IADD3.X R55, PT, PT, R245, UR32, RZ, P2, !PT ;  /* 0x00000020f5377c10 */ /* 0x000fc600097fe4ff */
[----:B------:R-:W3:Y:S04]  /*131a0*/  LDL.LU.64 R244, [R1+0x200] ;  /* 0x0002000001f47983 */ /* 0x000ee80000300a00 */
[----:B------:R1:W-:Y:S04]  /*131b0*/  STL.64 [R1+0x10], R54 ;  /* 0x0000103601007387 */ /* 0x0003e80000100a00 */
[----:B------:R-:W-:Y:S04]  /*131c0*/  LDGSTS.E [R2+0x20a00], desc[UR28][R54.64], P1 ;  /* 0x20a0000036027fae */ /* 0x000fe800089a101c */
[----:B-1----:R-:W5:Y:S01]  /*131d0*/  LDL.LU.64 R54, [R1+0x8] ;  /* 0x0000080001367983 */ /* 0x002f620000300a00 */
[----:B------:R-:W-:-:S04]  /*131e0*/  IADD3 R194, P2, PT, R138, UR54, RZ ;  /* 0x000000368ac27c10 */ /* 0x000fc8000ff5e0ff */
[----:B------:R-:W-:Y:S02]  /*131f0*/  IADD3.X R195, PT, PT, R139, UR32, RZ, P2, !PT ;  /* 0x000000208bc37c10 */ /* 0x000fe400097fe4ff */
[----:B------:R-:W-:-:S03]  /*13200*/  IADD3 R70, P2, PT, R146, UR54, RZ ;  /* 0x0000003692467c10 */ /* 0x000fc6000ff5e0ff */
[----:B------:R-:W-:Y:S01]  /*13210*/  LDGSTS.E [R2+0x20e00], desc[UR28][R194.64], P1 ;  /* 0x20e00000c2027fae */ /* 0x000fe200089a101c */
[----:B------:R-:W-:Y:S02]  /*13220*/  IADD3.X R71, PT, PT, R147, UR32, RZ, P2, !PT ;  /* 0x0000002093477c10 */ /* 0x000fe400097fe4ff */
[----:B------:R-:W-:-:S03]  /*13230*/  IADD3 R78, P2, PT, R154, UR54, RZ ;  /* 0x000000369a4e7c10 */ /* 0x000fc6000ff5e0ff */
[----:B------:R1:W-:Y:S01]  /*13240*/  LDGSTS.E [R2+0x21200], desc[UR28][R70.64], P1 ;  /* 0x2120000046027fae */ /* 0x0003e200089a101c */
[----:B------:R-:W-:Y:S02]  /*13250*/  IADD3.X R79, PT, PT, R155, UR32, RZ, P2, !PT ;  /* 0x000000209b4f7c10 */ /* 0x000fe400097fe4ff */
[----:B----4-:R-:W-:Y:S01]  /*13260*/  IADD3 R72, P2, PT, R162, UR54, RZ ;  /* 0x00000036a2487c10 */ /* 0x010fe2000ff5e0ff */
        /* <DEDUP_REMOVED lines=8> */
[----:B----4-:R-:W-:-:S03]  /*132f0*/  IADD3 R78, P2, PT, R178, UR54, RZ ;  /* 0x00000036b24e7c10 */ /* 0x010fc6000ff5e0ff */
[----:B------:R4:W-:Y:S01]  /*13300*/  STL.64 [R1+0xe8], R70 ;  /* 0x0000e84601007387 */ /* 0x0009e20000100a00 */
[----:B------:R-:W-:-:S03]  /*13310*/  IADD3.X R79, PT, PT, R179, UR32, RZ, P2, !PT ;  /* 0x00000020b34f7c10 */ /* 0x000fc600097fe4ff */
        /* <DEDUP_REMOVED lines=12> */
[----:B------:R3:W-:Y:S04]  /*133e0*/  LDGSTS.E [R2+0x22a00], desc[UR28][R70.64], P1 ;  /* 0x22a0000046027fae */ /* 0x0007e800089a101c */
[----:B------:R-:W-:Y:S04]  /*133f0*/  STL.64 [R1+0x160], R78 ;  /* 0x0001604e01007387 */ /* 0x000fe80000100a00 */
[----:B------:R-:W-:Y:S01]  /*13400*/  LDGSTS.E [R2+0x22e00], desc[UR28][R78.64], P1 ;  /* 0x22e000004e027fae */ /* 0x000fe200089a101c */
[----:B--2---:R-:W-:-:S04]  /*13410*/  IADD3 R72, P2, PT, R124, UR54, RZ ;  /* 0x000000367c487c10 */ /* 0x004fc8000ff5e0ff */
[----:B------:R-:W-:-:S05]  /*13420*/  IADD3.X R73, PT, PT, R125, UR32, RZ, P2, !PT ;  /* 0x000000207d497c10 */ /* 0x000fca00097fe4ff */
[----:B------:R5:W-:Y:S04]  /*13430*/  STL.64 [R1+0x178], R72 ;  /* 0x0001784801007387 */ /* 0x000be80000100a00 */
[----:B------:R5:W-:Y:S01]  /*13440*/  LDGSTS.E [R2+0x23200], desc[UR28][R72.64], P1 ;  /* 0x2320000048027fae */ /* 0x000be200089a101c */
[----:B---3--:R-:W-:-:S04]  /*13450*/  IADD3 R70, P2, PT, R244, UR54, RZ ;  /* 0x00000036f4467c10 */ /* 0x008fc8000ff5e0ff */
[----:B------:R-:W-:-:S05]  /*13460*/  IADD3.X R71, PT, PT, R245, UR32, RZ, P2, !PT ;  /* 0x00000020f5477c10 */ /* 0x000fca00097fe4ff */
[----:B------:R1:W-:Y:S04]  /*13470*/  STL.64 [R1+0x198], R70 ;  /* 0x0001984601007387 */ /* 0x0003e80000100a00 */
[----:B------:R1:W-:Y:S01]  /*13480*/  LDGSTS.E [R2+0x23600], desc[UR28][R70.64], P1 ;  /* 0x2360000046027fae */ /* 0x0003e200089a101c */
[----:B-----5:R-:W-:-:S04]  /*13490*/  IADD3 R72, P2, PT, R54, UR54, RZ ;  /* 0x0000003636487c10 */ /* 0x020fc8000ff5e0ff */
[----:B------:R-:W-:Y:S02]  /*134a0*/  IADD3.X R73, PT, PT, R55, UR32, RZ, P2, !PT ;  /* 0x0000002037497c10 */ /* 0x000fe400097fe4ff */
[----:B-1----:R-:W-:-:S03]  /*134b0*/  IADD3 R70, P2, PT, R128, UR54, RZ ;  /* 0x0000003680467c10 */ /* 0x002fc6000ff5e0ff */
        /* <DEDUP_REMOVED lines=36> */
[----:B------:R-:W2:Y:S01]  /*13700*/  LDL.LU.64 R162, [R1+0x5b0] ;  /* 0x0005b00001a27983 */ /* 0x000ea20000300a00 */
[----:B------:R-:W-:-:S03]  /*13710*/  IADD3.X R71, PT, PT, R131, UR32, RZ, P2, !PT ;  /* 0x0000002083477c10 */ /* 0x000fc600097fe4ff */
[----:B------:R-:W3:Y:S01]  /*13720*/  LDL.LU.64 R170, [R1+0x5a8] ;  /* 0x0005a80001aa7983 */ /* 0x000ee20000300a00 */
[----:B-1----:R-:W-:-:S03]  /*13730*/  IADD3 R54, P2, PT, R116, UR54, RZ ;  /* 0x0000003674367c10 */ /* 0x002fc6000ff5e0ff */
[----:B------:R1:W-:Y:S01]  /*13740*/  STL.64 [R1+0x2d0], R72 ;  /* 0x0002d04801007387 */ /* 0x0003e20000100a00 */
[----:B------:R-:W-:-:S03]  /*13750*/  IADD3.X R55, PT, PT, R117, UR32, RZ, P2, !PT ;  /* 0x0000002075377c10 */ /* 0x000fc600097fe4ff */
[----:B------:R4:W-:Y:S04]  /*13760*/  STL.64 [R1+0x2e8], R70 ;  /* 0x0002e84601007387 */ /* 0x0009e80000100a00 */
[----:B------:R1:W-:Y:S04]  /*13770*/  LDGSTS.E [R2+0x25e00], desc[UR28][R72.64], P1 ;  /* 0x25e0000048027fae */ /* 0x0003e800089a101c */
[----:B------:R5:W-:Y:S04]  /*13780*/  STL.64 [R1+0x308], R54 ;  /* 0x0003083601007387 */ /* 0x000be80000100a00 */
[----:B------:R-:W3:Y:S01]  /*13790*/  LDL.LU.64 R244, [R1+0x5a0] ;  /* 0x0005a00001f47983 */ /* 0x000ee20000300a00 */
[----:B-1----:R-:W-:-:S03]  /*137a0*/  IADD3 R72, P2, PT, R108, UR54, RZ ;  /* 0x000000366c487c10 */ /* 0x002fc6000ff5e0ff */
[----:B------:R4:W-:Y:S01]  /*137b0*/  LDGSTS.E [R2+0x26200], desc[UR28][R70.64], P1 ;  /* 0x2620000046027fae */ /* 0x0009e200089a101c */
[----:B------:R-:W-:-:S03]  /*137c0*/  IADD3.X R73, PT, PT, R109, UR32, RZ, P2, !PT ;  /* 0x000000206d497c10 */ /* 0x000fc600097fe4ff */
[----:B------:R-:W3:Y:S04]  /*137d0*/  LDL.LU.64 R178, [R1+0x598] ;  /* 0x0005980001b27983 */ /* 0x000ee80000300a00 */
[----:B------:R5:W-:Y:S01]  /*137e0*/  LDGSTS.E [R2+0x26600], desc[UR28][R54.64], P1 ;  /* 0x2660000036027fae */ /* 0x000be200089a101c */
[----:B----4-:R-:W-:-:S03]  /*137f0*/  IADD3 R70, P2, PT, R100, UR54, RZ ;  /* 0x0000003664467c10 */ /* 0x010fc6000ff5e0ff */
[----:B------:R-:W4:Y:S01]  /*13800*/  LDL.LU.64 R184, [R1+0x590] ;  /* 0x0005900001b87983 */ /* 0x000f220000300a00 */
[----:B------:R-:W-:-:S03]  /*13810*/  IADD3.X R71, PT, PT, R101, UR32, RZ, P2, !PT ;  /* 0x0000002065477c10 */ /* 0x000fc600097fe4ff */
[----:B------:R1:W-:Y:S01]  /*13820*/  LDGSTS.E [R2+0x26a00], desc[UR28][R72.64], P1 ;  /* 0x26a0000048027fae */ /* 0x0003e200089a101c */
[----:B-----5:R-:W-:-:S03]  /*13830*/  IADD3 R54, P2, PT, R92, UR54, RZ ;  /* 0x000000365c367c10 */ /* 0x020fc6000ff5e0ff */
[----:B------:R1:W-:Y:S01]  /*13840*/  STL.64 [R1+0x330], R72 ;  /* 0x0003304801007387 */ /* 0x0003e20000100a00 */
[----:B------:R-:W-:-:S03]  /*13850*/  IADD3.X R55, PT, PT, R93, UR32, RZ, P2, !PT ;  /* 0x000000205d377c10 */ /* 0x000fc600097fe4ff */
[----:B------:R5:W-:Y:S04]  /*13860*/  STL.64 [R1+0x348], R70 ;  /* 0x0003484601007387 */ /* 0x000be80000100a00 */
[----:B------:R5:W-:Y:S01]  /*13870*/  LDGSTS.E [R2+0x26e00], desc[UR28][R70.64], P1 ;  /* 0x26e0000046027fae */ /* 0x000be200089a101c */
[----:B-1----:R-:W-:-:S03]  /*13880*/  IADD3 R72, P2, PT, R84, UR54, RZ ;  /* 0x0000003654487c10 */ /* 0x002fc6000ff5e0ff */
[----:B------:R1:W-:Y:S01]  /*13890*/  STL.64 [R1+0x368], R54 ;  /* 0x0003683601007387 */ /* 0x0003e20000100a00 */
[----:B------:R-:W-:-:S03]  /*138a0*/  IADD3.X R73, PT, PT, R85, UR32, RZ, P2, !PT ;  /* 0x0000002055497c10 */ /* 0x000fc600097fe4ff */
[----:B------:R-:W4:Y:S01]  /*138b0*/  LDL.LU.64 R190, [R1+0x588] ;  /* 0x0005880001be7983 */ /* 0x000f220000300a00 */
[----:B-----5:R-:W-:-:S03]  /*138c0*/  IADD3 R70, P2, PT, R76, UR54, RZ ;  /* 0x000000364c467c10 */ /* 0x020fc6000ff5e0ff */
[----:B------:R-:W5:Y:S01]  /*138d0*/  LDL.LU.64 R132, [R1+0x580] ;  /* 0x0005800001847983 */ /* 0x000f620000300a00 */
[----:B------:R-:W-:-:S03]  /*138e0*/  IADD3.X R71, PT, PT, R77, UR32, RZ, P2, !PT ;  /* 0x000000204d477c10 */ /* 0x000fc600097fe4ff */
[----:B------:R-:W-:Y:S04]  /*138f0*/  STL.64 [R1+0x380], R72 ;  /* 0x0003804801007387 */ /* 0x000fe80000100a00 */
[----:B------:R-:W-:Y:S04]  /*13900*/  STL.64 [R1+0x398], R70 ;  /* 0x0003984601007387 */ /* 0x000fe80000100a00 */
[----:B------:R-:W5:Y:S04]  /*13910*/  LDL.LU.64 R124, [R1+0x578] ;  /* 0x00057800017c7983 */ /* 0x000f680000300a00 */
[----:B------:R1:W-:Y:S04]  /*13920*/  LDGSTS.E [R2+0x27200], desc[UR28][R54.64], P1 ;  /* 0x2720000036027fae */ /* 0x0003e800089a101c */
[----:B------:R-:W-:Y:S04]  /*13930*/  LDGSTS.E [R2+0x27600], desc[UR28][R72.64], P1 ;  /* 0x2760000048027fae */ /* 0x000fe800089a101c */
[----:B------:R-:W-:Y:S01]  /*13940*/  LDGSTS.E [R2+0x27a00], desc[UR28][R70.64], P1 ;  /* 0x27a0000046027fae */ /* 0x000fe200089a101c */
[----:B-1----:R-:W-:-:S04]  /*13950*/  IADD3 R54, P2, PT, R68, UR54, RZ ;  /* 0x0000003644367c10 */ /* 0x002fc8000ff5e0ff */
[----:B------:R-:W-:-:S05]  /*13960*/  IADD3.X R55, PT, PT, R69, UR32, RZ, P2, !PT ;  /* 0x0000002045377c10 */ /* 0x000fca00097fe4ff */
[----:B------:R2:W-:Y:S04]  /*13970*/  STL.64 [R1+0x3b0], R54 ;  /* 0x0003b03601007387 */ /* 0x0005e80000100a00 */
[----:B------:R2:W-:Y:S04]  /*13980*/  LDGSTS.E [R2+0x27e00], desc[UR28][R54.64], P1 ;  /* 0x27e0000036027fae */ /* 0x0005e800089a101c */
[----:B------:R-:W5:Y:S04]  /*13990*/  LDL.LU.64 R120, [R1+0x570] ;  /* 0x0005700001787983 */ /* 0x000f680000300a00 */
[----:B------:R-:W5:Y:S04]  /*139a0*/  LDL.LU.64 R138, [R1+0x568] ;  /* 0x00056800018a7983 */ /* 0x000f680000300a00 */
[----:B------:R-:W5:Y:S04]  /*139b0*/  LDL.LU.64 R146, [R1+0x558] ;  /* 0x0005580001927983 */ /* 0x000f680000300a00 */
[----:B------:R-:W5:Y:S01]  /*139c0*/  LDL.LU.64 R154, [R1+0x548] ;  /* 0x00054800019a7983 */ /* 0x000f620000300a00 */
[----:B--2---:R-:W-:-:S04]  /*139d0*/  IADD3 R54, P2, PT, R162, UR54, RZ ;  /* 0x00000036a2367c10 */ /* 0x004fc8000ff5e0ff */
[----:B------:R-:W-:Y:S02]  /*139e0*/  IADD3.X R55, PT, PT, R163, UR32, RZ, P2, !PT ;  /* 0x00000020a3377c10 */ /* 0x000fe400097fe4ff */
[----:B---3--:R-:W-:Y:S01]  /*139f0*/  IADD3 R186, P2, PT, R170, UR54, RZ ;  /* 0x00000036aaba7c10 */ /* 0x008fe2000ff5e0ff */
[----:B------:R-:W2:Y:S03]  /*13a00*/  LDL.LU.64 R162, [R1+0x538] ;  /* 0x0005380001a27983 */ /* 0x000ea60000300a00 */
[----:B------:R-:W-:Y:S01]  /*13a10*/  IADD3.X R187, PT, PT, R171, UR32, RZ, P2, !PT ;  /* 0x00000020abbb7c10 */ /* 0x000fe200097fe4ff */
[----:B------:R-:W-:Y:S04]  /*13a20*/  LDGSTS.E [R0+0x20300], desc[UR28][R54.64], P1 ;  /* 0x2030000036007fae */ /* 0x000fe800089a101c */
[----:B------:R-:W3:Y:S04]  /*13a30*/  LDL.LU.64 R170, [R1+0x520] ;  /* 0x0005200001aa7983 */ /* 0x000ee80000300a00 */
[----:B------:R-:W-:Y:S01]  /*13a40*/  LDGSTS.E [R0+0x20700], desc[UR28][R186.64], P1 ;  /* 0x20700000ba007fae */ /* 0x000fe200089a101c */
[----:B------:R-:W-:-:S04]  /*13a50*/  IADD3 R224, P2, PT, R244, UR54, RZ ;  /* 0x00000036f4e07c10 */ /* 0x000fc8000ff5e0ff */
[----:B------:R-:W-:Y:S02]  /*13a60*/  IADD3.X R225, PT, PT, R245, UR32, RZ, P2, !PT ;  /* 0x00000020f5e17c10 */ /* 0x000fe400097fe4ff */
[----:B------:R-:W-:-:S03]  /*13a70*/  IADD3 R244, P2, PT, R178, UR54, RZ ;  /* 0x00000036b2f47c10 */ /* 0x000fc6000ff5e0ff */
[----:B------:R-:W-:Y:S01]  /*13a80*/  LDGSTS.E [R0+0x20b00], desc[UR28][R224.64], P1 ;  /* 0x20b00000e0007fae */ /* 0x000fe200089a101c */
[----:B------:R-:W-:Y:S02]  /*13a90*/  IADD3.X R245, PT, PT, R179, UR32, RZ, P2, !PT ;  /* 0x00000020b3f57c10 */ /* 0x000fe400097fe4ff */
[----:B----4-:R-:W-:-:S03]  /*13aa0*/  IADD3 R2, P2, PT, R184, UR54, RZ ;  /* 0x00000036b8027c10 */ /* 0x010fc6000ff5e0ff */
[----:B------:R-:W-:Y:S01]  /*13ab0*/  LDGSTS.E [R0+0x20f00], desc[UR28][R244.64], P1 ;  /* 0x20f00000f4007fae */ /* 0x000fe200089a101c */
[----:B------:R-:W-:-:S05]  /*13ac0*/  IADD3.X R3, PT, PT, R185, UR32, RZ, P2, !PT ;  /* 0x00000020b9037c10 */ /* 0x000fca00097fe4ff */
[----:B------:R1:W-:Y:S04]  /*13ad0*/  STL.64 [R1+0x8], R2 ;  /* 0x0000080201007387 */ /* 0x0003e80000100a00 */
[----:B------:R-:W4:Y:S04]  /*13ae0*/  LDL.LU.64 R178, [R1+0x510] ;  /* 0x0005100001b27983 */ /* 0x000f280000300a00 */
[----:B------:R-:W4:Y:S04]  /*13af0*/  LDL.LU.64 R184, [R1+0x500] ;  /* 0x0005000001b87983 */ /* 0x000f280000300a00 */
[----:B------:R1:W-:Y:S01]  /*13b00*/  LDGSTS.E [R0+0x21300], desc[UR28][R2.64], P1 ;  /* 0x2130000002007fae */ /* 0x0003e200089a101c */
[----:B------:R-:W-:-:S04]  /*13b10*/  IADD3 R70, P2, PT, R190, UR54, RZ ;  /* 0x00000036be467c10 */ /* 0x000fc8000ff5e0ff */
[----:B------:R-:W-:Y:S02]  /*13b20*/  IADD3.X R71, PT, PT, R191, UR32, RZ, P2, !PT ;  /* 0x00000020bf477c10 */ /* 0x000fe400097fe4ff */
[----:B-----5:R-:W-:Y:S01]  /*13b30*/  IADD3 R68, P2, PT, R132, UR54, RZ ;  /* 0x0000003684447c10 */ /* 0x020fe2000ff5e0ff */
[----:B------:R-:W5:Y:S03]  /*13b40*/  LDL.LU.64 R190, [R1+0x4e8] ;  /* 0x0004e80001be7983 */ /* 0x000f660000300a00 */
[----:B------:R-:W-:Y:S01]  /*13b50*/  IADD3.X R69, PT, PT, R133, UR32, RZ, P2, !PT ;  /* 0x0000002085457c10 */ /* 0x000fe200097fe4ff */
[----:B------:R1:W-:Y:S04]  /*13b60*/  STL.64 [R1+0x40], R70 ;  /* 0x0000404601007387 */ /* 0x0003e80000100a00 */
[----:B------:R1:W-:Y:S02]  /*13b70*/  LDGSTS.E [R0+0x21700], desc[UR28][R70.64], P1 ;  /* 0x2170000046007fae */ /* 0x0003e400089a101c */
[----:B-1----:R-:W-:-:S02]  /*13b80*/  IADD3 R2, P2, PT, R124, UR54, RZ ;  /* 0x000000367c027c10 */ /* 0x002fc4000ff5e0ff */
[----:B------:R1:W-:Y:S02]  /*13b90*/  STL.64 [R1+0x78], R68 ;  /* 0x0000784401007387 */ /* 0x0003e40000100a00 */
[----:B------:R-:W-:Y:S02]  /*13ba0*/  IADD3.X R3, PT, PT, R125, UR32, RZ, P2, !PT ;  /* 0x000000207d037c10 */ /* 0x000fe400097fe4ff */
[----:B------:R-:W5:Y:S04]  /*13bb0*/  LDL.LU.64 R132, [R1+0x4c0] ;  /* 0x0004c00001847983 */ /* 0x000f680000300a00 */
[----:B------:R1:W-:Y:S04]  /*13bc0*/  STL.64 [R1+0xa0], R2 ;  /* 0x0000a00201007387 */ /* 0x0003e80000100a00 */
[----:B------:R-:W5:Y:S04]  /*13bd0*/  LDL.LU.64 R124, [R1+0x4a8] ;  /* 0x0004a800017c7983 */ /* 0x000f680000300a00 */
[----:B------:R1:W-:Y:S04]  /*13be0*/  LDGSTS.E [R0+0x21b00], desc[UR28][R68.64], P1 ;  /* 0x21b0000044007fae */ /* 0x0003e800089a101c */
[----:B------:R1:W-:Y:S01]  /*13bf0*/  LDGSTS.E [R0+0x21f00], desc[UR28][R2.64], P1 ;  /* 0x21f0000002007fae */ /* 0x0003e200089a101c */
[----:B------:R-:W-:-:S04]  /*13c00*/  IADD3 R70, P2, PT, R120, UR54, RZ ;  /* 0x0000003678467c10 */ /* 0x000fc8000ff5e0ff */
        /* <DEDUP_REMOVED lines=12> */
[----:B------:R3:W-:Y:S04]  /*13cd0*/  LDGSTS.E [R0+0x22b00], desc[UR28][R2.64], P1 ;  /* 0x22b0000002007fae */ /* 0x0007e800089a101c */
[----:B------:R4:W-:Y:S04]  /*13ce0*/  STL.64 [R1+0x118], R70 ;  /* 0x0001184601007387 */ /* 0x0009e80000100a00 */
[----:B------:R4:W-:Y:S01]  /*13cf0*/  LDGSTS.E [R0+0x22f00], desc[UR28][R70.64], P1 ;  /* 0x22f0000046007fae */ /* 0x0009e200089a101c */
[----:B------:R-:W-:Y:S01]  /*13d00*/  UMOV UR4, URZ ;  /* 0x000000ff00047c82 */ /* 0x000fe20008000000 */
[----:B--2---:R-:W-:-:S04]  /*13d10*/  IADD3 R68, P2, PT, R162, UR54, RZ ;  /* 0x00000036a2447c10 */ /* 0x004fc8000ff5e0ff */
[----:B------:R-:W-:Y:S02]  /*13d20*/  IADD3.X R69, PT, PT, R163, UR32, RZ, P2, !PT ;  /* 0x00000020a3457c10 */ /* 0x000fe400097fe4ff */
[----:B---3--:R-:W-:-:S03]  /*13d30*/  IADD3 R2, P2, PT, R170, UR54, RZ ;  /* 0x00000036aa027c10 */ /* 0x008fc6000ff5e0ff */
[----:B------:R1:W-:Y:S01]  /*13d40*/  LDGSTS.E [R0+0x23300], desc[UR28][R68.64], P1 ;  /* 0x2330000044007fae */ /* 0x0003e200089a101c */
[----:B------:R-:W-:-:S03]  /*13d50*/  IADD3.X R3, PT, PT, R171, UR32, RZ, P2, !PT ;  /* 0x00000020ab037c10 */ /* 0x000fc600097fe4ff */
[----:B------:R1:W-:Y:S04]  /*13d60*/  STL.64 [R1+0x138], R68 ;  /* 0x0001384401007387 */ /* 0x0003e80000100a00 */
[----:B------:R5:W-:Y:S04]  /*13d70*/  STL.64 [R1+0x150], R2 ;  /* 0x0001500201007387 */ /* 0x000be80000100a00 */
[----:B------:R5:W-:Y:S01]  /*13d80*/  LDGSTS.E [R0+0x23700], desc[UR28][R2.64], P1 ;  /* 0x2370000002007fae */ /* 0x000be200089a101c */
[----:B----4-:R-:W-:-:S04]  /*13d90*/  IADD3 R70, P2, PT, R178, UR54, RZ ;  /* 0x00000036b2467c10 */ /* 0x010fc8000ff5e0ff */
[----:B------:R-:W-:Y:S02]  /*13da0*/  IADD3.X R71, PT, PT, R179, UR32, RZ, P2, !PT ;  /* 0x00000020b3477c10 */ /* 0x000fe400097fe4ff */
[----:B-1----:R-:W-:-:S03]  /*13db0*/  IADD3 R68, P2, PT, R184, UR54, RZ ;  /* 0x00000036b8447c10 */ /* 0x002fc6000ff5e0ff */
[----:B------:R1:W-:Y:S01]  /*13dc0*/  LDGSTS.E [R0+0x23b00], desc[UR28][R70.64], P1 ;  /* 0x23b0000046007fae */ /* 0x0003e200089a101c */
[----:B------:R-:W-:-:S03]  /*13dd0*/  IADD3.X R69, PT, PT, R185, UR32, RZ, P2, !PT ;  /* 0x00000020b9457c10 */ /* 0x000fc600097fe4ff */
[----:B------:R1:W-:Y:S01]  /*13de0*/  STL.64 [R1+0x168], R70 ;  /* 0x0001684601007387 */ /* 0x0003e20000100a00 */
[----:B-----5:R-:W-:-:S03]  /*13df0*/  IADD3 R2, P2, PT, R190, UR54, RZ ;  /* 0x00000036be027c10 */ /* 0x020fc6000ff5e0ff */
[----:B------:R2:W-:Y:S01]  /*13e00*/  LDGSTS.E [R0+0x23f00], desc[UR28][R68.64], P1 ;  /* 0x23f0000044007fae */ /* 0x0005e200089a101c */
[----:B------:R-:W-:-:S03]  /*13e10*/  IADD3.X R3, PT, PT, R191, UR32, RZ, P2, !PT ;  /* 0x00000020bf037c10 */ /* 0x000fc600097fe4ff */
[----:B------:R2:W-:Y:S01]  /*13e20*/  STL.64 [R1+0x190], R68 ;  /* 0x0001904401007387 */ /* 0x0005e20000100a00 */
[----:B-1----:R-:W-:-:S03]  /*13e30*/  IADD3 R70, P2, PT, R132, UR54, RZ ;  /* 0x0000003684467c10 */ /* 0x002fc6000ff5e0ff */
[----:B------:R1:W-:Y:S01]  /*13e40*/  LDGSTS.E [R0+0x24300], desc[UR28][R2.64], P1 ;  /* 0x2430000002007fae */ /* 0x0003e200089a101c */
[----:B------:R-:W-:Y:S02]  /*13e50*/  IADD3.X R71, PT, PT, R133, UR32, RZ, P2, !PT ;  /* 0x0000002085477c10 */ /* 0x000fe400097fe4ff */
[----:B--2---:R-:W-:Y:S01]  /*13e60*/  IADD3 R68, P2, PT, R124, UR54, RZ ;  /* 0x000000367c447c10 */ /* 0x004fe2000ff5e0ff */
        /* <DEDUP_REMOVED lines=55> */
[----:B------:R2:W-:Y:S04]  /*141e0*/  LDGSTS.E [R0+0x27b00], desc[UR28][R68.64], P1 ;  /* 0x27b0000044007fae */ /* 0x0005e800089a101c */
[----:B------:R2:W-:Y:S04]  /*141f0*/  STL.64 [R1+0x370], R2 ;  /* 0x0003700201007387 */ /* 0x0005e80000100a00 */
[----:B------:R2:W-:Y:S01]  /*14200*/  LDGSTS.E [R0+0x27f00], desc[UR28][R2.64], P1 ;  /* 0x27f0000002007fae */ /* 0x0005e200089a101c */
[----:B------:R-:W-:-:S03]  /*14210*/  ISETP.GE.AND P1, PT, R137, 0x80, PT ;  /* 0x000000808900780c */ /* 0x000fc60003f26270 */
[----:B------:R-:W0:Y:S01]  /*14220*/  LDGDEPBAR ;  /* 0x00000000000079af */ /* 0x000e220000000000 */
[----:B------:R-:W-:-:S09]  /*14230*/  ISETP.GE.AND P2, PT, R137, 0x40, PT ;  /* 0x000000408900780c */ /* 0x000fd20003f46270 */
[----:B--2---:R-:W-:Y:S05]  /*14240*/  @!P1 BRA `(.L_x_8) ;  /* 0x0000009800c89947 */ /* 0x004fea0003800000 */
[----:B------:R-:W2:Y:S04]  /*14250*/  LDL.LU.64 R146, [R1+0x88] ;  /* 0x0000880001927983 */ /* 0x000ea80000300a00 */
[----:B------:R-:W3:Y:S04]  /*14260*/  LDL.LU.64 R154, [R1+0xb8] ;  /* 0x0000b800019a7983 */ /* 0x000ee80000300a00 */
[----:B------:R-:W4:Y:S04]  /*14270*/  LDL.LU.64 R190, [R1+0x60] ;  /* 0x0000600001be7983 */ /* 0x000f280000300a00 */
[----:B------:R-:W5:Y:S04]  /*14280*/  LDL.LU.64 R184, [R1+0x58] ;  /* 0x0000580001b87983 */ /* 0x000f680000300a00 */
[----:B------:R-:W4:Y:S04]  /*14290*/  LDL.LU.64 R162, [R1+0x38] ;  /* 0x0000380001a27983 */ /* 0x000f280000300a00 */
[----:B------:R-:W5:Y:S04]  /*142a0*/  LDL.LU.64 R170, [R1+0x30] ;  /* 0x0000300001aa7983 */ /* 0x000f680000300a00 */
[----:B------:R-:W5:Y:S04]  /*142b0*/  LDL.LU.64 R178, [R1+0x28] ;  /* 0x0000280001b27983 */ /* 0x000f680000300a00 */
[----:B------:R-:W5:Y:S01]  /*142c0*/  LDL.LU.64 R132, [R1+0x18] ;  /* 0x0000180001847983 */ /* 0x000f620000300a00 */
[----:B------:R-:W-:-:S03]  /*142d0*/  SHF.R.S32.HI R0, RZ, 0x1f, R137 ;  /* 0x0000001fff007819 */ /* 0x000fc60000011489 */
[----:B------:R-:W5:Y:S01]  /*142e0*/  LDL.LU.64 R124, [R1] ;  /* 0x00000000017c7983 */ /* 0x000f620000300a00 */
[----:B------:R-:W-:Y:S01]  /*142f0*/  LEA.HI R0, R0, R137, RZ, 0x6 ;  /* 0x0000008900007211 */ /* 0x000fe200078f30ff */
[----:B------:R-:W-:Y:S02]  /*14300*/  IMAD.MOV.U32 R0, RZ, RZ, R238 ;  /* 0x000000ffff007224 */ /* 0x000fe400078e00ee */
[----:B------:R-:W-:Y:S02]  /*14310*/  IMAD.MOV.U32 R2, RZ, RZ, R239 ;  /* 0x000000ffff027224 */ /* 0x000fe400078e00ef */
[----:B------:R-:W5:Y:S01]  /*14320*/  LDL.LU.64 R238, [R1+0x20] ;  /* 0x0000200001ee7983 */ /* 0x000f620000300a00 */
[----:B------:R-:W-:Y:S02]  /*14330*/  IMAD.MOV.U32 R3, RZ, RZ, R234 ;  /* 0x000000ffff037224 */ /* 0x000fe400078e00ea */
[----:B------:R-:W-:Y:S02]  /*14340*/  IMAD.MOV.U32 R68, RZ, RZ, R235 ;  /* 0x000000ffff447224 */ /* 0x000fe400078e00eb */
[----:B------:R-:W5:Y:S01]  /*14350*/  LDL.LU.64 R234, [R1+0x98] ;  /* 0x0000980001ea7983 */ /* 0x000f620000300a00 */
[----:B------:R-:W-:-:S02]  /*14360*/  IMAD.MOV.U32 R69, RZ, RZ, R230 ;  /* 0x000000ffff457224 */ /* 0x000fc400078e00e6 */
[----:B------:R-:W-:Y:S02]  /*14370*/  IMAD.MOV.U32 R70, RZ, RZ, R231 ;  /* 0x000000ffff467224 */ /* 0x000fe400078e00e7 */
[----:B------:R-:W5:Y:S01]  /*14380*/  LDL.LU.64 R230, [R1+0x70] ;  /* 0x0000700001e67983 */ /* 0x000f620000300a00 */
[----:B------:R-:W-:Y:S02]  /*14390*/  IMAD.MOV.U32 R71, RZ, RZ, R226 ;  /* 0x000000ffff477224 */ /* 0x000fe400078e00e2 */
[----:B------:R-:W-:Y:S02]  /*143a0*/  IMAD.MOV.U32 R72, RZ, RZ, R227 ;  /* 0x000000ffff487224 */ /* 0x000fe400078e00e3 */
[----:B------:R-:W5:Y:S01]  /*143b0*/  LDL.LU.64 R226, [R1+0x68] ;  /* 0x0000680001e27983 */ /* 0x000f620000300a00 */
[----:B------:R-:W-:Y:S02]  /*143c0*/  IMAD.MOV.U32 R109, RZ, RZ, R38 ;  /* 0x000000ffff6d7224 */ /* 0x000fe400078e0026 */
[----:B------:R-:W-:-:S02]  /*143d0*/  IMAD.MOV.U32 R110, RZ, RZ, R39 ;  /* 0x000000ffff6e7224 */ /* 0x000fc400078e0027 */
[----:B------:R-:W-:Y:S01]  /*143e0*/  IMAD.MOV.U32 R79, RZ, RZ, R210 ;  /* 0x000000ffff4f7224 */ /* 0x000fe200078e00d2 */
[----:B------:R-:W5:Y:S01]  /*143f0*/  LDL.LU.64 R38, [R1+0x50] ;  /* 0x0000500001267983 */ /* 0x000f620000300a00 */
[----:B------:R-:W-:Y:S02]  /*14400*/  IMAD.MOV.U32 R80, RZ, RZ, R211 ;  /* 0x000000ffff507224 */ /* 0x000fe400078e00d3 */
[----:B------:R-:W-:Y:S01]  /*14410*/  IMAD.MOV.U32 R77, RZ, RZ, R214 ;  /* 0x000000ffff4d7224 */ /* 0x000fe200078e00d6 */
[----:B------:R-:W5:Y:S01]  /*14420*/  LDL.LU.64 R210, [R1+0xb0] ;  /* 0x0000b00001d27983 */ /* 0x000f620000300a00 */
[----:B------:R-:W-:Y:S02]  /*14430*/  IMAD.MOV.U32 R78, RZ, RZ, R215 ;  /* 0x000000ffff4e7224 */ /* 0x000fe400078e00d7 */
[----:B------:R-:W-:Y:S01]  /*14440*/  IMAD.MOV.U32 R81, RZ, RZ, R206 ;  /* 0x000000ffff517224 */ /* 0x000fe200078e00ce */
[----:B------:R-:W5:Y:S01]  /*14450*/  LDL.LU.64 R214, [R1+0xd8] ;  /* 0x0000d80001d67983 */ /* 0x000f620000300a00 */
[----:B------:R-:W-:-:S02]  /*14460*/  IMAD.MOV.U32 R107, RZ, RZ, R40 ;  /* 0x000000ffff6b7224 */ /* 0x000fc400078e0028 */
[----:B------:R-:W-:Y:S02]  /*14470*/  IMAD.MOV.U32 R108, RZ, RZ, R41 ;  /* 0x000000ffff6c7224 */ /* 0x000fe400078e0029 */
[----:B------:R-:W-:Y:S01]  /*14480*/  IMAD.MOV.U32 R75, RZ, RZ, R218 ;  /* 0x000000ffff4b7224 */ /* 0x000fe200078e00da */
[----:B------:R-:W5:Y:S01]  /*14490*/  LDL.LU.64 R40, [R1+0x90] ;  /* 0x0000900001287983 */ /* 0x000f620000300a00 */
[----:B------:R-:W-:Y:S02]  /*144a0*/  IMAD.MOV.U32 R76, RZ, RZ, R219 ;  /* 0x000000ffff4c7224 */ /* 0x000fe400078e00db */
[----:B------:R-:W-:Y:S01]  /*144b0*/  IMAD.MOV.U32 R105, RZ, RZ, R42 ;  /* 0x000000ffff697224 */ /* 0x000fe200078e002a */
[----:B------:R-:W5:Y:S01]  /*144c0*/  LDL.LU.64 R218, [R1+0x1a0] ;  /* 0x0001a00001da7983 */ /* 0x000f620000300a00 */
[----:B------:R-:W-:Y:S02]  /*144d0*/  IMAD.MOV.U32 R106, RZ, RZ, R43 ;  /* 0x000000ffff6a7224 */ /* 0x000fe400078e002b */
[----:B------:R-:W-:-:S02]  /*144e0*/  IMAD.MOV.U32 R103, RZ, RZ, R44 ;  /* 0x000000ffff677224 */ /* 0x000fc400078e002c */
[----:B------:R-:W-:Y:S02]  /*144f0*/  IMAD.MOV.U32 R104, RZ, RZ, R45 ;  /* 0x000000ffff687224 */ /* 0x000fe400078e002d */
[----:B------:R-:W-:Y:S02]  /*14500*/  IMAD.MOV.U32 R89, RZ, RZ, R64 ;  /* 0x000000ffff597224 */ /* 0x000fe400078e0040 */
[----:B------:R-:W-:Y:S02]  /*14510*/  IMAD.MOV.U32 R90, RZ, RZ, R65 ;  /* 0x000000ffff5a7224 */ /* 0x000fe400078e0041 */
[----:B------:R-:W-:Y:S02]  /*14520*/  IMAD.MOV.U32 R101, RZ, RZ, R46 ;  /* 0x000000ffff657224 */ /* 0x000fe400078e002e */
        /* <DEDUP_REMOVED lines=13> */
[----:B--2---:R-:W-:-:S02]  /*14600*/  IMAD.MOV.U32 R196, RZ, RZ, R146 ;  /* 0x000000ffffc47224 */ /* 0x004fc400078e0092 */
[----:B------:R-:W-:Y:S02]  /*14610*/  IMAD.MOV.U32 R197, RZ, RZ, R147 ;  /* 0x000000ffffc57224 */ /* 0x000fe400078e0093 */
[----:B---3--:R-:W-:Y:S02]  /*14620*/  IMAD.MOV.U32 R192, RZ, RZ, R154 ;  /* 0x000000ffffc07224 */ /* 0x008fe400078e009a */
[----:B------:R-:W-:Y:S02]  /*14630*/  IMAD.MOV.U32 R193, RZ, RZ, R155 ;  /* 0x000000ffffc17224 */ /* 0x000fe400078e009b */
[----:B------:R-:W-:Y:S02]  /*14640*/  IMAD.MOV.U32 R206, RZ, RZ, R192 ;  /* 0x000000ffffce7224 */ /* 0x000fe400078e00c0 */
[----:B----4-:R-:W-:Y:S02]  /*14650*/  IMAD.MOV.U32 R183, RZ, RZ, R163 ;  /* 0x000000ffffb77224 */ /* 0x010fe400078e00a3 */
[----:B------:R-:W-:-:S02]  /*14660*/  IMAD.MOV.U32 R182, RZ, RZ, R162 ;  /* 0x000000ffffb67224 */ /* 0x000fc400078e00a2 */
[----:B-----5:R-:W-:Y:S02]  /*14670*/  IMAD.MOV.U32 R181, RZ, RZ, R171 ;  /* 0x000000ffffb57224 */ /* 0x020fe400078e00ab */
        /* <DEDUP_REMOVED lines=18> */
[----:B------:R-:W-:Y:S01]  /*147a0*/  IMAD.MOV.U32 R180, RZ, RZ, R182 ;  /* 0x000000ffffb47224 */ /* 0x000fe200078e00b6 */
[----:B------:R-:W2:Y:S01]  /*147b0*/  LDL.LU.64 R230, [R1+0x128] ;  /* 0x0001280001e67983 */ /* 0x000ea20000300a00 */
[----:B------:R-:W-:Y:S02]  /*147c0*/  IMAD.MOV.U32 R182, RZ, RZ, R184 ;  /* 0x000000ffffb67224 */ /* 0x000fe400078e00b8 */
[----:B------:R-:W-:Y:S01]  /*147d0*/  IMAD.MOV.U32 R184, RZ, RZ, R190 ;  /* 0x000000ffffb87224 */ /* 0x000fe200078e00be */
[----:B------:R-:W3:Y:S01]  /*147e0*/  LDL.LU.64 R42, [R1+0xd0] ;  /* 0x0000d000012a7983 */ /* 0x000ee20000300a00 */
[----:B------:R-:W-:-:S03]  /*147f0*/  IMAD.MOV.U32 R190, RZ, RZ, R226 ;  /* 0x000000ffffbe7224 */ /* 0x000fc600078e00e2 */
[----:B------:R-:W4:Y:S01]  /*14800*/  LDL.LU.64 R44, [R1+0x10] ;  /* 0x00001000012c7983 */ /* 0x000f220000300a00 */
[----:B------:R-:W-:Y:S02]  /*14810*/  IMAD.MOV.U32 R189, RZ, RZ, R227 ;  /* 0x000000ffffbd7224 */ /* 0x000fe400078e00e3 */
[----:B------:R-:W-:Y:S01]  /*14820*/  IMAD.MOV.U32 R226, RZ, RZ, R194 ;  /* 0x000000ffffe27224 */ /* 0x000fe200078e00c2 */
[----:B------:R-:W5:Y:S01]  /*14830*/  LDL.LU.64 R64, [R1+0x148] ;  /* 0x0001480001407983 */ /* 0x000f620000300a00 */
[----:B------:R-:W-:Y:S02]  /*14840*/  IMAD.MOV.U32 R227, RZ, RZ, R195 ;  /* 0x000000ffffe37224 */ /* 0x000fe400078e00c3 */
[----:B------:R-:W-:Y:S01]  /*14850*/  IMAD.MOV.U32 R194, RZ, RZ, R196 ;  /* 0x000000ffffc27224 */ /* 0x000fe200078e00c4 */
[----:B------:R-:W2:Y:S01]  /*14860*/  LDL.LU.64 R46, [R1+0x80] ;  /* 0x00008000012e7983 */ /* 0x000ea20000300a00 */
[----:B------:R-:W-:Y:S02]  /*14870*/  IMAD.MOV.U32 R207, RZ, RZ, R193 ;  /* 0x000000ffffcf7224 */ /* 0x000fe400078e00c1 */
[----:B------:R-:W-:Y:S01]  /*14880*/  IMAD.MOV.U32 R196, RZ, RZ, R234 ;  /* 0x000000ffffc47224 */ /* 0x000fe200078e00ea */
[----:B------:R-:W3:Y:S01]  /*14890*/  LDL.LU.64 R48, [R1+0xf0] ;  /* 0x0000f00001307983 */ /* 0x000ee20000300a00 */
[----:B------:R-:W-:-:S02]  /*148a0*/  IMAD.MOV.U32 R195, RZ, RZ, R235 ;  /* 0x000000ffffc37224 */ /* 0x000fc400078e00eb */
[----:B------:R-:W-:Y:S01]  /*148b0*/  IMAD.MOV.U32 R193, RZ, RZ, R197 ;  /* 0x000000ffffc17224 */ /* 0x000fe200078e00c5 */
[----:B------:R-:W5:Y:S01]  /*148c0*/  LDL.LU.64 R50, [R1+0x180] ;  /* 0x0001800001327983 */ /* 0x000f620000300a00 */
[----:B------:R-:W-:Y:S02]  /*148d0*/  IMAD.MOV.U32 R198, RZ, RZ, R238 ;  /* 0x000000ffffc67224 */ /* 0x000fe400078e00ee */
[----:B------:R-:W-:Y:S01]  /*148e0*/  IMAD.MOV.U32 R197, RZ, RZ, R239 ;  /* 0x000000ffffc57224 */ /* 0x000fe200078e00ef */
[----:B------:R-:W5:Y:S04]  /*148f0*/  LDL.LU.64 R234, [R1+0x110] ;  /* 0x0001100001ea7983 */ /* 0x000f680000300a00 */
[----:B------:R-:W5:Y:S04]  /*14900*/  LDL.LU.64 R52, [R1+0x8] ;  /* 0x0000080001347983 */ /* 0x000f680000300a00 */
[----:B------:R-:W5:Y:S04]  /*14910*/  LDL.LU.64 R238, [R1+0x130] ;  /* 0x0001300001ee7983 */ /* 0x000f680000300a00 */
[----:B------:R-:W5:Y:S04]  /*14920*/  LDL.LU.64 R56, [R1+0xc8] ;  /* 0x0000c80001387983 */ /* 0x000f680000300a00 */
[----:B------:R-:W5:Y:S01]  /*14930*/  LDL.LU.64 R60, [R1+0x78] ;  /* 0x00007800013c7983 */ /* 0x000f620000300a00 */
[----:B------:R-:W-:-:S02]  /*14940*/  IMAD.MOV.U32 R122, RZ, RZ, R27 ;  /* 0x000000ffff7a7224 */ /* 0x000fc400078e001b */
[----:B------:R-:W-:Y:S02]  /*14950*/  IMAD.MOV.U32 R27, RZ, RZ, R211 ;  /* 0x000000ffff1b7224 */ /* 0x000fe400078e00d3 */
[----:B------:R-:W-:Y:S02]  /*14960*/  IMAD.MOV.U32 R73, RZ, RZ, R222 ;  /* 0x000000ffff497224 */ /* 0x000fe400078e00de */
        /* <DEDUP_REMOVED lines=22> */
[----:B----4-:R-:W-:-:S02]  /*14ad0*/  IMAD.MOV.U32 R216, RZ, RZ, R44 ;  /* 0x000000ffffd87224 */ /* 0x010fc400078e002c */
[----:B------:R-:W-:Y:S02]  /*14ae0*/  IMAD.MOV.U32 R215, RZ, RZ, R45 ;  /* 0x000000ffffd77224 */ /* 0x000fe400078e002d */
[----:B--2---:R-:W-:Y:S02]  /*14af0*/  IMAD.MOV.U32 R30, RZ, RZ, R46 ;  /* 0x000000ffff1e7224 */ /* 0x004fe400078e002e */
[----:B------:R-:W-:Y:S02]  /*14b00*/  IMAD.MOV.U32 R31, RZ, RZ, R47 ;  /* 0x000000ffff1f7224 */ /* 0x000fe400078e002f */
[----:B---3--:R-:W-:Y:S01]  /*14b10*/  IMAD.MOV.U32 R44, RZ, RZ, R48 ;  /* 0x000000ffff2c7224 */ /* 0x008fe200078e0030 */
[----:B------:R-:W2:Y:S01]  /*14b20*/  LDL.LU.64 R46, [R1+0xe8] ;  /* 0x0000e800012e7983 */ /* 0x000ea20000300a00 */
[----:B------:R-:W-:Y:S02]  /*14b30*/  IMAD.MOV.U32 R45, RZ, RZ, R49 ;  /* 0x000000ffff2d7224 */ /* 0x000fe400078e0031 */
[----:B-----5:R-:W-:Y:S01]  /*14b40*/  IMAD.MOV.U32 R32, RZ, RZ, R50 ;  /* 0x000000ffff207224 */ /* 0x020fe200078e0032 */
[----:B------:R-:W3:Y:S01]  /*14b50*/  LDL.LU.64 R48, [R1+0x108] ;  /* 0x0001080001307983 */ /* 0x000ee20000300a00 */
[----:B------:R-:W-:-:S03]  /*14b60*/  IMAD.MOV.U32 R33, RZ, RZ, R51 ;  /* 0x000000ffff217224 */ /* 0x000fc600078e0033 */
[----:B------:R-:W4:Y:S01]  /*14b70*/  LDL.LU.64 R50, [R1+0xa0] ;  /* 0x0000a00001327983 */ /* 0x000f220000300a00 */
        /* <DEDUP_REMOVED lines=8> */
[----:B------:R-:W-:Y:S01]  /*14c00*/  IMAD.MOV.U32 R40, RZ, RZ, R64 ;  /* 0x000000ffff287224 */ /* 0x000fe200078e0040 */
[----:B------:R-:W5:Y:S01]  /*14c10*/  LDL.LU.64 R60, [R1+0x158] ;  /* 0x00015800013c7983 */ /* 0x000f620000300a00 */
[----:B------:R-:W-:-:S03]  /*14c20*/  IMAD.MOV.U32 R41, RZ, RZ, R65 ;  /* 0x000000ffff297224 */ /* 0x000fc600078e0041 */
[----:B------:R-:W5:Y:S01]  /*14c30*/  LDL.LU.64 R64, [R1+0x40] ;  /* 0x0000400001407983 */ /* 0x000f620000300a00 */
        /* <DEDUP_REMOVED lines=23> */
[----:B------:R-:W-:Y:S01]  /*14db0*/  IMAD.MOV.U32 R222, RZ, RZ, R26 ;  /* 0x000000ffffde7224 */ /* 0x000fe200078e001a */
[----:B------:R-:W5:Y:S01]  /*14dc0*/  LDL.LU.64 R38, [R1+0x1e0] ;  /* 0x0001e00001267983 */ /* 0x000f620000300a00 */
        /* <DEDUP_REMOVED lines=36> */
[----:B--2---:R-:W-:Y:S02]  /*15010*/  IMAD.MOV.U32 R30, RZ, RZ, R46 ;  /* 0x000000ffff1e7224 */ /* 0x004fe400078e002e */
[----:B------:R-:W-:Y:S02]  /*15020*/  IMAD.MOV.U32 R31, RZ, RZ, R47 ;  /* 0x000000ffff1f7224 */ /* 0x000fe400078e002f */
[----:B---3--:R-:W-:Y:S02]  /*15030*/  IMAD.MOV.U32 R44, RZ, RZ, R48 ;  /* 0x000000ffff2c7224 */ /* 0x008fe400078e0030 */
[----:B------:R-:W-:-:S02]  /*15040*/  IMAD.MOV.U32 R45, RZ, RZ, R49 ;  /* 0x000000ffff2d7224 */ /* 0x000fc400078e0031 */
[----:B----4-:R-:W-:Y:S02]  /*15050*/  IMAD.MOV.U32 R32, RZ, RZ, R50 ;  /* 0x000000ffff207224 */ /* 0x010fe400078e0032 */
[----:B------:R-:W-:Y:S02]  /*15060*/  IMAD.MOV.U32 R33, RZ, RZ, R51 ;  /* 0x000000ffff217224 */ /* 0x000fe400078e0033 */
[----:B-----5:R-:W-:Y:S02]  /*15070*/  IMAD.MOV.U32 R34, RZ, RZ, R52 ;  /* 0x000000ffff227224 */ /* 0x020fe400078e0034 */
[----:B------:R-:W-:Y:S02]  /*15080*/  IMAD.MOV.U32 R35, RZ, RZ, R53 ;  /* 0x000000ffff237224 */ /* 0x000fe400078e0035 */
[----:B------:R-:W-:Y:S02]  /*15090*/  IMAD.MOV.U32 R240, RZ, RZ, R56 ;  /* 0x000000fffff07224 */ /* 0x000fe400078e0038 */
[----:B------:R-:W-:-:S02]  /*150a0*/  IMAD.MOV.U32 R239, RZ, RZ, R57 ;  /* 0x000000ffffef7224 */ /* 0x000fc400078e0039 */
[----:B------:R-:W2:Y:S04]  /*150b0*/  LDL.LU.64 R56, [R1+0x2b0] ;  /* 0x0002b00001387983 */ /* 0x000ea80000300a00 */
[----:B------:R-:W3:Y:S01]  /*150c0*/  LDL.LU.64 R46, [R1+0x210] ;  /* 0x00021000012e7983 */ /* 0x000ee20000300a00 */
[----:B------:R-:W-:-:S03]  /*150d0*/  IMAD.MOV.U32 R36, RZ, RZ, R60 ;  /* 0x000000ffff247224 */ /* 0x000fc600078e003c */
[----:B------:R-:W4:Y:S01]  /*150e0*/  LDL.LU.64 R48, [R1+0x220] ;  /* 0x0002200001307983 */ /* 0x000f220000300a00 */
[----:B------:R-:W-:-:S03]  /*150f0*/  IMAD.MOV.U32 R37, RZ, RZ, R61 ;  /* 0x000000ffff257224 */ /* 0x000fc600078e003d */
[----:B------:R-:W5:Y:S01]  /*15100*/  LDL.LU.64 R50, [R1+0xe0] ;  /* 0x0000e00001327983 */ /* 0x000f620000300a00 */
[----:B------:R-:W-:Y:S02]  /*15110*/  IMAD.MOV.U32 R242, RZ, RZ, R64 ;  /* 0x000000fffff27224 */ /* 0x000fe400078e0040 */
[----:B------:R-:W-:Y:S01]  /*15120*/  IMAD.MOV.U32 R241, RZ, RZ, R65 ;  /* 0x000000fffff17224 */ /* 0x000fe200078e0041 */
[----:B------:R-:W2:Y:S04]  /*15130*/  LDL.LU.64 R52, [R1+0x200] ;  /* 0x0002000001347983 */ /* 0x000ea80000300a00 */
[----:B------:R-:W2:Y:S04]  /*15140*/  LDL.LU.64 R60, [R1+0x378] ;  /* 0x00037800013c7983 */ /* 0x000ea80000300a00 */
[----:B------:R-:W2:Y:S01]  /*15150*/  LDL.LU.64 R64, [R1+0xc0] ;  /* 0x0000c00001407983 */ /* 0x000ea20000300a00 */
[----:B------:R-:W-:-:S02]  /*15160*/  IMAD.MOV.U32 R142, RZ, RZ, R4 ;  /* 0x000000ffff8e7224 */ /* 0x000fc400078e0004 */
[----:B------:R-:W-:Y:S01]  /*15170*/  IMAD.MOV.U32 R4, RZ, RZ, R29 ;  /* 0x000000ffff047224 */ /* 0x000fe200078e001d */
[----:B------:R-:W-:Y:S04]  /*15180*/  STL [R1+0x4], R28 ;  /* 0x0000041c01007387 */ /* 0x000fe80000100800 */
[----:B------:R-:W-:Y:S04]  /*15190*/  STL [R1+0xc], R30 ;  /* 0x00000c1e01007387 */ /* 0x000fe80000100800 */
[----:B------:R1:W-:Y:S04]  /*151a0*/  STL [R1], R4 ;  /* 0x0000000401007387 */ /* 0x0003e80000100800 */
[----:B------:R-:W-:Y:S01]  /*151b0*/  STL [R1+0x14], R32 ;  /* 0x0000142001007387 */ /* 0x000fe20000100800 */
[----:B-1----:R-:W-:-:S05]  /*151c0*/  IMAD.MOV.U32 R4, RZ, RZ, R31 ;  /* 0x000000ffff047224 */ /* 0x002fca00078e001f */
[----:B------:R1:W-:Y:S04]  /*151d0*/  STL [R1+0x8], R4 ;  /* 0x0000080401007387 */ /* 0x0003e80000100800 */
[----:B------:R-:W-:Y:S01]  /*151e0*/  STL [R1+0x1c], R34 ;  /* 0x00001c2201007387 */ /* 0x000fe20000100800 */
[----:B-1----:R-:W-:-:S05]  /*151f0*/  IMAD.MOV.U32 R4, RZ, RZ, R33 ;  /* 0x000000ffff047224 */ /* 0x002fca00078e0021 */
[----:B------:R1:W-:Y:S01]  /*15200*/  STL [R1+0x10], R4 ;  /* 0x0000100401007387 */ /* 0x0003e20000100800 */
[----:B------:R-:W-:-:S03]  /*15210*/  IMAD.MOV.U32 R136, RZ, RZ, R10 ;  /* 0x000000ffff887224 */ /* 0x000fc600078e000a */
[----:B------:R-:W-:Y:S01]  /*15220*/  STL [R1+0x24], R36 ;  /* 0x0000242401007387 */ /* 0x000fe20000100800 */
[----:B-1----:R-:W-:Y:S02]  /*15230*/  IMAD.MOV.U32 R4, RZ, RZ, R35 ;  /* 0x000000ffff047224 */ /* 0x002fe400078e0023 */
[----:B------:R-:W-:-:S03]  /*15240*/  IMAD.MOV.U32 R10, RZ, RZ, R45 ;  /* 0x000000ffff0a7224 */ /* 0x000fc600078e002d */
[----:B------:R1:W-:Y:S04]  /*15250*/  STL [R1+0x18], R4 ;  /* 0x0000180401007387 */ /* 0x0003e80000100800 */
[----:B------:R-:W-:Y:S01]  /*15260*/  STL [R1+0x2c], R44 ;  /* 0x00002c2c01007387 */ /* 0x000fe20000100800 */
[----:B-1----:R-:W-:Y:S02]  /*15270*/  IMAD.MOV.U32 R4, RZ, RZ, R37 ;  /* 0x000000ffff047224 */ /* 0x002fe400078e0025 */
[----:B------:R-:W-:-:S03]  /*15280*/  IMAD.MOV.U32 R188, RZ, RZ, R16 ;  /* 0x000000ffffbc7224 */ /* 0x000fc600078e0010 */
[----:B------:R1:W-:Y:S01]  /*15290*/  STL [R1+0x20], R4 ;  /* 0x0000200401007387 */ /* 0x0003e20000100800 */
[----:B------:R-:W-:-:S03]  /*152a0*/  IMAD.MOV.U32 R131, RZ, RZ, R17 ;  /* 0x000000ffff837224 */ /* 0x000fc600078e0011 */
[----:B------:R1:W-:Y:S01]  /*152b0*/  STL [R1+0x28], R10 ;  /* 0x0000280a01007387 */ /* 0x0003e20000100800 */
        /* <DEDUP_REMOVED lines=21> */
[----:B-1----:R-:W-:Y:S02]  /*15410*/  IMAD.MOV.U32 R4, RZ, RZ, R38 ;  /* 0x000000ffff047224 */ /* 0x002fe400078e0026 */
        /* <DEDUP_REMOVED lines=20> */
[----:B---3--:R-:W-:Y:S02]  /*15560*/  IMAD.MOV.U32 R8, RZ, RZ, R46 ;  /* 0x000000ffff087224 */ /* 0x008fe400078e002e */
[----:B------:R-:W-:Y:S02]  /*15570*/  IMAD.MOV.U32 R9, RZ, RZ, R47 ;  /* 0x000000ffff097224 */ /* 0x000fe400078e002f */
[----:B----4-:R-:W-:Y:S02]  /*15580*/  IMAD.MOV.U32 R12, RZ, RZ, R48 ;  /* 0x000000ffff0c7224 */ /* 0x010fe400078e0030 */
[----:B------:R-:W-:Y:S01]  /*15590*/  IMAD.MOV.U32 R13, RZ, RZ, R49 ;  /* 0x000000ffff0d7224 */ /* 0x000fe200078e0031 */
[----:B--2---:R1:W-:Y:S01]  /*155a0*/  STL [R1+0x34], R64 ;  /* 0x0000344001007387 */ /* 0x0043e20000100800 */
[----:B------:R-:W-:-:S03]  /*155b0*/  IMAD.MOV.U32 R10, RZ, RZ, R65 ;  /* 0x000000ffff0a7224 */ /* 0x000fc600078e0041 */
[----:B------:R-:W2:Y:S04]  /*155c0*/  LDL.LU.64 R28, [R1+0x2c0] ;  /* 0x0002c000011c7983 */ /* 0x000ea80000300a00 */
[----:B------:R-:W3:Y:S04]  /*155d0*/  LDL.LU.64 R16, [R1+0x260] ;  /* 0x0002600001107983 */ /* 0x000ee80000300a00 */
[----:B------:R-:W4:Y:S04]  /*155e0*/  LDL.LU.64 R26, [R1+0x328] ;  /* 0x00032800011a7983 */ /* 0x000f280000300a00 */
[----:B------:R-:W2:Y:S04]  /*155f0*/  LDL.LU.64 R44, [R1+0x270] ;  /* 0x00027000012c7983 */ /* 0x000ea80000300a00 */
[----:B------:R-:W2:Y:S01]  /*15600*/  LDL.LU.64 R30, [R1+0x1b8] ;  /* 0x0001b800011e7983 */ /* 0x000ea20000300a00 */
[----:B------:R-:W-:-:S03]  /*15610*/  IMAD.MOV.U32 R36, RZ, RZ, R52 ;  /* 0x000000ffff247224 */ /* 0x000fc600078e0034 */
[----:B------:R-:W2:Y:S01]  /*15620*/  LDL.LU.64 R46, [R1+0x3c0] ;  /* 0x0003c000012e7983 */ /* 0x000ea20000300a00 */
[----:B------:R-:W-:-:S03]  /*15630*/  IMAD.MOV.U32 R37, RZ, RZ, R53 ;  /* 0x000000ffff257224 */ /* 0x000fc600078e0035 */
[----:B------:R-:W2:Y:S04]  /*15640*/  LDL.LU.64 R18, [R1+0x178] ;  /* 0x0001780001127983 */ /* 0x000ea80000300a00 */
[----:B------:R1:W-:Y:S04]  /*15650*/  STL [R1+0x30], R10 ;  /* 0x0000300a01007387 */ /* 0x0003e80000100800 */
[----:B------:R-:W2:Y:S04]  /*15660*/  LDL.LU.64 R20, [R1+0x140] ;  /* 0x0001400001147983 */ /* 0x000ea80000300a00 */
[----:B------:R-:W3:Y:S04]  /*15670*/  LDL.LU.64 R52, [R1+0x250] ;  /* 0x0002500001347983 */ /* 0x000ee80000300a00 */
[----:B------:R-:W3:Y:S04]  /*15680*/  LDL.LU.64 R38, [R1+0x390] ;  /* 0x0003900001267983 */ /* 0x000ee80000300a00 */
[----:B------:R-:W3:Y:S04]  /*15690*/  LDL.LU.64 R24, [R1+0x160] ;  /* 0x0001600001187983 */ /* 0x000ee80000300a00 */
[----:B------:R-:W4:Y:S04]  /*156a0*/  LDL.LU.64 R48, [R1+0x230] ;  /* 0x0002300001307983 */ /* 0x000f280000300a00 */
[----:B------:R-:W4:Y:S04]  /*156b0*/  LDL.LU.64 R32, [R1+0x1f0] ;  /* 0x0001f00001207983 */ /* 0x000f280000300a00 */
[----:B------:R-:W4:Y:S04]  /*156c0*/  LDL.LU.64 R34, [R1+0x2a8] ;  /* 0x0002a80001227983 */ /* 0x000f280000300a00 */
[----:B------:R-:W4:Y:S04]  /*156d0*/  LDL.LU.64 R40, [R1+0x198] ;  /* 0x0001980001287983 */ /* 0x000f280000300a00 */
[----:B------:R-:W4:Y:S01]  /*156e0*/  LDL.LU.64 R42, [R1+0x240] ;  /* 0x00024000012a7983 */ /* 0x000f220000300a00 */
[----:B-----5:R-:W-:-:S02]  /*156f0*/  IMAD.MOV.U32 R22, RZ, RZ, R50 ;  /* 0x000000ffff167224 */ /* 0x020fc400078e0032 */
[----:B------:R-:W-:Y:S02]  /*15700*/  IMAD.MOV.U32 R23, RZ, RZ, R51 ;  /* 0x000000ffff177224 */ /* 0x000fe400078e0033 */
[----:B------:R-:W5:Y:S04]  /*15710*/  LDL.LU.64 R50, [R1+0x290] ;  /* 0x0002900001327983 */ /* 0x000f680000300a00 */
[----:B-1----:R-:W5:Y:S04]  /*15720*/  LDL.LU.64 R64, [R1+0x350] ;  /* 0x0003500001407983 */ /* 0x002f680000300a00 */
[----:B------:R-:W5:Y:S04]  /*15730*/  LDL.LU.64 R10, [R1+0x188] ;  /* 0x00018800010a7983 */ /* 0x000f680000300a00 */
[----:B------:R1:W-:Y:S04]  /*15740*/  STL [R1+0x3c], R4 ;  /* 0x00003c0401007387 */ /* 0x0003e80000100800 */
[----:B------:R1:W-:Y:S01]  /*15750*/  STL [R1+0x44], R6 ;  /* 0x0000440601007387 */ /* 0x0003e20000100800 */
[----:B------:R-:W-:-:S02]  /*15760*/  IMAD.MOV.U32 R144, RZ, RZ, R58 ;  /* 0x000000ffff907224 */ /* 0x000fc400078e003a */
[----:B-1----:R-:W-:Y:S02]  /*15770*/  IMAD.MOV.U32 R4, RZ, RZ, R5 ;  /* 0x000000ffff047224 */ /* 0x002fe400078e0005 */
[----:B------:R-:W-:-:S03]  /*15780*/  IMAD.MOV.U32 R6, RZ, RZ, R7 ;  /* 0x000000ffff067224 */ /* 0x000fc600078e0007 */
[----:B------:R-:W-:Y:S01]  /*15790*/  STL [R1+0x38], R4 ;  /* 0x0000380401007387 */ /* 0x000fe20000100800 */
[----:B------:R-:W-:-:S03]  /*157a0*/  IMAD.MOV.U32 R58, RZ, RZ, R8 ;  /* 0x000000ffff3a7224 */ /* 0x000fc600078e0008 */
[----:B------:R1:W-:Y:S01]  /*157b0*/  STL [R1+0x40], R6 ;  /* 0x0000400601007387 */ /* 0x0003e20000100800 */
[----:B------:R-:W-:-:S03]  /*157c0*/  IMAD.MOV.U32 R8, RZ, RZ, R23 ;  /* 0x000000ffff087224 */ /* 0x000fc600078e0017 */
[----:B------:R-:W-:Y:S01]  /*157d0*/  STL [R1+0x4c], R14 ;  /* 0x00004c0e01007387 */ /* 0x000fe20000100800 */
[----:B-1----:R-:W-:Y:S02]  /*157e0*/  IMAD.MOV.U32 R6, RZ, RZ, R15 ;  /* 0x000000ffff067224 */ /* 0x002fe400078e000f */
[----:B------:R-:W-:-:S03]  /*157f0*/  IMAD.MOV.U32 R145, RZ, RZ, R59 ;  /* 0x000000ffff917224 */ /* 0x000fc600078e003b */
[----:B------:R2:W-:Y:S01]  /*15800*/  STL [R1+0x48], R6 ;  /* 0x0000480601007387 */ /* 0x0005e20000100800 */
[----:B------:R-:W-:Y:S02]  /*15810*/  IMAD.MOV.U32 R59, RZ, RZ, R9 ;  /* 0x000000ffff3b7224 */ /* 0x000fe400078e0009 */
[----:B------:R-:W-:Y:S01]  /*15820*/  IMAD.MOV.U32 R4, RZ, RZ, R12 ;  /* 0x000000ffff047224 */ /* 0x000fe200078e000c */
[----:B------:R1:W-:Y:S01]  /*15830*/  STL [R1+0x54], R22 ;  /* 0x0000541601007387 */ /* 0x0003e20000100800 */
[----:B------:R-:W-:-:S03]  /*15840*/  IMAD.MOV.U32 R5, RZ, RZ, R13 ;  /* 0x000000ffff057224 */ /* 0x000fc600078e000d */
[----:B------:R1:W-:Y:S01]  /*15850*/  STL [R1+0x50], R8 ;  /* 0x0000500801007387 */ /* 0x0003e20000100800 */
[----:B------:R-:W-:Y:S02]  /*15860*/  IMAD.MOV.U32 R150, RZ, RZ, R202 ;  /* 0x000000ffff967224 */ /* 0x000fe400078e00ca */
[----:B------:R-:W-:Y:S02]  /*15870*/  IMAD.MOV.U32 R202, RZ, RZ, R54 ;  /* 0x000000ffffca7224 */ /* 0x000fe400078e0036 */
[----:B------:R-:W-:Y:S02]  /*15880*/  IMAD.MOV.U32 R54, RZ, RZ, R59 ;  /* 0x000000ffff367224 */ /* 0x000fe400078e003b */
[----:B--2---:R-:W-:Y:S02]  /*15890*/  IMAD.MOV.U32 R6, RZ, RZ, R20 ;  /* 0x000000ffff067224 */ /* 0x004fe400078e0014 */
[----:B------:R-:W-:Y:S02]  /*158a0*/  IMAD.MOV.U32 R7, RZ, RZ, R21 ;  /* 0x000000ffff077224 */ /* 0x000fe400078e0015 */
[----:B---3--:R-:W-:-:S02]  /*158b0*/  IMAD.MOV.U32 R12, RZ, RZ, R24 ;  /* 0x000000ffff0c7224 */ /* 0x008fc400078e0018 */
[----:B------:R-:W-:Y:S02]  /*158c0*/  IMAD.MOV.U32 R13, RZ, RZ, R25 ;  /* 0x000000ffff0d7224 */ /* 0x000fe400078e0019 */
[----:B----4-:R-:W-:Y:S02]  /*158d0*/  IMAD.MOV.U32 R20, RZ, RZ, R34 ;  /* 0x000000ffff147224 */ /* 0x010fe400078e0022 */
[----:B------:R-:W-:Y:S02]  /*158e0*/  IMAD.MOV.U32 R21, RZ, RZ, R35 ;  /* 0x000000ffff157224 */ /* 0x000fe400078e0023 */
[----:B------:R-:W2:Y:S01]  /*158f0*/  LDL.LU.64 R34, [R1+0x2f8] ;  /* 0x0002f80001227983 */ /* 0x000ea20000300a00 */
[----:B------:R-:W-:Y:S02]  /*15900*/  IMAD.MOV.U32 R24, RZ, RZ, R40 ;  /* 0x000000ffff187224 */ /* 0x000fe400078e0028 */
[----:B------:R-:W-:Y:S01]  /*15910*/  IMAD.MOV.U32 R25, RZ, RZ, R41 ;  /* 0x000000ffff197224 */ /* 0x000fe200078e0029 */
[----:B-1----:R-:W3:Y:S01]  /*15920*/  LDL.LU.64 R22, [R1+0x280] ;  /* 0x0002800001167983 */ /* 0x002ee20000300a00 */
[----:B------:R-:W-:-:S02]  /*15930*/  IMAD.MOV.U32 R14, RZ, RZ, R42 ;  /* 0x000000ffff0e7224 */ /* 0x000fc400078e002a */
[----:B------:R-:W-:Y:S02]  /*15940*/  IMAD.MOV.U32 R15, RZ, RZ, R43 ;  /* 0x000000ffff0f7224 */ /* 0x000fe400078e002b */
[----:B------:R-:W-:Y:S01]  /*15950*/  IMAD.MOV.U32 R40, RZ, RZ, R52 ;  /* 0x000000ffff287224 */ /* 0x000fe200078e0034 */
[----:B------:R-:W4:Y:S01]  /*15960*/  LDL.LU.64 R42, [R1+0x1d0] ;  /* 0x0001d000012a7983 */ /* 0x000f220000300a00 */
[----:B------:R-:W-:-:S03]  /*15970*/  IMAD.MOV.U32 R41, RZ, RZ, R53 ;  /* 0x000000ffff297224 */ /* 0x000fc600078e0035 */
[----:B------:R-:W2:Y:S04]  /*15980*/  LDL.LU.64 R52, [R1+0x3a8] ;  /* 0x0003a80001347983 */ /* 0x000ea80000300a00 */
[----:B------:R-:W-:Y:S04]  /*15990*/  STL [R1+0x5c], R58 ;  /* 0x00005c3a01007387 */ /* 0x000fe80000100800 */
[----:B------:R-:W2:Y:S04]  /*159a0*/  LDL.LU.64 R8, [R1+0xf8] ;  /* 0x0000f80001087983 */ /* 0x000ea80000300a00 */
[----:B------:R1:W-:Y:S04]  /*159b0*/  STL [R1+0x58], R54 ;  /* 0x0000583601007387 */ /* 0x0003e80000100800 */
[----:B-----5:R5:W-:Y:S01]  /*159c0*/  STL [R1+0x64], R10 ;  /* 0x0000640a01007387 */ /* 0x020be20000100800 */
[----:B-1----:R-:W-:-:S02]  /*159d0*/  IMAD.MOV.U32 R54, RZ, RZ, R11 ;  /* 0x000000ffff367224 */ /* 0x002fc400078e000b */
[----:B-----5:R-:W-:Y:S02]  /*159e0*/  IMAD.MOV.U32 R10, RZ, RZ, R18 ;  /* 0x000000ffff0a7224 */ /* 0x020fe400078e0012 */
[----:B------:R-:W-:Y:S02]  /*159f0*/  IMAD.MOV.U32 R11, RZ, RZ, R19 ;  /* 0x000000ffff0b7224 */ /* 0x000fe400078e0013 */
[----:B------:R-:W5:Y:S04]  /*15a00*/  LDL.LU.64 R18, [R1+0x1a8] ;  /* 0x0001a80001127983 */ /* 0x000f680000300a00 */
[----:B------:R-:W-:Y:S04]  /*15a10*/  STL [R1+0x60], R54 ;  /* 0x0000603601007387 */ /* 0x000fe80000100800 */
[----:B------:R1:W-:Y:S02]  /*15a20*/  STL [R1+0x6c], R6 ;  /* 0x00006c0601007387 */ /* 0x0003e40000100800 */
[----:B-1----:R-:W-:-:S02]  /*15a30*/  IMAD.MOV.U32 R6, RZ, RZ, R7 ;  /* 0x000000ffff067224 */ /* 0x002fc400078e0007 */
[----:B------:R-:W-:-:S03]  /*15a40*/  IMAD.MOV.U32 R7, RZ, RZ, R15 ;  /* 0x000000ffff077224 */ /* 0x000fc600078e000f */
[----:B------:R1:W-:Y:S02]  /*15a50*/  STL [R1+0x68], R6 ;  /* 0x0000680601007387 */ /* 0x0003e40000100800 */
[----:B-1----:R-:W-:Y:S02]  /*15a60*/  IMAD.MOV.U32 R6, RZ, RZ, R14 ;  /* 0x000000ffff067224 */ /* 0x002fe400078e000e */
[----:B------:R-:W4:Y:S04]  /*15a70*/  LDL.LU.64 R14, [R1+0x118] ;  /* 0x00011800010e7983 */ /* 0x000f280000300a00 */
[----:B--2---:R1:W-:Y:S02]  /*15a80*/  STL [R1+0x74], R8 ;  /* 0x0000740801007387 */ /* 0x0043e40000100800 */
[----:B-1----:R-:W-:-:S05]  /*15a90*/  IMAD.MOV.U32 R8, RZ, RZ, R9 ;  /* 0x000000ffff087224 */ /* 0x002fca00078e0009 */
[----:B------:R1:W-:Y:S04]  /*15aa0*/  STL [R1+0x70], R8 ;  /* 0x0000700801007387 */ /* 0x0003e80000100800 */
[----:B------:R2:W-:Y:S04]  /*15ab0*/  STL [R1+0x7c], R4 ;  /* 0x00007c0401007387 */ /* 0x0005e80000100800 */
[----:B-1----:R-:W4:Y:S01]  /*15ac0*/  LDL.LU.64 R8, [R1+0x1c0] ;  /* 0x0001c00001087983 */ /* 0x002f220000300a00 */
[----:B--2---:R-:W-:-:S03]  /*15ad0*/  IMAD.MOV.U32 R4, RZ, RZ, R5 ;  /* 0x000000ffff047224 */ /* 0x004fc600078e0005 */
[----:B-----5:R-:W-:Y:S04]  /*15ae0*/  STL [R1+0x84], R18 ;  /* 0x0000841201007387 */ /* 0x020fe80000100800 */
[----:B------:R1:W-:Y:S02]  /*15af0*/  STL [R1+0x78], R4 ;  /* 0x0000780401007387 */ /* 0x0003e40000100800 */
[----:B-1----:R-:W-:Y:S02]  /*15b00*/  IMAD.MOV.U32 R4, RZ, RZ, R19 ;  /* 0x000000ffff047224 */ /* 0x002fe400078e0013 */
[----:B------:R-:W-:Y:S02]  /*15b10*/  IMAD.MOV.U32 R18, RZ, RZ, R20 ;  /* 0x000000ffff127224 */ /* 0x000fe400078e0014 */
[----:B------:R-:W-:Y:S01]  /*15b20*/  IMAD.MOV.U32 R19, RZ, RZ, R21 ;  /* 0x000000ffff137224 */ /* 0x000fe200078e0015 */
[----:B------:R1:W-:Y:S01]  /*15b30*/  STL [R1+0x80], R4 ;  /* 0x0000800401007387 */ /* 0x0003e20000100800 */
[----:B---3--:R-:W-:-:S02]  /*15b40*/  IMAD.MOV.U32 R20, RZ, RZ, R22 ;  /* 0x000000ffff147224 */ /* 0x008fc400078e0016 */
[----:B------:R-:W-:Y:S01]  /*15b50*/  IMAD.MOV.U32 R21, RZ, RZ, R23 ;  /* 0x000000ffff157224 */ /* 0x000fe200078e0017 */
[----:B------:R-:W-:Y:S04]  /*15b60*/  STL [R1+0x8c], R12 ;  /* 0x00008c0c01007387 */ /* 0x000fe80000100800 */
[----:B------:R-:W2:Y:S01]  /*15b70*/  LDL.LU.64 R22, [R1+0x138] ;  /* 0x0001380001167983 */ /* 0x000ea20000300a00 */
[----:B-1----:R-:W-:-:S03]  /*15b80*/  IMAD.MOV.U32 R4, RZ, RZ, R13 ;  /* 0x000000ffff047224 */ /* 0x002fc600078e000d */
[----:B----4-:R-:W-:Y:S04]  /*15b90*/  STL [R1+0x94], R14 ;  /* 0x0000940e01007387 */ /* 0x010fe80000100800 */
[----:B------:R1:W-:Y:S02]  /*15ba0*/  STL [R1+0x88], R4 ;  /* 0x0000880401007387 */ /* 0x0003e40000100800 */
[----:B-1----:R-:W-:-:S05]  /*15bb0*/  IMAD.MOV.U32 R4, RZ, RZ, R15 ;  /* 0x000000ffff047224 */ /* 0x002fca00078e000f */
[----:B------:R1:W-:Y:S04]  /*15bc0*/  STL [R1+0x90], R4 ;  /* 0x0000900401007387 */ /* 0x0003e80000100800 */
[----:B------:R-:W-:Y:S04]  /*15bd0*/  STL [R1+0x9c], R6 ;  /* 0x00009c0601007387 */ /* 0x000fe80000100800 */
[----:B------:R-:W3:Y:S04]  /*15be0*/  LDL.LU.64 R12, [R1+0x1e8] ;  /* 0x0001e800010c7983 */ /* 0x000ee80000300a00 */
[----:B------:R-:W4:Y:S01]  /*15bf0*/  LDL.LU.64 R14, [R1+0x150] ;  /* 0x00015000010e7983 */ /* 0x000f220000300a00 */
[----:B-1----:R-:W-:-:S05]  /*15c00*/  IMAD.MOV.U32 R4, RZ, RZ, R7 ;  /* 0x000000ffff047224 */ /* 0x002fca00078e0007 */
[----:B------:R1:W-:Y:S02]  /*15c10*/  STL [R1+0x98], R4 ;  /* 0x0000980401007387 */ /* 0x0003e40000100800 */
[----:B-1----:R-:W-:Y:S02]  /*15c20*/  IMAD.MOV.U32 R4, RZ, RZ, R9 ;  /* 0x000000ffff047224 */ /* 0x002fe400078e0009 */
[----:B------:R-:W-:Y:S04]  /*15c30*/  STL [R1+0xa4], R8 ;  /* 0x0000a40801007387 */ /* 0x000fe80000100800 */
[----:B------:R1:W-:Y:S04]  /*15c40*/  STL [R1+0xa0], R4 ;  /* 0x0000a00401007387 */ /* 0x0003e80000100800 */
[----:B------:R-:W-:Y:S01]  /*15c50*/  STL [R1+0xac], R10 ;  /* 0x0000ac0a01007387 */ /* 0x000fe20000100800 */
[----:B-1----:R-:W-:-:S03]  /*15c60*/  IMAD.MOV.U32 R4, RZ, RZ, R11 ;  /* 0x000000ffff047224 */ /* 0x002fc600078e000b */
[----:B--2---:R-:W-:Y:S04]  /*15c70*/  STL [R1+0xb4], R22 ;  /* 0x0000b41601007387 */ /* 0x004fe80000100800 */
[----:B------:R1:W-:Y:S02]  /*15c80*/  STL [R1+0xa8], R4 ;  /* 0x0000a80401007387 */ /* 0x0003e40000100800 */
[----:B-1----:R-:W-:-:S05]  /*15c90*/  IMAD.MOV.U32 R4, RZ, RZ, R23 ;  /* 0x000000ffff047224 */ /* 0x002fca00078e0017 */
[----:B------:R1:W-:Y:S04]  /*15ca0*/  STL [R1+0xb0], R4 ;  /* 0x0000b00401007387 */ /* 0x0003e80000100800 */
[----:B------:R-:W2:Y:S01]  /*15cb0*/  LDL.LU.64 R22, [R1+0x208] ;  /* 0x0002080001167983 */ /* 0x000ea20000300a00 */
[----:B-1----:R-:W-:-:S03]  /*15cc0*/  IMAD.MOV.U32 R4, RZ, RZ, R17 ;  /* 0x000000ffff047224 */ /* 0x002fc600078e0011 */
[----:B------:R1:W-:Y:S04]  /*15cd0*/  STL [R1+0xbc], R16 ;  /* 0x0000bc1001007387 */ /* 0x0003e80000100800 */
[----:B------:R3:W-:Y:S04]  /*15ce0*/  STL [R1+0xb8], R4 ;  /* 0x0000b80401007387 */ /* 0x0007e80000100800 */
[----:B-1----:R-:W5:Y:S01]  /*15cf0*/  LDL.LU.64 R16, [R1+0x168] ;  /* 0x0001680001107983 */ /* 0x002f620000300a00 */
[----:B---3--:R-:W-:-:S03]  /*15d00*/  IMAD.MOV.U32 R4, RZ, RZ, R13 ;  /* 0x000000ffff047224 */ /* 0x008fc600078e000d */
[----:B------:R-:W-:Y:S04]  /*15d10*/  STL [R1+0xc4], R12 ;  /* 0x0000c40c01007387 */ /* 0x000fe80000100800 */
[----:B------:R1:W-:Y:S04]  /*15d20*/  STL [R1+0xc0], R4 ;  /* 0x0000c00401007387 */ /* 0x0003e80000100800 */
[----:B------:R3:W-:Y:S01]  /*15d30*/  STL [R1+0xcc], R24 ;  /* 0x0000cc1801007387 */ /* 0x0007e20000100800 */
[----:B-1----:R-:W-:-:S05]  /*15d40*/  IMAD.MOV.U32 R4, RZ, RZ, R25 ;  /* 0x000000ffff047224 */ /* 0x002fca00078e0019 */
[----:B------:R1:W-:Y:S01]  /*15d50*/  STL [R1+0xc8], R4 ;  /* 0x0000c80401007387 */ /* 0x0003e20000100800 */
[----:B---3--:R-:W-:Y:S02]  /*15d60*/  IMAD.MOV.U32 R24, RZ, RZ, R34 ;  /* 0x000000ffff187224 */ /* 0x008fe400078e0022 */
[----:B------:R-:W-:Y:S01]  /*15d70*/  IMAD.MOV.U32 R25, RZ, RZ, R35 ;  /* 0x000000ffff197224 */ /* 0x000fe200078e0023 */
[----:B----4-:R-:W-:Y:S04]  /*15d80*/  STL [R1+0xd4], R14 ;  /* 0x0000d40e01007387 */ /* 0x010fe80000100800 */
[----:B------:R-:W3:Y:S01]  /*15d90*/  LDL.LU.64 R34, [R1+0x228] ;  /* 0x0002280001227983 */ /* 0x000ee20000300a00 */
[----:B-1----:R-:W-:-:S03]  /*15da0*/  IMAD.MOV.U32 R4, RZ, RZ, R15 ;  /* 0x000000ffff047224 */ /* 0x002fc600078e000f */
[----:B------:R-:W-:Y:S04]  /*15db0*/  STL [R1+0xdc], R20 ;  /* 0x0000dc1401007387 */ /* 0x000fe80000100800 */
[----:B------:R1:W-:Y:S02]  /*15dc0*/  STL [R1+0xd0], R4 ;  /* 0x0000d00401007387 */ /* 0x0003e40000100800 */
[----:B-1----:R-:W-:Y:S02]  /*15dd0*/  IMAD.MOV.U32 R4, RZ, RZ, R21 ;  /* 0x000000ffff047224 */ /* 0x002fe400078e0015 */
[----:B------:R-:W4:Y:S04]  /*15de0*/  LDL.LU.64 R20, [R1+0x190] ;  /* 0x0001900001147983 */ /* 0x000f280000300a00 */
[----:B------:R2:W-:Y:S02]  /*15df0*/  STL [R1+0xd8], R4 ;  /* 0x0000d80401007387 */ /* 0x0005e40000100800 */
[----:B--2---:R-:W-:-:S02]  /*15e00*/  IMAD.MOV.U32 R4, RZ, RZ, R23 ;  /* 0x000000ffff047224 */ /* 0x004fc400078e0017 */
[----:B------:R1:W-:Y:S04]  /*15e10*/  STL [R1+0xe4], R22 ;  /* 0x0000e41601007387 */ /* 0x0003e80000100800 */
[----:B------:R2:W-:Y:S04]  /*15e20*/  STL [R1+0xe0], R4 ;  /* 0x0000e00401007387 */ /* 0x0005e80000100800 */
[----:B------:R5:W-:Y:S04]  /*15e30*/  STL [R1+0xec], R30 ;  /* 0x0000ec1e01007387 */ /* 0x000be80000100800 */
[----:B-1----:R-:W4:Y:S01]  /*15e40*/  LDL.LU.64 R22, [R1+0x248] ;  /* 0x0002480001167983 */ /* 0x002f220000300a00 */
[----:B--2---:R-:W-:-:S05]  /*15e50*/  IMAD.MOV.U32 R4, RZ, RZ, R31 ;  /* 0x000000ffff047224 */ /* 0x004fca00078e001f */
[----:B------:R1:W-:Y:S01]  /*15e60*/  STL [R1+0xe8], R4 ;  /* 0x0000e80401007387 */ /* 0x0003e20000100800 */
[----:B-----5:R-:W-:Y:S02]  /*15e70*/  IMAD.MOV.U32 R30, RZ, RZ, R32 ;  /* 0x000000ffff1e7224 */ /* 0x020fe400078e0020 */
[----:B------:R-:W-:Y:S01]  /*15e80*/  IMAD.MOV.U32 R31, RZ, RZ, R33 ;  /* 0x000000ffff1f7224 */ /* 0x000fe200078e0021 */
[----:B------:R-:W-:Y:S04]  /*15e90*/  STL [R1+0xf4], R16 ;  /* 0x0000f41001007387 */ /* 0x000fe80000100800 */
[----:B------:R-:W2:Y:S01]  /*15ea0*/  LDL.LU.64 R32, [R1+0x1b0] ;  /* 0x0001b00001207983 */ /* 0x000ea20000300a00 */
[----:B-1----:R-:W-:-:S03]  /*15eb0*/  IMAD.MOV.U32 R4, RZ, RZ, R17 ;  /* 0x000000ffff047224 */ /* 0x002fc600078e0011 */
[----:B------:R-:W-:Y:S04]  /*15ec0*/  STL [R1+0xfc], R18 ;  /* 0x0000fc1201007387 */ /* 0x000fe80000100800 */
[----:B------:R1:W-:Y:S02]  /*15ed0*/  STL [R1+0xf0], R4 ;  /* 0x0000f00401007387 */ /* 0x0003e40000100800 */
[----:B-1----:R-:W-:-:S05]  /*15ee0*/  IMAD.MOV.U32 R4, RZ, RZ, R19 ;  /* 0x000000ffff047224 */ /* 0x002fca00078e0013 */
[----:B------:R1:W-:Y:S04]  /*15ef0*/  STL [R1+0xf8], R4 ;  /* 0x0000f80401007387 */ /* 0x0003e80000100800 */
[----:B---3--:R3:W-:Y:S01]  /*15f00*/  STL [R1+0x104], R34 ;  /* 0x0001042201007387 */ /* 0x0087e20000100800 */
[----:B-1----:R-:W-:-:S05]  /*15f10*/  IMAD.MOV.U32 R4, RZ, RZ, R35 ;  /* 0x000000ffff047224 */ /* 0x002fca00078e0023 */
[----:B------:R1:W-:Y:S04]  /*15f20*/  STL [R1+0x100], R4 ;  /* 0x0001000401007387 */ /* 0x0003e80000100800 */
[----:B---3--:R-:W3:Y:S01]  /*15f30*/  LDL.LU.64 R34, [R1+0x268] ;  /* 0x0002680001227983 */ /* 0x008ee20000300a00 */
[----:B-1----:R-:W-:-:S03]  /*15f40*/  IMAD.MOV.U32 R4, RZ, RZ, R43 ;  /* 0x000000ffff047224 */ /* 0x002fc600078e002b */
[----:B------:R1:W-:Y:S04]  /*15f50*/  STL [R1+0x10c], R42 ;  /* 0x00010c2a01007387 */ /* 0x0003e80000100800 */
[----:B------:R5:W-:Y:S04]  /*15f60*/  STL [R1+0x108], R4 ;  /* 0x0001080401007387 */ /* 0x000be80000100800 */
[----:B----4-:R-:W-:Y:S04]  /*15f70*/  STL [R1+0x114], R20 ;  /* 0x0001141401007387 */ /* 0x010fe80000100800 */
[----:B-1----:R-:W4:Y:S01]  /*15f80*/  LDL.LU.64 R42, [R1+0x1d8] ;  /* 0x0001d800012a7983 */ /* 0x002f220000300a00 */
[----:B-----5:R-:W-:-:S05]  /*15f90*/  IMAD.MOV.U32 R4, RZ, RZ, R21 ;  /* 0x000000ffff047224 */ /* 0x020fca00078e0015 */
[----:B------:R1:W-:Y:S04]  /*15fa0*/  STL [R1+0x110], R4 ;  /* 0x0001100401007387 */ /* 0x0003e80000100800 */
[----:B------:R5:W-:Y:S01]  /*15fb0*/  STL [R1+0x11c], R28 ;  /* 0x00011c1c01007387 */ /* 0x000be20000100800 */
[----:B-1----:R-:W-:-:S03]  /*15fc0*/  IMAD.MOV.U32 R4, RZ, RZ, R29 ;  /* 0x000000ffff047224 */ /* 0x002fc600078e001d */
[----:B-----5:R-:W5:Y:S04]  /*15fd0*/  LDL.LU.64 R28, [R1+0x288] ;  /* 0x00028800011c7983 */ /* 0x020f680000300a00 */
[----:B------:R1:W-:Y:S02]  /*15fe0*/  STL [R1+0x118], R4 ;  /* 0x0001180401007387 */ /* 0x0003e40000100800 */
[----:B-1----:R-:W-:Y:S02]  /*15ff0*/  IMAD.MOV.U32 R4, RZ, RZ, R23 ;  /* 0x000000ffff047224 */ /* 0x002fe400078e0017 */
[----:B------:R-:W-:Y:S04]  /*16000*/  STL [R1+0x124], R22 ;  /* 0x0001241601007387 */ /* 0x000fe80000100800 */
[----:B------:R1:W-:Y:S04]  /*16010*/  STL [R1+0x120], R4 ;  /* 0x0001200401007387 */ /* 0x0003e80000100800 */
[----:B------:R2:W-:Y:S01]  /*16020*/  STL [R1+0x12c], R30 ;  /* 0x00012c1e01007387 */ /* 0x0005e20000100800 */
[----:B-1----:R-:W-:-:S03]  /*16030*/  IMAD.MOV.U32 R4, RZ, RZ, R31 ;  /* 0x000000ffff047224 */ /* 0x002fc600078e001f */
[----:B--2---:R-:W2:Y:S04]  /*16040*/  LDL.LU.64 R30, [R1+0x1f8] ;  /* 0x0001f800011e7983 */ /* 0x004ea80000300a00 */
[----:B------:R1:W-:Y:S04]  /*16050*/  STL [R1+0x128], R4 ;  /* 0x0001280401007387 */ /* 0x0003e80000100800 */
[----:B------:R1:W-:Y:S02]  /*16060*/  STL [R1+0x134], R32 ;  /* 0x0001342001007387 */ /* 0x0003e40000100800 */
[----:B-1----:R-:W-:-:S02]  /*16070*/  IMAD.MOV.U32 R4, RZ, RZ, R33 ;  /* 0x000000ffff047224 */ /* 0x002fc400078e0021 */
[----:B------:R-:W-:Y:S04]  /*16080*/  STL [R1+0x13c], R24 ;  /* 0x00013c1801007387 */ /* 0x000fe80000100800 */
[----:B------:R1:W-:Y:S04]  /*16090*/  STL [R1+0x130], R4 ;  /* 0x0001300401007387 */ /* 0x0003e80000100800 */
[----:B------:R-:W2:Y:S01]  /*160a0*/  LDL.LU.64 R32, [R1+0x2a0] ;  /* 0x0002a00001207983 */ /* 0x000ea20000300a00 */
[----:B-1----:R-:W-:-:S05]  /*160b0*/  IMAD.MOV.U32 R4, RZ, RZ, R25 ;  /* 0x000000ffff047224 */ /* 0x002fca00078e0019 */
[----:B------:R1:W-:Y:S04]  /*160c0*/  STL [R1+0x138], R4 ;  /* 0x0001380401007387 */ /* 0x0003e80000100800 */
[----:B---3--:R3:W-:Y:S01]  /*160d0*/  STL [R1+0x144], R34 ;  /* 0x0001442201007387 */ /* 0x0087e20000100800 */
[----:B-1----:R-:W-:-:S03]  /*160e0*/  IMAD.MOV.U32 R4, RZ, RZ, R35 ;  /* 0x000000ffff047224 */ /* 0x002fc600078e0023 */
[----:B---3--:R-:W3:Y:S04]  /*160f0*/  LDL.LU.64 R34, [R1+0x218] ;  /* 0x0002180001227983 */ /* 0x008ee80000300a00 */
[----:B------:R1:W-:Y:S04]  /*16100*/  STL [R1+0x140], R4 ;  /* 0x0001400401007387 */ /* 0x0003e80000100800 */
[----:B------:R4:W-:Y:S01]  /*16110*/  STL [R1+0x14c], R36 ;  /* 0x00014c2401007387 */ /* 0x0009e20000100800 */
[----:B-1----:R-:W-:-:S03]  /*16120*/  IMAD.MOV.U32 R4, RZ, RZ, R37 ;  /* 0x000000ffff047224 */ /* 0x002fc600078e0025 */
[----:B----4-:R-:W4:Y:S04]  /*16130*/  LDL.LU.64 R36, [R1+0x2c8] ;  /* 0x0002c80001247983 */ /* 0x010f280000300a00 */
[----:B------:R1:W-:Y:S04]  /*16140*/  STL [R1+0x148], R4 ;  /* 0x0001480401007387 */ /* 0x0003e80000100800 */
[----:B------:R5:W-:Y:S01]  /*16150*/  STL [R1+0x154], R42 ;  /* 0x0001542a01007387 */ /* 0x000be20000100800 */
[----:B-1----:R-:W-:-:S05]  /*16160*/  IMAD.MOV.U32 R4, RZ, RZ, R43 ;  /* 0x000000ffff047224 */ /* 0x002fca00078e002b */
[----:B------:R1:W-:Y:S01]  /*16170*/  STL [R1+0x150], R4 ;  /* 0x0001500401007387 */ /* 0x0003e20000100800 */
[----:B-----5:R-:W-:Y:S02]  /*16180*/  IMAD.MOV.U32 R42, RZ, RZ, R46 ;  /* 0x000000ffff2a7224 */ /* 0x020fe400078e002e */
[----:B------:R-:W-:Y:S01]  /*16190*/  IMAD.MOV.U32 R43, RZ, RZ, R47 ;  /* 0x000000ffff2b7224 */ /* 0x000fe200078e002f */
[----:B------:R-:W-:Y:S04]  /*161a0*/  STL [R1+0x15c], R26 ;  /* 0x00015c1a01007387 */ /* 0x000fe80000100800 */
[----:B------:R-:W5:Y:S01]  /*161b0*/  LDL.LU.64 R46, [R1+0x238] ;  /* 0x00023800012e7983 */ /* 0x000f620000300a00 */
[----:B-1----:R-:W-:-:S03]  /*161c0*/  IMAD.MOV.U32 R4, RZ, RZ, R27 ;  /* 0x000000ffff047224 */ /* 0x002fc600078e001b */
[----:B------:R-:W-:Y:S04]  /*161d0*/  STL [R1+0x164], R28 ;  /* 0x0001641c01007387 */ /* 0x000fe80000100800 */
[----:B------:R1:W-:Y:S04]  /*161e0*/  STL [R1+0x158], R4 ;  /* 0x0001580401007387 */ /* 0x0003e80000100800 */
[----:B------:R-:W-:Y:S01]  /*161f0*/  STL [R1+0x16c], R48 ;  /* 0x00016c3001007387 */ /* 0x000fe20000100800 */
[----:B-1----:R-:W-:-:S05]  /*16200*/  IMAD.MOV.U32 R4, RZ, RZ, R29 ;  /* 0x000000ffff047224 */ /* 0x002fca00078e001d */
[----:B------:R1:W-:Y:S02]  /*16210*/  STL [R1+0x160], R4 ;  /* 0x0001600401007387 */ /* 0x0003e40000100800 */
[----:B-1----:R-:W-:Y:S02]  /*16220*/  IMAD.MOV.U32 R4, RZ, RZ, R49 ;  /* 0x000000ffff047224 */ /* 0x002fe400078e0031 */
[----:B------:R-:W5:Y:S04]  /*16230*/  LDL.LU.64 R48, [R1+0x2f0] ;  /* 0x0002f00001307983 */ /* 0x000f680000300a00 */
[----:B------:R2:W-:Y:S02]  /*16240*/  STL [R1+0x168], R4 ;  /* 0x0001680401007387 */ /* 0x0005e40000100800 */
[----:B--2---:R-:W-:-:S02]  /*16250*/  IMAD.MOV.U32 R4, RZ, RZ, R31 ;  /* 0x000000ffff047224 */ /* 0x004fc400078e001f */
[----:B------:R-:W-:Y:S04]  /*16260*/  STL [R1+0x174], R30 ;  /* 0x0001741e01007387 */ /* 0x000fe80000100800 */
[----:B------:R1:W-:Y:S04]  /*16270*/  STL [R1+0x170], R4 ;  /* 0x0001700401007387 */ /* 0x0003e80000100800 */
[----:B------:R2:W-:Y:S01]  /*16280*/  STL [R1+0x17c], R64 ;  /* 0x00017c4001007387 */ /* 0x0005e20000100800 */
[----:B-1----:R-:W-:-:S03]  /*16290*/  IMAD.MOV.U32 R4, RZ, RZ, R65 ;  /* 0x000000ffff047224 */ /* 0x002fc600078e0041 */
[----:B--2---:R-:W2:Y:S04]  /*162a0*/  LDL.LU.64 R64, [R1+0x258] ;  /* 0x0002580001407983 */ /* 0x004ea80000300a00 */
[----:B------:R1:W-:Y:S04]  /*162b0*/  STL [R1+0x178], R4 ;  /* 0x0001780401007387 */ /* 0x0003e80000100800 */
[----:B------:R-:W-:Y:S01]  /*162c0*/  STL [R1+0x184], R32 ;  /* 0x0001842001007387 */ /* 0x000fe20000100800 */
[----:B-1----:R-:W-:-:S05]  /*162d0*/  IMAD.MOV.U32 R4, RZ, RZ, R33 ;  /* 0x000000ffff047224 */ /* 0x002fca00078e0021 */
[----:B------:R1:W-:Y:S04]  /*162e0*/  STL [R1+0x180], R4 ;  /* 0x0001800401007387 */ /* 0x0003e80000100800 */
[----:B------:R3:W-:Y:S01]  /*162f0*/  STL [R1+0x18c], R40 ;  /* 0x00018c2801007387 */ /* 0x0007e20000100800 */
[----:B-1----:R-:W-:-:S03]  /*16300*/  IMAD.MOV.U32 R4, RZ, RZ, R41 ;  /* 0x000000ffff047224 */ /* 0x002fc600078e0029 */
[----:B---3--:R-:W3:Y:S04]  /*16310*/  LDL.LU.64 R40, [R1+0x310] ;  /* 0x0003100001287983 */ /* 0x008ee80000300a00 */
[----:B------:R1:W-:Y:S04]  /*16320*/  STL [R1+0x188], R4 ;  /* 0x0001880401007387 */ /* 0x0003e80000100800 */
[----:B------:R-:W-:Y:S01]  /*16330*/  STL [R1+0x194], R34 ;  /* 0x0001942201007387 */ /* 0x000fe20000100800 */
[----:B-1----:R-:W-:-:S03]  /*16340*/  IMAD.MOV.U32 R4, RZ, RZ, R35 ;  /* 0x000000ffff047224 */ /* 0x002fc600078e0023 */
[----:B------:R-:W-:Y:S04]  /*16350*/  STL [R1+0x19c], R60 ;  /* 0x00019c3c01007387 */ /* 0x000fe80000100800 */
[----:B------:R1:W-:Y:S04]  /*16360*/  STL [R1+0x190], R4 ;  /* 0x0001900401007387 */ /* 0x0003e80000100800 */
[----:B----4-:R-:W-:Y:S01]  /*16370*/  STL [R1+0x1a4], R36 ;  /* 0x0001a42401007387 */ /* 0x010fe20000100800 */
[----:B-1----:R-:W-:-:S05]  /*16380*/  IMAD.MOV.U32 R4, RZ, RZ, R61 ;  /* 0x000000ffff047224 */ /* 0x002fca00078e003d */
[----:B------:R1:W-:Y:S04]  /*16390*/  STL [R1+0x198], R4 ;  /* 0x0001980401007387 */ /* 0x0003e80000100800 */
[----:B------:R-:W4:Y:S01]  /*163a0*/  LDL.LU.64 R60, [R1+0x278] ;  /* 0x00027800013c7983 */ /* 0x000f220000300a00 */
[----:B-1----:R-:W-:-:S03]  /*163b0*/  IMAD.MOV.U32 R4, RZ, RZ, R37 ;  /* 0x000000ffff047224 */ /* 0x002fc600078e0025 */
[----:B------:R-:W-:Y:S04]  /*163c0*/  STL [R1+0x1ac], R44 ;  /* 0x0001ac2c01007387 */ /* 0x000fe80000100800 */
[----:B------:R1:W-:Y:S04]  /*163d0*/  STL [R1+0x1a0], R4 ;  /* 0x0001a00401007387 */ /* 0x0003e80000100800 */
[----:B-----5:R-:W-:Y:S01]  /*163e0*/  STL [R1+0x1b4], R46 ;  /* 0x0001b42e01007387 */ /* 0x020fe20000100800 */
[----:B-1----:R-:W-:-:S05]  /*163f0*/  IMAD.MOV.U32 R4, RZ, RZ, R45 ;  /* 0x000000ffff047224 */ /* 0x002fca00078e002d */
[----:B------:R1:W-:Y:S04]  /*16400*/  STL [R1+0x1a8], R4 ;  /* 0x0001a80401007387 */ /* 0x0003e80000100800 */
[----:B------:R-:W5:Y:S01]  /*16410*/  LDL.LU.64 R44, [R1+0x340] ;  /* 0x00034000012c7983 */ /* 0x000f620000300a00 */
[----:B-1----:R-:W-:-:S03]  /*16420*/  IMAD.MOV.U32 R4, RZ, RZ, R47 ;  /* 0x000000ffff047224 */ /* 0x002fc600078e002f */
[----:B------:R-:W-:Y:S04]  /*16430*/  STL [R1+0x1bc], R38 ;  /* 0x0001bc2601007387 */ /* 0x000fe80000100800 */
[----:B------:R1:W-:Y:S04]  /*16440*/  STL [R1+0x1b0], R4 ;  /* 0x0001b00401007387 */ /* 0x0003e80000100800 */
[----:B------:R-:W5:Y:S04]  /*16450*/  LDL.LU.64 R46, [R1+0x2d0] ;  /* 0x0002d000012e7983 */ /* 0x000f680000300a00 */
[----:B------:R-:W5:Y:S01]  /*16460*/  LDL.LU.64 R36, [R1+0x298] ;  /* 0x0002980001247983 */ /* 0x000f620000300a00 */
[----:B-1----:R-:W-:-:S05]  /*16470*/  IMAD.MOV.U32 R4, RZ, RZ, R39 ;  /* 0x000000ffff047224 */ /* 0x002fca00078e0027 */
[----:B------:R1:W-:Y:S04]  /*16480*/  STL [R1+0x1b8], R4 ;  /* 0x0001b80401007387 */ /* 0x0003e80000100800 */
[----:B------:R1:W-:Y:S02]  /*16490*/  STL [R1+0x1c4], R48 ;  /* 0x0001c43001007387 */ /* 0x0003e40000100800 */
[----:B-1----:R-:W-:Y:S02]  /*164a0*/  IMAD.MOV.U32 R4, RZ, RZ, R49 ;  /* 0x000000ffff047224 */ /* 0x002fe400078e0031 */
[----:B------:R-:W5:Y:S04]  /*164b0*/  LDL.LU.64 R48, [R1+0x3d0] ;  /* 0x0003d00001307983 */ /* 0x000f680000300a00 */
[----:B------:R1:W-:Y:S04]  /*164c0*/  STL [R1+0x1c0], R4 ;  /* 0x0001c00401007387 */ /* 0x0003e80000100800 */
[----:B------:R1:W-:Y:S02]  /*164d0*/  STL [R1+0x1cc], R50 ;  /* 0x0001cc3201007387 */ /* 0x0003e40000100800 */
[----:B-1----:R-:W-:-:S02]  /*164e0*/  IMAD.MOV.U32 R4, RZ, RZ, R51 ;  /* 0x000000ffff047224 */ /* 0x002fc400078e0033 */
[----:B------:R-:W5:Y:S04]  /*164f0*/  LDL.LU.64 R50, [R1+0x360] ;  /* 0x0003600001327983 */ /* 0x000f680000300a00 */
[----:B------:R1:W-:Y:S04]  /*16500*/  STL [R1+0x1c8], R4 ;  /* 0x0001c80401007387 */ /* 0x0003e80000100800 */
[----:B--2---:R2:W-:Y:S04]  /*16510*/  STL [R1+0x1d4], R64 ;  /* 0x0001d44001007387 */ /* 0x0045e80000100800 */
[----:B------:R-:W5:Y:S01]  /*16520*/  LDL.LU.64 R38, [R1+0x2e8] ;  /* 0x0002e80001267983 */ /* 0x000f620000300a00 */
[----:B-1----:R-:W-:-:S03]  /*16530*/  IMAD.MOV.U32 R4, RZ, RZ, R65 ;  /* 0x000000ffff047224 */ /* 0x002fc600078e0041 */
[----:B------:R-:W-:Y:S04]  /*16540*/  STL [R1+0x1dc], R52 ;  /* 0x0001dc3401007387 */ /* 0x000fe80000100800 */
[----:B------:R1:W-:Y:S04]  /*16550*/  STL [R1+0x1d0], R4 ;  /* 0x0001d00401007387 */ /* 0x0003e80000100800 */
[----:B--2---:R-:W2:Y:S01]  /*16560*/  LDL.LU.64 R64, [R1+0x2b8] ;  /* 0x0002b80001407983 */ /* 0x004ea20000300a00 */
[----:B-1----:R-:W-:-:S03]  /*16570*/  IMAD.MOV.U32 R4, RZ, RZ, R53 ;  /* 0x000000ffff047224 */ /* 0x002fc600078e0035 */
[----:B---3--:R-:W-:Y:S04]  /*16580*/  STL [R1+0x1e4], R40 ;  /* 0x0001e42801007387 */ /* 0x008fe80000100800 */
[----:B------:R1:W-:Y:S04]  /*16590*/  STL [R1+0x1d8], R4 ;  /* 0x0001d80401007387 */ /* 0x0003e80000100800 */
[----:B------:R-:W3:Y:S01]  /*165a0*/  LDL.LU.64 R52, [R1+0x3e0] ;  /* 0x0003e00001347983 */ /* 0x000ee20000300a00 */
[----:B-1----:R-:W-:-:S03]  /*165b0*/  IMAD.MOV.U32 R4, RZ, RZ, R41 ;  /* 0x000000ffff047224 */ /* 0x002fc600078e0029 */
[----:B------:R-:W3:Y:S04]  /*165c0*/  LDL.LU.64 R40, [R1+0x388] ;  /* 0x0003880001287983 */ /* 0x000ee80000300a00 */
[----:B------:R1:W-:Y:S04]  /*165d0*/  STL [R1+0x1e0], R4 ;  /* 0x0001e00401007387 */ /* 0x0003e80000100800 */
[----:B------:R1:W-:Y:S02]  /*165e0*/  STL [R1+0x1ec], R56 ;  /* 0x0001ec3801007387 */ /* 0x0003e40000100800 */
[----:B-1----:R-:W-:-:S02]  /*165f0*/  IMAD.MOV.U32 R4, RZ, RZ, R57 ;  /* 0x000000ffff047224 */ /* 0x002fc400078e0039 */
[----:B------:R-:W3:Y:S04]  /*16600*/  LDL.LU.64 R56, [R1+0x308] ;  /* 0x0003080001387983 */ /* 0x000ee80000300a00 */
[----:B------:R1:W-:Y:S04]  /*16610*/  STL [R1+0x1e8], R4 ;  /* 0x0001e80401007387 */ /* 0x0003e80000100800 */
[----:B----4-:R4:W-:Y:S01]  /*16620*/  STL [R1+0x1f4], R60 ;  /* 0x0001f43c01007387 */ /* 0x0109e20000100800 */
[----:B-1----:R-:W-:-:S03]  /*16630*/  IMAD.MOV.U32 R4, RZ, RZ, R61 ;  /* 0x000000ffff047224 */ /* 0x002fc600078e003d */
[----:B----4-:R-:W4:Y:S04]  /*16640*/  LDL.LU.64 R60, [R1+0x2d8] ;  /* 0x0002d800013c7983 */ /* 0x010f280000300a00 */
[----:B------:R1:W-:Y:S04]  /*16650*/  STL [R1+0x1f0], R4 ;  /* 0x0001f00401007387 */ /* 0x0003e80000100800 */
[----:B------:R1:W-:Y:S02]  /*16660*/  STL [R1+0x1fc], R42 ;  /* 0x0001fc2a01007387 */ /* 0x0003e40000100800 */
[----:B-1----:R-:W-:-:S02]  /*16670*/  IMAD.MOV.U32 R4, RZ, RZ, R43 ;  /* 0x000000ffff047224 */ /* 0x002fc400078e002b */
[----:B------:R-:W4:Y:S04]  /*16680*/  LDL.LU.64 R42, [R1+0x3f0] ;  /* 0x0003f000012a7983 */ /* 0x000f280000300a00 */
[----:B------:R1:W-:Y:S04]  /*16690*/  STL [R1+0x1f8], R4 ;  /* 0x0001f80401007387 */ /* 0x0003e80000100800 */
[----:B-----5:R5:W-:Y:S01]  /*166a0*/  STL [R1+0x204], R44 ;  /* 0x0002042c01007387 */ /* 0x020be20000100800 */
[----:B-1----:R-:W-:-:S03]  /*166b0*/  IMAD.MOV.U32 R4, RZ, RZ, R45 ;  /* 0x000000ffff047224 */ /* 0x002fc600078e002d */
[----:B-----5:R-:W5:Y:S04]  /*166c0*/  LDL.LU.64 R44, [R1+0x3a0] ;  /* 0x0003a000012c7983 */ /* 0x020f680000300a00 */
[----:B------:R1:W-:Y:S04]  /*166d0*/  STL [R1+0x200], R4 ;  /* 0x0002000401007387 */ /* 0x0003e80000100800 */
[----:B------:R1:W-:Y:S02]  /*166e0*/  STL [R1+0x20c], R46 ;  /* 0x00020c2e01007387 */ /* 0x0003e40000100800 */
[----:B-1----:R-:W-:-:S02]  /*166f0*/  IMAD.MOV.U32 R4, RZ, RZ, R47 ;  /* 0x000000ffff047224 */ /* 0x002fc400078e002f */
[----:B------:R-:W-:Y:S04]  /*16700*/  STL [R1+0x214], R36 ;  /* 0x0002142401007387 */ /* 0x000fe80000100800 */
[----:B------:R1:W-:Y:S04]  /*16710*/  STL [R1+0x208], R4 ;  /* 0x0002080401007387 */ /* 0x0003e80000100800 */
[----:B------:R-:W5:Y:S01]  /*16720*/  LDL.LU.64 R46, [R1+0x330] ;  /* 0x00033000012e7983 */ /* 0x000f620000300a00 */
[----:B-1----:R-:W-:-:S03]  /*16730*/  IMAD.MOV.U32 R4, RZ, RZ, R37 ;  /* 0x000000ffff047224 */ /* 0x002fc600078e0025 */
[----:B------:R-:W-:Y:S04]  /*16740*/  STL [R1+0x21c], R48 ;  /* 0x00021c3001007387 */ /* 0x000fe80000100800 */
[----:B------:R1:W-:Y:S02]  /*16750*/  STL [R1+0x210], R4 ;  /* 0x0002100401007387 */ /* 0x0003e40000100800 */
[----:B-1----:R-:W-:Y:S02]  /*16760*/  IMAD.MOV.U32 R4, RZ, RZ, R49 ;  /* 0x000000ffff047224 */ /* 0x002fe400078e0031 */
[----:B------:R-:W5:Y:S04]  /*16770*/  LDL.LU.64 R48, [R1+0x2e0] ;  /* 0x0002e00001307983 */ /* 0x000f680000300a00 */
[----:B------:R1:W-:Y:S04]  /*16780*/  STL [R1+0x218], R4 ;  /* 0x0002180401007387 */ /* 0x0003e80000100800 */
[----:B------:R1:W-:Y:S02]  /*16790*/  STL [R1+0x224], R50 ;  /* 0x0002243201007387 */ /* 0x0003e40000100800 */
[----:B-1----:R-:W-:-:S02]  /*167a0*/  IMAD.MOV.U32 R4, RZ, RZ, R51 ;  /* 0x000000ffff047224 */ /* 0x002fc400078e0033 */
[----:B------:R-:W-:Y:S04]  /*167b0*/  STL [R1+0x22c], R38 ;  /* 0x00022c2601007387 */ /* 0x000fe80000100800 */
[----:B------:R1:W-:Y:S04]  /*167c0*/  STL [R1+0x220], R4 ;  /* 0x0002200401007387 */ /* 0x0003e80000100800 */
[----:B------:R-:W5:Y:S01]  /*167d0*/  LDL.LU.64 R50, [R1+0x400] ;  /* 0x0004000001327983 */ /* 0x000f620000300a00 */
[----:B-1----:R-:W-:-:S03]  /*167e0*/  IMAD.MOV.U32 R4, RZ, RZ, R39 ;  /* 0x000000ffff047224 */ /* 0x002fc600078e0027 */
[----:B--2---:R-:W-:Y:S04]  /*167f0*/  STL [R1+0x234], R64 ;  /* 0x0002344001007387 */ /* 0x004fe80000100800 */
[----:B------:R1:W-:Y:S02]  /*16800*/  STL [R1+0x228], R4 ;  /* 0x0002280401007387 */ /* 0x0003e40000100800 */
[----:B-1----:R-:W-:Y:S02]  /*16810*/  IMAD.MOV.U32 R4, RZ, RZ, R65 ;  /* 0x000000ffff047224 */ /* 0x002fe400078e0041 */
[----:B------:R-:W2:Y:S04]  /*16820*/  LDL.LU.64 R64, [R1+0x3b8] ;  /* 0x0003b80001407983 */ /* 0x000ea80000300a00 */
[----:B------:R1:W-:Y:S04]  /*16830*/  STL [R1+0x230], R4 ;  /* 0x0002300401007387 */ /* 0x0003e80000100800 */
[----:B---3--:R3:W-:Y:S01]  /*16840*/  STL [R1+0x23c], R52 ;  /* 0x00023c3401007387 */ /* 0x0087e20000100800 */
[----:B-1----:R-:W-:-:S03]  /*16850*/  IMAD.MOV.U32 R4, RZ, RZ, R53 ;  /* 0x000000ffff047224 */ /* 0x002fc600078e0035 */
[----:B------:R-:W-:Y:S04]  /*16860*/  STL [R1+0x244], R40 ;  /* 0x0002442801007387 */ /* 0x000fe80000100800 */
[----:B------:R1:W-:Y:S04]  /*16870*/  STL [R1+0x238], R4 ;  /* 0x0002380401007387 */ /* 0x0003e80000100800 */
[----:B---3--:R-:W3:Y:S01]  /*16880*/  LDL.LU.64 R52, [R1+0x348] ;  /* 0x0003480001347983 */ /* 0x008ee20000300a00 */
[----:B-1----:R-:W-:-:S03]  /*16890*/  IMAD.MOV.U32 R4, RZ, RZ, R41 ;  /* 0x000000ffff047224 */ /* 0x002fc600078e0029 */
[----:B------:R-:W-:Y:S04]  /*168a0*/  STL [R1+0x24c], R56 ;  /* 0x00024c3801007387 */ /* 0x000fe80000100800 */
[----:B------:R1:W-:Y:S02]  /*168b0*/  STL [R1+0x240], R4 ;  /* 0x0002400401007387 */ /* 0x0003e40000100800 */
[----:B-1----:R-:W-:Y:S02]  /*168c0*/  IMAD.MOV.U32 R4, RZ, RZ, R57 ;  /* 0x000000ffff047224 */ /* 0x002fe400078e0039 */
[----:B------:R-:W3:Y:S04]  /*168d0*/  LDL.LU.64 R56, [R1+0x300] ;  /* 0x0003000001387983 */ /* 0x000ee80000300a00 */
[----:B------:R1:W-:Y:S04]  /*168e0*/  STL [R1+0x248], R4 ;  /* 0x0002480401007387 */ /* 0x0003e80000100800 */
[----:B----4-:R4:W-:Y:S01]  /*168f0*/  STL [R1+0x254], R60 ;  /* 0x0002543c01007387 */ /* 0x0109e20000100800 */
[----:B-1----:R-:W-:-:S03]  /*16900*/  IMAD.MOV.U32 R4, RZ, RZ, R61 ;  /* 0x000000ffff047224 */ /* 0x002fc600078e003d */
[----:B----4-:R-:W4:Y:S04]  /*16910*/  LDL.LU.64 R60, [R1+0x408] ;  /* 0x00040800013c7983 */ /* 0x010f280000300a00 */
[----:B------:R1:W-:Y:S04]  /*16920*/  STL [R1+0x250], R4 ;  /* 0x0002500401007387 */ /* 0x0003e80000100800 */
[----:B------:R-:W-:Y:S04]  /*16930*/  STL [R1+0x25c], R42 ;  /* 0x00025c2a01007387 */ /* 0x000fe80000100800 */
[----:B------:R-:W4:Y:S01]  /*16940*/  LDL.LU.64 R30, [R1+0x3c8] ;  /* 0x0003c800011e7983 */ /* 0x000f220000300a00 */
[----:B-1----:R-:W-:-:S05]  /*16950*/  IMAD.MOV.U32 R4, RZ, RZ, R43 ;  /* 0x000000ffff047224 */ /* 0x002fca00078e002b */
[----:B------:R1:W-:Y:S04]  /*16960*/  STL [R1+0x258], R4 ;  /* 0x0002580401007387 */ /* 0x0003e80000100800 */
[----:B-----5:R-:W-:Y:S04]  /*16970*/  STL [R1+0x264], R44 ;  /* 0x0002642c01007387 */ /* 0x020fe80000100800 */
[----:B------:R-:W5:Y:S01]  /*16980*/  LDL.LU.64 R32, [R1+0x368] ;  /* 0x0003680001207983 */ /* 0x000f620000300a00 */
[----:B-1----:R-:W-:-:S03]  /*16990*/  IMAD.MOV.U32 R4, RZ, RZ, R45 ;  /* 0x000000ffff047224 */ /* 0x002fc600078e002d */
[----:B------:R-:W5:Y:S04]  /*169a0*/  LDL.64 R34, [R1+0x320] ;  /* 0x0003200001227983 */ /* 0x000f680000100a00 */
[----:B------:R1:W-:Y:S04]  /*169b0*/  STL [R1+0x260], R4 ;  /* 0x0002600401007387 */ /* 0x0003e80000100800 */
[----:B------:R-:W-:Y:S04]  /*169c0*/  STL [R1+0x26c], R46 ;  /* 0x00026c2e01007387 */ /* 0x000fe80000100800 */
[----:B------:R-:W5:Y:S01]  /*169d0*/  LDL.LU.64 R36, [R1+0x410] ;  /* 0x0004100001247983 */ /* 0x000f620000300a00 */
[----:B-1----:R-:W-:-:S03]  /*169e0*/  IMAD.MOV.U32 R4, RZ, RZ, R47 ;  /* 0x000000ffff047224 */ /* 0x002fc600078e002f */
[----:B------:R-:W5:Y:S04]  /*169f0*/  LDL.LU.64 R38, [R1+0x3d8] ;  /* 0x0003d80001267983 */ /* 0x000f680000300a00 */
        /* <DEDUP_REMOVED lines=11> */
[----:B--2---:R2:W-:Y:S04]  /*16ab0*/  STL [R1+0x284], R64 ;  /* 0x0002844001007387 */ /* 0x0045e80000100800 */
[----:B------:R-:W5:Y:S01]  /*16ac0*/  LDL.LU.64 R48, [R1+0x398] ;  /* 0x0003980001307983 */ /* 0x000f620000300a00 */
[----:B-1----:R-:W-:-:S03]  /*16ad0*/  IMAD.MOV.U32 R4, RZ, RZ, R65 ;  /* 0x000000ffff047224 */ /* 0x002fc600078e0041 */
[----:B--2---:R-:W2:Y:S04]  /*16ae0*/  LDL.LU.64 R64, [R1+0x358] ;  /* 0x0003580001407983 */ /* 0x004ea80000300a00 */
[----:B------:R1:W-:Y:S04]  /*16af0*/  STL [R1+0x280], R4 ;  /* 0x0002800401007387 */ /* 0x0003e80000100800 */
[----:B---3--:R3:W-:Y:S04]  /*16b00*/  STL [R1+0x28c], R52 ;  /* 0x00028c3401007387 */ /* 0x0087e80000100800 */
[----:B------:R-:W2:Y:S01]  /*16b10*/  LDL.LU.64 R50, [R1+0x420] ;  /* 0x0004200001327983 */ /* 0x000ea20000300a00 */
[----:B-1----:R-:W-:-:S03]  /*16b20*/  IMAD.MOV.U32 R4, RZ, RZ, R53 ;  /* 0x000000ffff047224 */ /* 0x002fc600078e0035 */
[----:B---3--:R-:W3:Y:S04]  /*16b30*/  LDL.LU.64 R52, [R1+0x3f8] ;  /* 0x0003f80001347983 */ /* 0x008ee80000300a00 */
[----:B------:R1:W-:Y:S04]  /*16b40*/  STL [R1+0x288], R4 ;  /* 0x0002880401007387 */ /* 0x0003e80000100800 */
[----:B------:R4:W-:Y:S01]  /*16b50*/  STL [R1+0x294], R56 ;  /* 0x0002943801007387 */ /* 0x0009e20000100800 */
[----:B-1----:R-:W-:-:S03]  /*16b60*/  IMAD.MOV.U32 R4, RZ, RZ, R57 ;  /* 0x000000ffff047224 */ /* 0x002fc600078e0039 */
[----:B----4-:R-:W4:Y:S04]  /*16b70*/  LDL.LU.64 R56, [R1+0x3b0] ;  /* 0x0003b00001387983 */ /* 0x010f280000300a00 */
[----:B------:R1:W-:Y:S04]  /*16b80*/  STL [R1+0x290], R4 ;  /* 0x0002900401007387 */ /* 0x0003e80000100800 */
[----:B------:R1:W-:Y:S02]  /*16b90*/  STL [R1+0x29c], R60 ;  /* 0x00029c3c01007387 */ /* 0x0003e40000100800 */
[----:B-1----:R-:W-:-:S02]  /*16ba0*/  IMAD.MOV.U32 R4, RZ, RZ, R61 ;  /* 0x000000ffff047224 */ /* 0x002fc400078e003d */
[----:B------:R-:W4:Y:S04]  /*16bb0*/  LDL.LU.64 R60, [R1+0x370] ;  /* 0x00037000013c7983 */ /* 0x000f280000300a00 */
[----:B------:R1:W-:Y:S04]  /*16bc0*/  STL [R1+0x298], R4 ;  /* 0x0002980401007387 */ /* 0x0003e80000100800 */
[----:B------:R-:W-:Y:S01]  /*16bd0*/  STL [R1+0x2a4], R30 ;  /* 0x0002a41e01007387 */ /* 0x000fe20000100800 */
[----:B-1----:R-:W-:-:S03]  /*16be0*/  IMAD.MOV.U32 R4, RZ, RZ, R31 ;  /* 0x000000ffff047224 */ /* 0x002fc600078e001f */
[----:B-----5:R-:W-:Y:S04]  /*16bf0*/  STL [R1+0x2ac], R32 ;  /* 0x0002ac2001007387 */ /* 0x020fe80000100800 */
[----:B------:R1:W-:Y:S04]  /*16c00*/  STL [R1+0x2a0], R4 ;  /* 0x0002a00401007387 */ /* 0x0003e80000100800 */
[----:B------:R-:W-:Y:S01]  /*16c10*/  STL [R1+0x2b4], R34 ;  /* 0x0002b42201007387 */ /* 0x000fe20000100800 */
[----:B-1----:R-:W-:-:S05]  /*16c20*/  IMAD.MOV.U32 R4, RZ, RZ, R33 ;  /* 0x000000ffff047224 */ /* 0x002fca00078e0021 */
        /* <DEDUP_REMOVED lines=12> */
[----:B------:R1:W-:Y:S02]  /*16cf0*/  STL [R1+0x2c8], R4 ;  /* 0x0002c80401007387 */ /* 0x0003e40000100800 */
[----:B-1----:R-:W-:Y:S02]  /*16d00*/  IMAD.MOV.U32 R4, RZ, RZ, R43 ;  /* 0x000000ffff047224 */ /* 0x002fe400078e002b */
[----:B------:R-:W-:Y:S01]  /*16d10*/  IMAD.MOV.U32 R153, RZ, RZ, R209 ;  /* 0x000000ffff997224 */ /* 0x000fe200078e00d1 */
[----:B------:R-:W-:Y:S04]  /*16d20*/  STL [R1+0x2dc], R44 ;  /* 0x0002dc2c01007387 */ /* 0x000fe80000100800 */
[----:B------:R1:W-:Y:S04]  /*16d30*/  STL [R1+0x2d0], R4 ;  /* 0x0002d00401007387 */ /* 0x0003e80000100800 */
[----:B------:R-:W-:Y:S01]  /*16d40*/  STL [R1+0x2e4], R46 ;  /* 0x0002e42e01007387 */ /* 0x000fe20000100800 */
[----:B-1----:R-:W-:-:S05]  /*16d50*/  IMAD.MOV.U32 R4, RZ, RZ, R45 ;  /* 0x000000ffff047224 */ /* 0x002fca00078e002d */
[----:B------:R1:W-:Y:S04]  /*16d60*/  STL [R1+0x2d8], R4 ;  /* 0x0002d80401007387 */ /* 0x0003e80000100800 */
[----:B------:R-:W-:Y:S01]  /*16d70*/  STL [R1+0x2ec], R48 ;  /* 0x0002ec3001007387 */ /* 0x000fe20000100800 */
[----:B-1----:R-:W-:-:S05]  /*16d80*/  IMAD.MOV.U32 R4, RZ, RZ, R47 ;  /* 0x000000ffff047224 */ /* 0x002fca00078e002f */
[----:B------:R1:W-:Y:S04]  /*16d90*/  STL [R1+0x2e0], R4 ;  /* 0x0002e00401007387 */ /* 0x0003e80000100800 */
[----:B--2---:R-:W-:Y:S01]  /*16da0*/  STL [R1+0x2f4], R64 ;  /* 0x0002f44001007387 */ /* 0x004fe20000100800 */
[----:B-1----:R-:W-:-:S05]  /*16db0*/  IMAD.MOV.U32 R4, RZ, RZ, R49 ;  /* 0x000000ffff047224 */ /* 0x002fca00078e0031 */
[----:B------:R1:W-:Y:S02]  /*16dc0*/  STL [R1+0x2e8], R4 ;  /* 0x0002e80401007387 */ /* 0x0003e40000100800 */
[----:B-1----:R-:W-:Y:S02]  /*16dd0*/  IMAD.MOV.U32 R4, RZ, RZ, R65 ;  /* 0x000000ffff047224 */ /* 0x002fe400078e0041 */
[----:B------:R-:W1:Y:S03]  /*16de0*/  LDC R65, c[0x0][0x3a0] ;  /* 0x0000e800ff417b82 */ /* 0x000e660000000800 */
[----:B------:R2:W-:Y:S04]  /*16df0*/  STL [R1+0x2f0], R4 ;  /* 0x0002f00401007387 */ /* 0x0005e80000100800 */
[----:B------:R-:W-:Y:S01]  /*16e00*/  STL [R1+0x2fc], R50 ;  /* 0x0002fc3201007387 */ /* 0x000fe20000100800 */
[----:B--2---:R-:W-:-:S03]  /*16e10*/  IMAD.MOV.U32 R4, RZ, RZ, R51 ;  /* 0x000000ffff047224 */ /* 0x004fc600078e0033 */
[----:B---3--:R-:W-:Y:S04]  /*16e20*/  STL [R1+0x304], R52 ;  /* 0x0003043401007387 */ /* 0x008fe80000100800 */
[----:B------:R2:W-:Y:S01]  /*16e30*/  STL [R1+0x2f8], R4 ;  /* 0x0002f80401007387 */ /* 0x0005e20000100800 */
[----:B-1----:R-:W-:Y:S02]  /*16e40*/  VIADD R64, R65, 0x3f ;  /* 0x0000003f41407836 */ /* 0x002fe40000000000 */
[----:B--2---:R-:W-:Y:S01]  /*16e50*/  IMAD.MOV.U32 R4, RZ, RZ, R53 ;  /* 0x000000ffff047224 */ /* 0x004fe200078e0035 */
[----:B----4-:R-:W-:Y:S02]  /*16e60*/  STL [R1+0x30c], R56 ;  /* 0x00030c3801007387 */ /* 0x010fe40000100800 */
[----:B------:R-:W-:-:S02]  /*16e70*/  SHF.R.S32.HI R65, RZ, 0x1f, R64 ;  /* 0x0000001fff417819 */ /* 0x000fc40000011440 */
[----:B------:R1:W-:Y:S02]  /*16e80*/  STL [R1+0x300], R4 ;  /* 0x0003000401007387 */ /* 0x0003e40000100800 */
[----:B------:R-:W-:Y:S01]  /*16e90*/  LEA.HI R65, R65, R64, RZ, 0x6 ;  /* 0x0000004041417211 */ /* 0x000fe200078f30ff */
[----:B-1----:R-:W-:Y:S02]  /*16ea0*/  IMAD.MOV.U32 R4, RZ, RZ, R57 ;  /* 0x000000ffff047224 */ /* 0x002fe400078e0039 */
[----:B------:R-:W-:-:S03]  /*16eb0*/  IMAD.MOV.U32 R5, RZ, RZ, R61 ;  /* 0x000000ffff057224 */ /* 0x000fc600078e003d */
[----:B------:R1:W-:Y:S04]  /*16ec0*/  STL [R1+0x308], R4 ;  /* 0x0003080401007387 */ /* 0x0003e80000100800 */
[----:B------:R-:W-:Y:S01]  /*16ed0*/  STL [R1+0x314], R60 ;  /* 0x0003143c01007387 */ /* 0x000fe20000100800 */
[----:B-1----:R-:W-:-:S03]  /*16ee0*/  SHF.R.S32.HI R4, RZ, 0x6, R65 ;  /* 0x00000006ff047819 */ /* 0x002fc60000011441 */
[----:B------:R1:W-:Y:S02]  /*16ef0*/  STL [R1+0x310], R5 ;  /* 0x0003100501007387 */ /* 0x0003e40000100800 */
[----:B-1----:R-:W-:-:S05]  /*16f00*/  VIMNMX R5, PT, PT, R4, 0x2, !PT ;  /* 0x0000000204057848 */ /* 0x002fca0007fe0100 */
[----:B------:R-:W-:-:S05]  /*16f10*/  VIADD R5, R5, 0xfffffffe ;  /* 0xfffffffe05057836 */ /* 0x000fca0000000000 */
[----:B------:R1:W-:Y:S01]  /*16f20*/  STL [R1+0x320], R5 ;  /* 0x0003200501007387 */ /* 0x0003e20000100800 */
[----:B------:R-:W-:Y:S02]  /*16f30*/  IMAD.MOV.U32 R86, RZ, RZ, R201 ;  /* 0x000000ffff567224 */ /* 0x000fe400078e00c9 */
[----:B------:R-:W-:Y:S02]  /*16f40*/  IMAD.MOV.U32 R209, RZ, RZ, R187 ;  /* 0x000000ffffd17224 */ /* 0x000fe400078e00bb */
[----:B------:R-:W-:Y:S02]  /*16f50*/  VIADD R6, R4, 0xfffffffd ;  /* 0xfffffffd04067836 */ /* 0x000fe40000000000 */
[----:B------:R-:W-:Y:S02]  /*16f60*/  IMAD.MOV.U32 R146, RZ, RZ, R62 ;  /* 0x000000ffff927224 */ /* 0x000fe400078e003e */
[----:B------:R-:W-:Y:S02]  /*16f70*/  IMAD.MOV.U32 R147, RZ, RZ, R63 ;  /* 0x000000ffff937224 */ /* 0x000fe400078e003f */
[----:B------:R-:W-:-:S02]  /*16f80*/  IMAD.MOV.U32 R148, RZ, RZ, R66 ;  /* 0x000000ffff947224 */ /* 0x000fc400078e0042 */
[----:B------:R-:W-:Y:S02]  /*16f90*/  IMAD.MOV.U32 R149, RZ, RZ, R67 ;  /* 0x000000ffff957224 */ /* 0x000fe400078e0043 */
[----:B------:R-:W-:Y:S02]  /*16fa0*/  IMAD.MOV.U32 R201, RZ, RZ, R55 ;  /* 0x000000ffffc97224 */ /* 0x000fe400078e0037 */
[----:B------:R-:W-:Y:S02]  /*16fb0*/  IMAD.MOV.U32 R210, RZ, RZ, R186 ;  /* 0x000000ffffd27224 */ /* 0x000fe400078e00ba */
[----:B------:R-:W-:Y:S02]  /*16fc0*/  IMAD.MOV.U32 R4, RZ, RZ, RZ ;  /* 0x000000ffff047224 */ /* 0x000fe400078e00ff */
[----:B------:R-:W-:Y:S01]  /*16fd0*/  IMAD.MOV.U32 R187, RZ, RZ, RZ ;  /* 0x000000ffffbb7224 */ /* 0x000fe200078e00ff */
[----:B------:R-:W-:Y:S01]  /*16fe0*/  UMOV UR15, 0x1 ;  /* 0x00000001000f7882 */ /* 0x000fe20000000000 */
[----:B------:R-:W-:Y:S01]  /*16ff0*/  UMOV UR31, 0x2 ;  /* 0x00000002001f7882 */ /* 0x000fe20000000000 */
[----:B------:R-:W-:Y:S01]  /*17000*/  UMOV UR5, URZ ;  /* 0x000000ff00057c82 */ /* 0x000fe20008000000 */
[----:B------:R-:W-:Y:S01]  /*17010*/  UMOV UR6, URZ ;  /* 0x000000ff00067c82 */ /* 0x000fe20008000000 */
[----:B-1----:R-:W-:-:S05]  /*17020*/  UMOV UR7, URZ ;  /* 0x000000ff00077c82 */ /* 0x002fca0008000000 */
.L_x_11:
[----:B------:R-:W-:Y:S01]  /*17030*/  IMAD.U32 R4, R4, -0x80000000, RZ ;  /* 0x8000000004047824 */ /* 0x000fe200078e00ff */
[----:B------:R-:W-:-:S03]  /*17040*/  UIADD3 UR6, UPT, UPT, UR6, 0x1, URZ ;  /* 0x0000000106067890 */ /* 0x000fc6000fffe0ff */
[----:B------:R-:W1:Y:S01]  /*17050*/  SYNCS.PHASECHK.TRANS64.TRYWAIT P1, [UR8], R4 ;  /* 0x00000004ff0075a7 */ /* 0x000e620008021108 */
[----:B------:R-:W-:-:S04]  /*17060*/  UISETP.GT.AND UP1, UPT, UR6, 0x1, UPT ;  /* 0x000000010600788c */ /* 0x000fc8000bf24270 */
[----:B------:R-:W-:-:S04]  /*17070*/  USEL UR6, UR6, URZ, !UP1 ;  /* 0x000000ff06067287 */ /* 0x000fc8000c800000 */
[----:B------:R-:W-:Y:S01]  /*17080*/  ULEA UR4, UR6, UR10, 0xf ;  /* 0x0000000a06047291 */ /* 0x000fe2000f8e78ff */
[----:B-1----:R-:W-:Y:S11]  /*17090*/  @!P1 BRA `(.L_x_9) ;  /* 0x000000ec00809947 */ /* 0x002ff60003800000 */
.L_x_17:
[----:B------:R-:W1:Y:S01]  /*170a0*/  S2R R5, SR_TID.X ;  /* 0x0000000000057919 */ /* 0x000e620000002100 */
[----:B------:R-:W-:-:S04]  /*170b0*/  DEPBAR.LE SB0, 0x2 ;  /* 0x000080800000791a */ /* 0x000fc80000000000 */
[----:B------:R-:W-:Y:S02]  /*170c0*/  UIADD3 UR5, UPT, UPT, UR5, 0x1, URZ ;  /* 0x0000000105057890 */ /* 0x000fe4000fffe0ff */
[----:B------:R-:W-:Y:S02]  /*170d0*/  ULEA UR8, UR15, UR10, 0x3 ;  /* 0x0000000a0f087291 */ /* 0x000fe4000f8e18ff */
[----:B------:R-:W-:Y:S02]  /*170e0*/  UISETP.GT.AND UP1, UPT, UR5, 0x2, UPT ;  /* 0x000000020500788c */ /* 0x000fe4000bf24270 */
[----:B------:R-:W-:Y:S02]  /*170f0*/  UIADD3 UR8, UPT, UPT, UR8, 0x40000, URZ ;  /* 0x0004000008087890 */ /* 0x000fe4000fffe0ff */
[----:B------:R-:W-:Y:S01]  /*17100*/  USEL UR5, UR5, URZ, !UP1 ;  /* 0x000000ff05057287 */ /* 0x000fe2000c800000 */
[----:B-1----:R-:W-:-:S04]  /*17110*/  LOP3.LUT R5, R5, 0x7f, RZ, 0xc0, !PT ;  /* 0x0000007f05057812 */ /* 0x002fc800078ec0ff */
[----:B------:R-:W-:Y:S01]  /*17120*/  LEA R186, R5, UR4, 0x8 ;  /* 0x0000000405ba7c11 */ /* 0x000fe2000f8e40ff */
[----:B------:R-:W-:Y:S06]  /*17130*/  BAR.SYNC.DEFER_BLOCKING 0x0 ;  /* 0x0000000000007b1d */ /* 0x000fec0000010000 */
[----:B------:R-:W-:Y:S01]  /*17140*/  UMOV UR4, UR7 ;  /* 0x0000000700047c82 */ /* 0x000fe20008000000 */
        /* <DEDUP_REMOVED lines=16> */
[----:B-1----:R1:W-:Y:S01]  /*17250*/  STTM.x64 tmem[UR12+0x100], R4 ;  /* 0x00010004000079ed */ /* 0x0023e2000834000c */
[----:B------:R-:W2:Y:S02]  /*17260*/  FENCE.VIEW.ASYNC.T ;  /* 0x00000000000073c6 */ /* 0x000ea40000000200 */
[----:B--2---:R-:W-:Y:S06]  /*17270*/  BAR.SYNC.DEFER_BLOCKING 0x0 ;  /* 0x0000000000007b1d */ /* 0x004fec0000010000 */
[----:B------:R-:W-:Y:S05]  /*17280*/  @P0 BRA `(.L_x_10) ;  /* 0x0000000000d80947 */ /* 0x000fea0003800000 */
[----:B------:R-:W-:Y:S01]  /*17290*/  ULEA UR9, UR5, UR10, 0x10 ;  /* 0x0000000a05097291 */ /* 0x000fe2000f8e80ff */
[----:B------:R-:W-:Y:S01]  /*172a0*/  UMOV UR7, URZ ;  /* 0x000000ff00077c82 */ /* 0x000fe20008000000 */
[----:B------:R-:W-:Y:S02]  /*172b0*/  UIADD3 UR33, UPT, UPT, UR11, 0x108, URZ ;  /* 0x000001080b217890 */ /* 0x000fe4000fffe0ff */
[----:B------:R-:W-:Y:S02]  /*172c0*/  USHF.R.U32.HI UR9, URZ, 0x4, UR9 ;  /* 0x00000004ff097899 */ /* 0x000fe40008011609 */
[----:B------:R-:W-:Y:S02]  /*172d0*/  UIADD3 UR55, UPT, UPT, UR11, 0x110, URZ ;  /* 0x000001100b377890 */ /* 0x000fe4000fffe0ff */
[----:B------:R-:W-:Y:S02]  /*172e0*/  USGXT.U32 UR20, UR9, 0xe ;  /* 0x0000000e0914789a */ /* 0x000fe40008000000 */
[----:B------:R-:W-:-:S02]  /*172f0*/  UIADD3 UR56, UPT, UPT, UR11, 0x118, URZ ;  /* 0x000001180b387890 */ /* 0x000fc4000fffe0ff */
[----:B------:R-:W-:Y:S02]  /*17300*/  UIADD3 UR22, UP1, UPT, UR20, 0x2, URZ ;  /* 0x0000000214167890 */ /* 0x000fe4000ff3e0ff */
[----:B------:R-:W-:Y:S02]  /*17310*/  UIADD3 UR57, UPT, UPT, UR11, 0x120, URZ ;  /* 0x000001200b397890 */ /* 0x000fe4000fffe0ff */
[----:B------:R-:W-:Y:S02]  /*17320*/  UIADD3.X UR23, UPT, UPT, UR7, 0x40004040, URZ, UP1, !UPT ;  /* 0x4000404007177890 */ /* 0x000fe40008ffe4ff */
[----:B------:R-:W-:Y:S02]  /*17330*/  UIADD3 UR46, UP1, UPT, UR22, 0x2, URZ ;  /* 0x00000002162e7890 */ /* 0x000fe4000ff3e0ff */
[----:B------:R-:W-:Y:S02]  /*17340*/  UIADD3 UR48, UP2, UPT, UR22, 0x4, URZ ;  /* 0x0000000416307890 */ /* 0x000fe4000ff5e0ff */
[----:B------:R-:W-:-:S02]  /*17350*/  UIADD3 UR50, UP3, UPT, UR22, 0x7fe, URZ ;  /* 0x000007fe16327890 */ /* 0x000fc4000ff7e0ff */
[----:B------:R-:W-:Y:S02]  /*17360*/  UIADD3 UR52, UP4, UPT, UR22, 0x800, URZ ;  /* 0x0000080016347890 */ /* 0x000fe4000ff9e0ff */
[----:B------:R-:W-:Y:S02]  /*17370*/  UIADD3 UR24, UP5, UPT, UR22, 0x802, URZ ;  /* 0x0000080216187890 */ /* 0x000fe4000ffbe0ff */
[----:B------:R-:W-:Y:S02]  /*17380*/  UIADD3.X UR47, UPT, UPT, UR23, URZ, URZ, UP1, !UPT ;  /* 0x000000ff172f7290 */ /* 0x000fe40008ffe4ff */
[----:B------:R-:W-:Y:S02]  /*17390*/  UIADD3 UR26, UP6, UPT, UR22, 0x804, URZ ;  /* 0x00000804161a7890 */ /* 0x000fe4000ffde0ff */
[----:B------:R-:W-:Y:S02]  /*173a0*/  UIADD3.X UR49, UPT, UPT, UR23, URZ, URZ, UP2, !UPT ;  /* 0x000000ff17317290 */ /* 0x000fe400097fe4ff */
[----:B------:R-:W-:-:S02]  /*173b0*/  UIADD3.X UR51, UPT, UPT, UR23, URZ, URZ, UP3, !UPT ;  /* 0x000000ff17337290 */ /* 0x000fc40009ffe4ff */
[----:B------:R-:W-:Y:S02]  /*173c0*/  UIADD3 UR58, UPT, UPT, UR11, 0x128, URZ ;  /* 0x000001280b3a7890 */ /* 0x000fe4000fffe0ff */
[----:B------:R-:W-:Y:S02]  /*173d0*/  UIADD3.X UR53, UPT, UPT, UR23, URZ, URZ, UP4, !UPT ;  /* 0x000000ff17357290 */ /* 0x000fe4000a7fe4ff */
[----:B------:R-:W-:Y:S02]  /*173e0*/  UIADD3 UR59, UPT, UPT, UR11, 0x130, URZ ;  /* 0x000001300b3b7890 */ /* 0x000fe4000fffe0ff */
[----:B------:R-:W-:Y:S01]  /*173f0*/  UIADD3.X UR25, UPT, UPT, UR23, URZ, URZ, UP5, !UPT ;  /* 0x000000ff17197290 */ /* 0x000fe2000affe4ff */
[----:B------:R-:W-:Y:S01]  /*17400*/  UMOV UR18, 0x0 ;  /* 0x0000000000127882 */ /* 0x000fe20000000000 */
[----:B------:R-:W-:Y:S01]  /*17410*/  UMOV UR19, 0x8400910 ;  /* 0x0840091000137882 */ /* 0x000fe20000000000 */
[----:B------:R-:W-:Y:S01]  /*17420*/  UIADD3 UR60, UPT, UPT, UR11, 0x138, URZ ;  /* 0x000001380b3c7890 */ /* 0x000fe2000fffe0ff */
[----:B------:R-:W-:Y:S01]  /*17430*/  UMOV UR21, 0x40004040 ;  /* 0x4000404000157882 */ /* 0x000fe20000000000 */
[----:B------:R-:W-:Y:S01]  /*17440*/  UIADD3.X UR27, UPT, UPT, UR23, URZ, URZ, UP6, !UPT ;  /* 0x000000ff171b7290 */ /* 0x000fe2000b7fe4ff */
[----:B------:R2:W-:Y:S01]  /*17450*/  UTCHMMA tmem[UR14], gdesc[UR20], tmem[UR11], tmem[UR18], idesc[UR19], UPT ;  /* 0x00ff12140e0079ea */ /* 0x0005e2000b80000b */
[----:B------:R-:W-:Y:S01]  /*17460*/  UMOV UR16, 0x0 ;  /* 0x0000000000107882 */ /* 0x000fe20000000000 */
[----:B------:R-:W-:Y:S01]  /*17470*/  UMOV UR17, 0x8400910 ;  /* 0x0840091000117882 */ /* 0x000fe20000000000 */
[----:B------:R-:W-:Y:S01]  /*17480*/  UMOV UR34, 0x0 ;  /* 0x0000000000227882 */ /* 0x000fe20000000000 */
[----:B------:R-:W-:Y:S01]  /*17490*/  UMOV UR35, 0x8400910 ;  /* 0x0840091000237882 */ /* 0x000fe20000000000 */
        /* <DEDUP_REMOVED lines=11> */
[----:B------:R-:W-:Y:S01]  /*17550*/  UMOV UR9, URZ ;  /* 0x000000ff00097c82 */ /* 0x000fe20008000000 */
[----:B------:R2:W-:Y:S01]  /*17560*/  UTCHMMA tmem[UR57], gdesc[UR50], tmem[UR11], tmem[UR38], idesc[UR39], UPT ;  /* 0x00ff2632390079ea */ /* 0x0005e2000b80000b */
[----:B------:R-:W-:Y:S01]  /*17570*/  UMOV UR44, 0x0 ;  /* 0x00000000002c7882 */ /* 0x000fe20000000000 */
[----:B------:R-:W-:Y:S01]  /*17580*/  UMOV UR45, 0x8400910 ;  /* 0x08400910002d7882 */ /* 0x000fe20000000000 */
[----:B------:R2:W-:Y:S01]  /*17590*/  UTCHMMA tmem[UR58], gdesc[UR52], tmem[UR11], tmem[UR40], idesc[UR41], UPT ;  /* 0x00ff28343a0079ea */ /* 0x0005e2000b80000b */
[----:B------:R-:W-:Y:S01]  /*175a0*/  UMOV UR7, UR8 ;  /* 0x0000000800077c82 */ /* 0x000fe20008000000 */
[----:B------:R2:W-:Y:S01]  /*175b0*/  UTCHMMA tmem[UR59], gdesc[UR24], tmem[UR11], tmem[UR42], idesc[UR43], UPT ;  /* 0x00ff2a183b0079ea */ /* 0x0005e2000b80000b */
[----:B------:R2:W-:Y:S01]  /*175c0*/  UTCHMMA tmem[UR60], gdesc[UR26], tmem[UR11], tmem[UR44], idesc[UR45], UPT ;  /* 0x00ff2c1a3c0079ea */ /* 0x0005e2000b80000b */
[----:B------:R2:W-:Y:S01]  /*175d0*/  UTCBAR [UR7], URZ ;  /* 0x000000ff070073e9 */ /* 0x0005e200080000ff */
[----:B------:R-:W-:Y:S01]  /*175e0*/  NOP ;  /* 0x0000000000007918 */ /* 0x000fe20000000000 */
.L_x_10:
[----:B-1----:R-:W1:Y:S01]  /*175f0*/  LDC R4, c[0x0][0x3a0] ;  /* 0x0000e800ff047b82 */ /* 0x002e620000000800 */
[----:B------:R-:W3:Y:S07]  /*17600*/  S2R R7, SR_TID.X ;  /* 0x0000000000077919 */ /* 0x000eee0000002100 */
[----:B------:R-:W-:Y:S01]  /*17610*/  BAR.SYNC.DEFER_BLOCKING 0x0 ;  /* 0x0000000000007b1d */ /* 0x000fe20000010000 */
[----:B------:R-:W-:-:S04]  /*17620*/  IADD3 R0, P5, PT, R0, UR30, RZ ;  /* 0x0000001e00007c10 */ /* 0x000fc8000ffbe0ff */
[----:B------:R-:W-:-:S03]  /*17630*/  IADD3.X R2, PT, PT, R2, UR13, RZ, P5, !PT ;  /* 0x0000000d02027c10 */ /* 0x000fc6000affe4ff */
[----:B------:R-:W4:Y:S01]  /*17640*/  LDC R5, c[0x0][0x3a0] ;  /* 0x0000e800ff057b82 */ /* 0x000f220000000800 */
[----:B-1----:R-:W-:-:S05]  /*17650*/  VIADD R6, R4, 0x3f ;  /* 0x0000003f04067836 */ /* 0x002fca0000000000 */
[----:B------:R-:W-:-:S04]  /*17660*/  SHF.R.S32.HI R4, RZ, 0x1f, R6 ;  /* 0x0000001fff047819 */ /* 0x000fc80000011406 */
[----:B------:R-:W-:Y:S01]  /*17670*/  LEA.HI R4, R4, R6, RZ, 0x6 ;  /* 0x0000000604047211 */ /* 0x000fe200078f30ff */
[----:B----4-:R-:W-:Y:S01]  /*17680*/  VIADD R5, R5, 0xffffff40 ;  /* 0xffffff4005057836 */ /* 0x010fe20000000000 */
[----:B---3--:R-:W-:Y:S02]  /*17690*/  LOP3.LUT R7, R7, 0x3f, RZ, 0xc0, !PT ;  /* 0x0000003f07077812 */ /* 0x008fe400078ec0ff */
[----:B------:R-:W-:Y:S01]  /*176a0*/  SHF.R.S32.HI R4, RZ, 0x6, R4 ;  /* 0x00000006ff047819 */ /* 0x000fe20000011404 */
[----:B------:R-:W-:Y:S02]  /*176b0*/  IMAD R6, R187, -0x40, R5 ;  /* 0xffffffc0bb067824 */ /* 0x000fe400078e0205 */
[----:B------:R-:W-:Y:S02]  /*176c0*/  IMAD.MOV.U32 R5, RZ, RZ, R2 ;  /* 0x000000ffff057224 */ /* 0x000fe400078e0002 */
[----:B------:R-:W-:Y:S01]  /*176d0*/  VIADD R4, R4, 0xfffffffd ;  /* 0xfffffffd04047836 */ /* 0x000fe20000000000 */
[----:B------:R-:W-:-:S04]  /*176e0*/  ISETP.GT.AND P1, PT, R6, RZ, PT ;  /* 0x000000ff0600720c */ /* 0x000fc80003f24270 */
[----:B------:R-:W-:Y:S02]  /*176f0*/  ISETP.GE.AND P4, PT, R187, R4, PT ;  /* 0x00000004bb00720c */ /* 0x000fe40003f86270 */
[----:B------:R-:W-:-:S04]  /*17700*/  SEL R4, RZ, 0x4, !P1 ;  /* 0x00000004ff047807 */ /* 0x000fc80004800000 */
[----:B------:R-:W-:-:S04]  /*17710*/  SEL R4, R4, RZ, !P4 ;  /* 0x000000ff04047207 */ /* 0x000fc80006000000 */
[----:B------:R-:W-:Y:S01]  /*17720*/  ISETP.NE.U32.AND P1, PT, R4, RZ, PT ;  /* 0x000000ff0400720c */ /* 0x000fe20003f25070 */
[----:B------:R-:W-:-:S12]  /*17730*/  IMAD.MOV.U32 R4, RZ, RZ, R0 ;  /* 0x000000ffff047224 */ /* 0x000fd800078e0000 */
[----:B------:R-:W-:Y:S01]  /*17740*/  @!PT LDS RZ, [RZ] ;  /* 0x00000000fffff984 */ /* 0x000fe20000000800 */
[----:B------:R-:W-:Y:S01]  /*17750*/  @!PT LDS RZ, [RZ] ;  /* 0x00000000fffff984 */ /* 0x000fe20000000800 */
[----:B------:R-:W-:Y:S01]  /*17760*/  @!PT LDS RZ, [RZ] ;  /* 0x00000000fffff984 */ /* 0x000fe20000000800 */
[----:B------:R1:W-:Y:S01]  /*17770*/  LDGSTS.E [R186+0x30000], desc[UR28][R4.64], P1 ;  /* 0x3000000004ba7fae */ /* 0x0003e200089a101c */
[----:B------:R-:W-:-:S04]  /*17780*/  ISETP.GT.AND P1, PT, R6, 0x1, PT ;  /* 0x000000010600780c */ /* 0x000fc80003f24270 */
[----:B-1----:R-:W-:Y:S02]  /*17790*/  SEL R4, RZ, 0x4, !P1 ;  /* 0x00000004ff047807 */ /* 0x002fe40004800000 */
[----:B------:R-:W-:Y:S02]  /*177a0*/  ISETP.GE.AND P1, PT, R7, R6, PT ;  /* 0x000000060700720c */ /* 0x000fe40003f26270 */
[----:B------:R-:W-:Y:S01]  /*177b0*/  SEL R4, R4, RZ, !P4 ;  /* 0x000000ff04047207 */ /* 0x000fe20006000000 */
[----:B------:R-:W3:Y:S01]  /*177c0*/  LDL R7, [R1+0x31c] ;  /* 0x00031c0001077983 */ /* 0x000ee20000100800 */
[----:B------:R-:W-:Y:S01]  /*177d0*/  IADD3 R69, P6, PT, R69, UR30, RZ ;  /* 0x0000001e45457c10 */ /* 0x000fe2000ffde0ff */
[----:B------:R-:W-:Y:S01]  /*177e0*/  UIADD3 UR31, UPT, UPT, UR31, 0x1, URZ ;  /* 0x000000011f1f7890 */ /* 0x000fe2000fffe0ff */
[----:B------:R-:W-:Y:S01]  /*177f0*/  ISETP.NE.U32.AND P5, PT, R4, RZ, PT ;  /* 0x000000ff0400720c */ /* 0x000fe20003fa5070 */
[----:B------:R-:W4:Y:S01]  /*17800*/  LDL.LU R15, [R1+0x18] ;  /* 0x00001800010f7983 */ /* 0x000f220000300800 */
[----:B------:R-:W-:Y:S01]  /*17810*/  SEL R4, RZ, 0x4, P1 ;  /* 0x00000004ff047807 */ /* 0x000fe20000800000 */
[----:B------:R-:W-:Y:S01]  /*17820*/  UISETP.GT.AND UP1, UPT, UR31, 0x2, UPT ;  /* 0x000000021f00788c */ /* 0x000fe2000bf24270 */
[----:B------:R-:W-:Y:S01]  /*17830*/  IADD3 R3, P1, PT, R3, UR30, RZ ;  /* 0x0000001e03037c10 */ /* 0x000fe2000ff3e0ff */
[----:B------:R-:W5:Y:S01]  /*17840*/  LDL.LU R13, [R1+0x1c] ;  /* 0x00001c00010d7983 */ /* 0x000f620000300800 */
[----:B------:R-:W-:Y:S01]  /*17850*/  SEL R4, R4, RZ, !P4 ;  /* 0x000000ff04047207 */ /* 0x000fe20006000000 */
[----:B------:R-:W-:Y:S01]  /*17860*/  USEL UR31, UR31, URZ, !UP1 ;  /* 0x000000ff1f1f7287 */ /* 0x000fe2000c800000 */
[----:B------:R-:W-:Y:S01]  /*17870*/  IADD3.X R68, PT, PT, R68, UR13, RZ, P1, !PT ;  /* 0x0000000d44447c10 */ /* 0x000fe20008ffe4ff */
[----:B--2---:R-:W2:Y:S01]  /*17880*/  LDL.LU R10, [R1+0x38] ;  /* 0x00003800010a7983 */ /* 0x004ea20000300800 */
[----:B------:R-:W-:Y:S01]  /*17890*/  ISETP.NE.U32.AND P1, PT, R4, RZ, PT ;  /* 0x000000ff0400720c */ /* 0x000fe20003f25070 */
[----:B------:R-:W-:Y:S01]  /*178a0*/  IMAD.MOV.U32 R4, RZ, RZ, R3 ;  /* 0x000000ffff047224 */ /* 0x000fe200078e0003 */
[----:B------:R-:W-:Y:S01]  /*178b0*/  IADD3.X R70, PT, PT, R70, UR13, RZ, P6, !PT ;  /* 0x0000000d46467c10 */ /* 0x000fe2000b7fe4ff */
[----:B------:R-:W-:Y:S01]  /*178c0*/  IMAD.MOV.U32 R5, RZ, RZ, R68 ;  /* 0x000000ffff057224 */ /* 0x000fe200078e0044 */
[----:B------:R-:W-:Y:S01]  /*178d0*/  IADD3 R71, P6, PT, R71, UR30, RZ ;  /* 0x0000001e47477c10 */ /* 0x000fe2000ffde0ff */
[----:B------:R-:W2:Y:S01]  /*178e0*/  LDL.LU R8, [R1+0x3c] ;  /* 0x00003c0001087983 */ /* 0x000ea20000300800 */
[----:B------:R-:W-:-:S02]  /*178f0*/  ULEA UR7, UR31, UR10, 0x10 ;  /* 0x0000000a1f077291 */ /* 0x000fc4000f8e80ff */
[----:B------:R-:W-:Y:S01]  /*17900*/  IADD3.X R72, PT, PT, R72, UR13, RZ, P6, !PT ;  /* 0x0000000d48487c10 */ /* 0x000fe2000b7fe4ff */
[----:B------:R1:W-:Y:S01]  /*17910*/  LDGSTS.E [R186+0x30004], desc[UR28][R4.64], P5 ;  /* 0x3000400004ba7fae */ /* 0x0003e2000a9a101c */
[----:B------:R-:W-:Y:S02]  /*17920*/  ISETP.GT.AND P5, PT, R6, 0x2, PT ;  /* 0x000000020600780c */ /* 0x000fe40003fa4270 */
[----:B------:R-:W-:Y:S01]  /*17930*/  IADD3 R73, P6, PT, R73, UR30, RZ ;  /* 0x0000001e49497c10 */ /* 0x000fe2000ffde0ff */
[----:B------:R-:W2:Y:S03]  /*17940*/  LDL.LU R11, [R1+0x58] ;  /* 0x00005800010b7983 */ /* 0x000ea60000300800 */
[----:B------:R-:W-:Y:S01]  /*17950*/  IADD3.X R74, PT, PT, R74, UR13, RZ, P6, !PT ;  /* 0x0000000d4a4a7c10 */ /* 0x000fe2000b7fe4ff */
[----:B------:R-:W2:Y:S01]  /*17960*/  LDL.LU R9, [R1+0x5c] ;  /* 0x00005c0001097983 */ /* 0x000ea20000300800 */
[----:B------:R-:W-:-:S02]  /*17970*/  IADD3 R75, P6, PT, R75, UR30, RZ ;  /* 0x0000001e4b4b7c10 */ /* 0x000fc4000ffde0ff */
[----:B-1----:R-:W-:Y:S01]  /*17980*/  SEL R4, RZ, 0x4, !P5 ;  /* 0x00000004ff047807 */ /* 0x002fe20006800000 */
[----:B------:R-:W-:Y:S01]  /*17990*/  IMAD.MOV.U32 R5, RZ, RZ, R70 ;  /* 0x000000ffff057224 */ /* 0x000fe200078e0046 */
[----:B------:R-:W-:Y:S01]  /*179a0*/  IADD3.X R76, PT, PT, R76, UR13, RZ, P6, !PT ;  /* 0x0000000d4c4c7c10 */ /* 0x000fe2000b7fe4ff */
[----:B------:R-:W2:Y:S01]  /*179b0*/  LDL.LU R17, [R1+0x78] ;  /* 0x0000780001117983 */ /* 0x000ea20000300800 */
[----:B------:R-:W-:Y:S02]  /*179c0*/  SEL R4, R4, RZ, !P4 ;  /* 0x000000ff04047207 */ /* 0x000fe40006000000 */
[----:B------:R-:W-:Y:S02]  /*179d0*/  IADD3 R77, P6, PT, R77, UR30, RZ ;  /* 0x0000001e4d4d7c10 */ /* 0x000fe4000ffde0ff */
[----:B------:R-:W-:Y:S01]  /*179e0*/  ISETP.NE.U32.AND P5, PT, R4, RZ, PT ;  /* 0x000000ff0400720c */ /* 0x000fe20003fa5070 */
[----:B------:R-:W-:Y:S01]  /*179f0*/  IMAD.MOV.U32 R4, RZ, RZ, R69 ;  /* 0x000000ffff047224 */ /* 0x000fe200078e0045 */
[----:B------:R-:W-:-:S02]  /*17a00*/  IADD3.X R78, PT, PT, R78, UR13, RZ, P6, !PT ;  /* 0x0000000d4e4e7c10 */ /* 0x000fc4000b7fe4ff */
[----:B------:R-:W-:-:S04]  /*17a10*/  IADD3 R79, P6, PT, R79, UR30, RZ ;  /* 0x0000001e4f4f7c10 */ /* 0x000fc8000ffde0ff */
[----:B------:R-:W-:Y:S02]  /*17a20*/  IADD3.X R80, PT, PT, R80, UR13, RZ, P6, !PT ;  /* 0x0000000d50507c10 */ /* 0x000fe4000b7fe4ff */
[----:B------:R-:W-:-:S03]  /*17a30*/  IADD3 R81, P6, PT, R81, UR30, RZ ;  /* 0x0000001e51517c10 */ /* 0x000fc6000ffde0ff */
[----:B------:R1:W-:Y:S01]  /*17a40*/  LDGSTS.E [R186+0x30008], desc[UR28][R4.64], P5 ;  /* 0x3000800004ba7fae */ /* 0x0003e2000a9a101c */
[----:B------:R-:W-:Y:S02]  /*17a50*/  ISETP.GT.AND P5, PT, R6, 0x3, PT ;  /* 0x000000030600780c */ /* 0x000fe40003fa4270 */
[----:B------:R-:W-:Y:S02]  /*17a60*/  IADD3.X R82, PT, PT, R82, UR13, RZ, P6, !PT ;  /* 0x0000000d52527c10 */ /* 0x000fe4000b7fe4ff */
[----:B------:R-:W-:-:S04]  /*17a70*/  IADD3 R83, P6, PT, R83, UR30, RZ ;  /* 0x0000001e53537c10 */ /* 0x000fc8000ffde0ff */
[----:B------:R-:W-:Y:S02]  /*17a80*/  IADD3.X R84, PT, PT, R84, UR13, RZ, P6, !PT ;  /* 0x0000000d54547c10 */ /* 0x000fe4000b7fe4ff */
[----:B------:R-:W-:Y:S01]  /*17a90*/  IADD3 R85, P6, PT, R85, UR30, RZ ;  /* 0x0000001e55557c10 */ /* 0x000fe2000ffde0ff */
[----:B-1----:R-:W-:Y:S01]  /*17aa0*/  IMAD.MOV.U32 R5, RZ, RZ, R72 ;  /* 0x000000ffff057224 */ /* 0x002fe200078e0048 */
[----:B------:R-:W-:Y:S02]  /*17ab0*/  SEL R4, RZ, 0x4, !P5 ;  /* 0x00000004ff047807 */ /* 0x000fe40006800000 */
[----:B------:R-:W-:Y:S02]  /*17ac0*/  IADD3.X R86, PT, PT, R86, UR13, RZ, P6, !PT ;  /* 0x0000000d56567c10 */ /* 0x000fe4000b7fe4ff */
[----:B------:R-:W-:Y:S02]  /*17ad0*/  SEL R4, R4, RZ, !P4 ;  /* 0x000000ff04047207 */ /* 0x000fe40006000000 */
[----:B------:R-:W-:-:S02]  /*17ae0*/  IADD3 R87, P6, PT, R87, UR30, RZ ;  /* 0x0000001e57577c10 */ /* 0x000fc4000ffde0ff */
[----:B------:R-:W-:Y:S01]  /*17af0*/  ISETP.NE.U32.AND P5, PT, R4, RZ, PT ;  /* 0x000000ff0400720c */ /* 0x000fe20003fa5070 */
[----:B------:R-:W-:Y:S01]  /*17b00*/  IMAD.MOV.U32 R4, RZ, RZ, R71 ;  /* 0x000000ffff047224 */ /* 0x000fe200078e0047 */
[----:B------:R-:W-:Y:S02]  /*17b10*/  IADD3.X R88, PT, PT, R88, UR13, RZ, P6, !PT ;  /* 0x0000000d58587c10 */ /* 0x000fe4000b7fe4ff */
        /* <DEDUP_REMOVED lines=170> */
[----:B------:R-:W-:-:S09]  /*185c0*/  ISETP.GT.AND P6, PT, R6, 0x3f, PT ;  /* 0x0000003f0600780c */ /* 0x000fd20003fc4270 */
[----:B------:R1:W-:Y:S01]  /*185d0*/  LDGSTS.E [R186+0x30034], desc[UR28][R4.64], P5 ;  /* 0x3003400004ba7fae */ /* 0x0003e2000a9a101c */
[----:B------:R-:W-:-:S04]  /*185e0*/  ISETP.GT.AND P5, PT, R6, 0xe, PT ;  /* 0x0000000e0600780c */ /* 0x000fc80003fa4270 */
[----:B-1----:R-:W-:Y:S01]  /*185f0*/  SEL R4, RZ, 0x4, !P5 ;  /* 0x00000004ff047807 */ /* 0x002fe20006800000 */
[----:B------:R-:W-:-:S03]  /*18600*/  IMAD.MOV.U32 R5, RZ, RZ, R94 ;  /* 0x000000ffff057224 */ /* 0x000fc600078e005e */
[----:B------:R-:W-:-:S04]  /*18610*/  SEL R4, R4, RZ, !P4 ;  /* 0x000000ff04047207 */ /* 0x000fc80006000000 */
[----:B------:R-:W-:Y:S01]  /*18620*/  ISETP.NE.U32.AND P5, PT, R4, RZ, PT ;  /* 0x000000ff0400720c */ /* 0x000fe20003fa5070 */
[----:B------:R-:W-:-:S12]  /*18630*/  IMAD.MOV.U32 R4, RZ, RZ, R93 ;  /* 0x000000ffff047224 */ /* 0x000fd800078e005d */
        /* <DEDUP_REMOVED lines=330> */
[----:B------:R-:W-:Y:S01]  /*19ae0*/  ISETP.GT.AND P5, PT, R6, 0x3e, PT ;  /* 0x0000003e0600780c */ /* 0x000fe20003fa4270 */
[----:B---3--:R-:W-:Y:S02]  /*19af0*/  VIADD R6, R7, UR7 ;  /* 0x0000000707067c36 */ /* 0x008fe40008000000 */
[----:B------:R-:W3:Y:S04]  /*19b00*/  LDL.LU R7, [R1+0x7c] ;  /* 0x00007c0001077983 */ /* 0x000ee80000300800 */
[----:B------:R-:W3:Y:S01]  /*19b10*/  LDL.LU R18, [R1+0x98] ;  /* 0x0000980001127983 */ /* 0x000ee20000300800 */
[----:B-1----:R-:W-:-:S03]  /*19b20*/  SEL R5, RZ, 0x4, !P5 ;  /* 0x00000004ff057807 */ /* 0x002fc60006800000 */
[----:B------:R-:W3:Y:S01]  /*19b30*/  LDL.LU R16, [R1+0x9c] ;  /* 0x00009c0001107983 */ /* 0x000ee20000300800 */
[----:B------:R-:W-:Y:S02]  /*19b40*/  SEL R4, RZ, 0x4, !P6 ;  /* 0x00000004ff047807 */ /* 0x000fe40007000000 */
[----:B------:R-:W-:Y:S01]  /*19b50*/  SEL R5, R5, RZ, !P4 ;  /* 0x000000ff05057207 */ /* 0x000fe20006000000 */
[----:B------:R-:W3:Y:S01]  /*19b60*/  LDL.LU R14, [R1+0xb8] ;  /* 0x0000b800010e7983 */ /* 0x000ee20000300800 */
[----:B------:R-:W-:Y:S02]  /*19b70*/  IADD3 R192, P6, PT, R192, UR30, RZ ;  /* 0x0000001ec0c07c10 */ /* 0x000fe4000ffde0ff */
[----:B------:R-:W-:Y:S01]  /*19b80*/  ISETP.NE.U32.AND P5, PT, R5, RZ, PT ;  /* 0x000000ff0500720c */ /* 0x000fe20003fa5070 */
[----:B------:R-:W3:Y:S01]  /*19b90*/  LDL.LU R12, [R1+0xbc] ;  /* 0x0000bc00010c7983 */ /* 0x000ee20000300800 */
[----:B------:R-:W-:Y:S02]  /*19ba0*/  SEL R4, R4, RZ, !P4 ;  /* 0x000000ff04047207 */ /* 0x000fe40006000000 */
[----:B------:R-:W-:-:S02]  /*19bb0*/  IADD3.X R191, PT, PT, R191, UR13, RZ, P6, !PT ;  /* 0x0000000dbfbf7c10 */ /* 0x000fc4000b7fe4ff */
[----:B------:R-:W-:Y:S02]  /*19bc0*/  IADD3 R194, P6, PT, R194, UR30, RZ ;  /* 0x0000001ec2c27c10 */ /* 0x000fe4000ffde0ff */
[----:B------:R-:W-:Y:S01]  /*19bd0*/  ISETP.NE.U32.AND P4, PT, R4, RZ, PT ;  /* 0x000000ff0400720c */ /* 0x000fe20003f85070 */
[----:B------:R-:W-:Y:S01]  /*19be0*/  IMAD.MOV.U32 R4, RZ, RZ, R192 ;  /* 0x000000ffff047224 */ /* 0x000fe200078e00c0 */
[----:B------:R-:W-:Y:S01]  /*19bf0*/  IADD3.X R193, PT, PT, R193, UR13, RZ, P6, !PT ;  /* 0x0000000dc1c17c10 */ /* 0x000fe2000b7fe4ff */
[----:B------:R-:W-:-:S05]  /*19c00*/  IMAD.MOV.U32 R5, RZ, RZ, R191 ;  /* 0x000000ffff057224 */ /* 0x000fca00078e00bf */
[----:B------:R1:W-:Y:S01]  /*19c10*/  LDGSTS.E [R186+0x300f8], desc[UR28][R4.64], P5 ;  /* 0x300f800004ba7fae */ /* 0x0003e2000a9a101c */
[----:B------:R-:W-:-:S04]  /*19c20*/  IADD3 R204, P5, PT, R204, UR54, RZ ;  /* 0x00000036cccc7c10 */ /* 0x000fc8000ffbe0ff */
[----:B------:R-:W-:Y:S01]  /*19c30*/  IADD3.X R203, PT, PT, R203, UR32, RZ, P5, !PT ;  /* 0x00000020cbcb7c10 */ /* 0x000fe2000affe4ff */
[----:B-1----:R-:W-:Y:S02]  /*19c40*/  IMAD.MOV.U32 R4, RZ, RZ, R194 ;  /* 0x000000ffff047224 */ /* 0x002fe400078e00c2 */
[----:B------:R-:W-:-:S05]  /*19c50*/  IMAD.MOV.U32 R5, RZ, RZ, R193 ;  /* 0x000000ffff057224 */ /* 0x000fca00078e00c1 */
[----:B------:R1:W-:Y:S01]  /*19c60*/  LDGSTS.E [R186+0x300fc], desc[UR28][R4.64], P4 ;  /* 0x300fc00004ba7fae */ /* 0x0003e2000a1a101c */
[----:B------:R-:W-:-:S03]  /*19c70*/  IADD3 R196, P4, PT, R196, UR54, RZ ;  /* 0x00000036c4c47c10 */ /* 0x000fc6000ff9e0ff */
[----:B------:R-:W0:Y:S01]  /*19c80*/  LDGDEPBAR ;  /* 0x00000000000079af */ /* 0x000e220000000000 */
[----:B------:R-:W-:Y:S02]  /*19c90*/  IADD3.X R195, PT, PT, R195, UR32, RZ, P4, !PT ;  /* 0x00000020c3c37c10 */ /* 0x000fe4000a7fe4ff */
[----:B------:R-:W-:Y:S01]  /*19ca0*/  IADD3 R212, P4, PT, R212, UR54, RZ ;  /* 0x00000036d4d47c10 */ /* 0x000fe2000ff9e0ff */
[----:B-1----:R-:W-:Y:S02]  /*19cb0*/  IMAD.MOV.U32 R4, RZ, RZ, R196 ;  /* 0x000000ffff047224 */ /* 0x002fe400078e00c4 */
[----:B------:R-:W-:Y:S01]  /*19cc0*/  IMAD.MOV.U32 R5, RZ, RZ, R195 ;  /* 0x000000ffff057224 */ /* 0x000fe200078e00c3 */
[----:B------:R-:W-:-:S04]  /*19cd0*/  IADD3.X R211, PT, PT, R211, UR32, RZ, P4, !PT ;  /* 0x00000020d3d37c10 */ /* 0x000fc8000a7fe4ff */
[----:B------:R1:W-:Y:S01]  /*19ce0*/  LDGSTS.E [R6], desc[UR28][R4.64], P1 ;  /* 0x0000000004067fae */ /* 0x0003e200089a101c */
[----:B------:R-:W-:Y:S02]  /*19cf0*/  IADD3 R220, P5, PT, R220, UR54, RZ ;  /* 0x00000036dcdc7c10 */ /* 0x000fe4000ffbe0ff */
[----:B------:R-:W-:Y:S02]  /*19d00*/  IADD3 R228, P4, PT, R228, UR54, RZ ;  /* 0x00000036e4e47c10 */ /* 0x000fe4000ff9e0ff */
[----:B------:R-:W-:Y:S01]  /*19d10*/  IADD3.X R219, PT, PT, R219, UR32, RZ, P5, !PT ;  /* 0x00000020dbdb7c10 */ /* 0x000fe2000affe4ff */
[----:B-1----:R-:W-:Y:S02]  /*19d20*/  IMAD.MOV.U32 R4, RZ, RZ, R204 ;  /* 0x000000ffff047224 */ /* 0x002fe400078e00cc */
[----:B------:R-:W-:-:S05]  /*19d30*/  IMAD.MOV.U32 R5, RZ, RZ, R203 ;  /* 0x000000ffff057224 */ /* 0x000fca00078e00cb */
[----:B------:R1:W-:Y:S01]  /*19d40*/  LDGSTS.E [R6+0x400], desc[UR28][R4.64], P1 ;  /* 0x0040000004067fae */ /* 0x0003e200089a101c */
[----:B------:R-:W-:Y:S02]  /*19d50*/  IADD3.X R227, PT, PT, R227, UR32, RZ, P4, !PT ;  /* 0x00000020e3e37c10 */ /* 0x000fe4000a7fe4ff */
[----:B------:R-:W-:Y:S01]  /*19d60*/  IADD3 R236, P5, PT, R236, UR54, RZ ;  /* 0x00000036ecec7c10 */ /* 0x000fe2000ffbe0ff */
        /* <DEDUP_REMOVED lines=14> */
[----:B-----5:R-:W-:Y:S01]  /*19e50*/  IADD3 R13, P4, PT, R13, UR54, RZ ;  /* 0x000000360d0d7c10 */ /* 0x020fe2000ff9e0ff */
[----:B-1----:R-:W-:Y:S02]  /*19e60*/  IMAD.MOV.U32 R4, RZ, RZ, R236 ;  /* 0x000000ffff047224 */ /* 0x002fe400078e00ec */
[----:B------:R-:W-:-:S05]  /*19e70*/  IMAD.MOV.U32 R5, RZ, RZ, R235 ;  /* 0x000000ffff057224 */ /* 0x000fca00078e00eb */
[----:B------:R1:W-:Y:S01]  /*19e80*/  LDGSTS.E [R6+0x1400], desc[UR28][R4.64], P1 ;  /* 0x0140000004067fae */ /* 0x0003e200089a101c */
[----:B--2---:R-:W-:Y:S02]  /*19e90*/  IADD3 R8, P5, PT, R8, UR54, RZ ;  /* 0x0000003608087c10 */ /* 0x004fe4000ffbe0ff */
[----:B----4-:R-:W-:Y:S01]  /*19ea0*/  IADD3.X R15, PT, PT, R15, UR32, RZ, P4, !PT ;  /* 0x000000200f0f7c10 */ /* 0x010fe2000a7fe4ff */
[----:B-1----:R-:W-:Y:S02]  /*19eb0*/  IMAD.MOV.U32 R4, RZ, RZ, R244 ;  /* 0x000000ffff047224 */ /* 0x002fe400078e00f4 */
[----:B------:R-:W-:-:S05]  /*19ec0*/  IMAD.MOV.U32 R5, RZ, RZ, R243 ;  /* 0x000000ffff057224 */ /* 0x000fca00078e00f3 */
[----:B------:R1:W-:Y:S01]  /*19ed0*/  LDGSTS.E [R6+0x1800], desc[UR28][R4.64], P1 ;  /* 0x0180000004067fae */ /* 0x0003e200089a101c */
[----:B------:R-:W-:-:S03]  /*19ee0*/  IADD3.X R10, PT, PT, R10, UR32, RZ, P5, !PT ;  /* 0x000000200a0a7c10 */ /* 0x000fc6000affe4ff */
[----:B------:R2:W-:Y:S01]  /*19ef0*/  STL [R1+0x1c], R13 ;  /* 0x00001c0d01007387 */ /* 0x0005e20000100800 */
[----:B-1----:R-:W-:Y:S02]  /*19f00*/  IMAD.MOV.U32 R4, RZ, RZ, R252 ;  /* 0x000000ffff047224 */ /* 0x002fe400078e00fc */
[----:B------:R-:W-:Y:S01]  /*19f10*/  IMAD.MOV.U32 R5, RZ, RZ, R251 ;  /* 0x000000ffff057224 */ /* 0x000fe200078e00fb */
[----:B------:R1:W-:Y:S04]  /*19f20*/  STL [R1+0x18], R15 ;  /* 0x0000180f01007387 */ /* 0x0003e80000100800 */
[----:B------:R4:W-:Y:S04]  /*19f30*/  LDGSTS.E [R6+0x1c00], desc[UR28][R4.64], P1 ;  /* 0x01c0000004067fae */ /* 0x0009e800089a101c */
[----:B------:R-:W-:Y:S01]  /*19f40*/  STL [R1+0x3c], R8 ;  /* 0x00003c0801007387 */ /* 0x000fe20000100800 */
[----:B------:R-:W-:Y:S01]  /*19f50*/  IADD3 R9, P4, PT, R9, UR54, RZ ;  /* 0x0000003609097c10 */ /* 0x000fe2000ff9e0ff */
[----:B----4-:R-:W-:-:S02]  /*19f60*/  IMAD.MOV.U32 R4, RZ, RZ, R13 ;  /* 0x000000ffff047224 */ /* 0x010fc400078e000d */
[----:B--2---:R-:W2:Y:S01]  /*19f70*/  LDL.LU R13, [R1+0xdc] ;  /* 0x0000dc00010d7983 */ /* 0x004ea20000300800 */
[----:B------:R-:W-:-:S03]  /*19f80*/  IMAD.MOV.U32 R5, RZ, RZ, R15 ;  /* 0x000000ffff057224 */ /* 0x000fc600078e000f */
[----:B------:R4:W-:Y:S04]  /*19f90*/  STL [R1+0x38], R10 ;  /* 0x0000380a01007387 */ /* 0x0009e80000100800 */
[----:B------:R-:W5:Y:S04]  /*19fa0*/  LDL.LU R19, [R1+0xfc] ;  /* 0x0000fc0001137983 */ /* 0x000f680000300800 */
[----:B-1----:R-:W5:Y:S01]  /*19fb0*/  LDL.LU R15, [R1+0xd8] ;  /* 0x0000d800010f7983 */ /* 0x002f620000300800 */
[----:B------:R-:W-:-:S03]  /*19fc0*/  IADD3.X R11, PT, PT, R11, UR32, RZ, P4, !PT ;  /* 0x000000200b0b7c10 */ /* 0x000fc6000a7fe4ff */
[----:B------:R1:W-:Y:S04]  /*19fd0*/  LDGSTS.E [R6+0x2000], desc[UR28][R4.64], P1 ;  /* 0x0200000004067fae */ /* 0x0003e800089a101c */
[----:B------:R-:W5:Y:S01]  /*19fe0*/  LDL.LU R20, [R1+0xf8] ;  /* 0x0000f80001147983 */ /* 0x000f620000300800 */
[----:B-1----:R-:W-:Y:S02]  /*19ff0*/  IMAD.MOV.U32 R4, RZ, RZ, R8 ;  /* 0x000000ffff047224 */ /* 0x002fe400078e0008 */
[----:B------:R-:W-:Y:S02]  /*1a000*/  IMAD.MOV.U32 R5, RZ, RZ, R10 ;  /* 0x000000ffff057224 */ /* 0x000fe400078e000a */
[----:B----4-:R-:W4:Y:S04]  /*1a010*/  LDL.LU R10, [R1+0x11c] ;  /* 0x00011c00010a7983 */ /* 0x010f280000300800 */
[----:B------:R-:W4:Y:S04]  /*1a020*/  LDL.LU R8, [R1+0x13c] ;  /* 0x00013c0001087983 */ /* 0x000f280000300800 */
[----:B------:R-:W-:Y:S04]  /*1a030*/  STL [R1+0x5c], R9 ;  /* 0x00005c0901007387 */ /* 0x000fe80000100800 */
[----:B------:R1:W-:Y:S04]  /*1a040*/  LDGSTS.E [R6+0x2400], desc[UR28][R4.64], P1 ;  /* 0x0240000004067fae */ /* 0x0003e800089a101c */
[----:B------:R3:W-:Y:S01]  /*1a050*/  STL [R1+0x58], R11 ;  /* 0x0000580b01007387 */ /* 0x0007e20000100800 */
[----:B-1----:R-:W-:-:S02]  /*1a060*/  IMAD.MOV.U32 R5, RZ, RZ, R11 ;  /* 0x000000ffff057224 */ /* 0x002fc400078e000b */
[----:B------:R-:W-:-:S05]  /*1a070*/  IMAD.MOV.U32 R4, RZ, RZ, R9 ;  /* 0x000000ffff047224 */ /* 0x000fca00078e0009 */
[----:B------:R1:W-:Y:S01]  /*1a080*/  LDGSTS.E [R6+0x2800], desc[UR28][R4.64], P1 ;  /* 0x0280000004067fae */ /* 0x0003e200089a101c */
[----:B---3--:R-:W-:-:S04]  /*1a090*/  IADD3 R7, P5, PT, R7, UR54, RZ ;  /* 0x0000003607077c10 */ /* 0x008fc8000ffbe0ff */
[----:B------:R-:W-:Y:S01]  /*1a0a0*/  IADD3.X R17, PT, PT, R17, UR32, RZ, P5, !PT ;  /* 0x0000002011117c10 */ /* 0x000fe2000affe4ff */
[----:B------:R-:W-:Y:S04]  /*1a0b0*/  STL [R1+0x7c], R7 ;  /* 0x00007c0701007387 */ /* 0x000fe80000100800 */
[----:B------:R-:W3:Y:S04]  /*1a0c0*/  LDL.LU R11, [R1+0x118] ;  /* 0x00011800010b7983 */ /* 0x000ee80000300800 */
[----:B------:R1:W-:Y:S04]  /*1a0d0*/  STL [R1+0x78], R17 ;  /* 0x0000781101007387 */ /* 0x0003e80000100800 */
[----:B------:R-:W3:Y:S01]  /*1a0e0*/  LDL.LU R9, [R1+0x138] ;  /* 0x0001380001097983 */ /* 0x000ee20000300800 */
[----:B------:R-:W-:Y:S01]  /*1a0f0*/  IADD3 R16, P4, PT, R16, UR54, RZ ;  /* 0x0000003610107c10 */ /* 0x000fe2000ff9e0ff */
[----:B-1----:R-:W-:Y:S01]  /*1a100*/  IMAD.MOV.U32 R4, RZ, RZ, R7 ;  /* 0x000000ffff047224 */ /* 0x002fe200078e0007 */
[----:B------:R-:W-:Y:S01]  /*1a110*/  IADD3 R12, P5, PT, R12, UR54, RZ ;  /* 0x000000360c0c7c10 */ /* 0x000fe2000ffbe0ff */
[----:B------:R-:W-:Y:S01]  /*1a120*/  IMAD.MOV.U32 R5, RZ, RZ, R17 ;  /* 0x000000ffff057224 */ /* 0x000fe200078e0011 */
[----:B------:R-:W-:Y:S01]  /*1a130*/  IADD3.X R18, PT, PT, R18, UR32, RZ, P4, !PT ;  /* 0x0000002012127c10 */ /* 0x000fe2000a7fe4ff */
[----:B------:R-:W3:Y:S01]  /*1a140*/  LDL.LU R17, [R1+0x15c] ;  /* 0x00015c0001117983 */ /* 0x000ee20000300800 */
[----:B------:R-:W-:-:S03]  /*1a150*/  IADD3.X R14, PT, PT, R14, UR32, RZ, P5, !PT ;  /* 0x000000200e0e7c10 */ /* 0x000fc6000affe4ff */
[----:B------:R-:W3:Y:S04]  /*1a160*/  LDL.LU R7, [R1+0x17c] ;  /* 0x00017c0001077983 */ /* 0x000ee80000300800 */
[----:B------:R-:W-:Y:S04]  /*1a170*/  STL [R1+0x9c], R16 ;  /* 0x00009c1001007387 */ /* 0x000fe80000100800 */
[----:B------:R1:W-:Y:S04]  /*1a180*/  LDGSTS.E [R6+0x2c00], desc[UR28][R4.64], P1 ;  /* 0x02c0000004067fae */ /* 0x0003e800089a101c */
[----:B------:R1:W-:Y:S04]  /*1a190*/  STL [R1+0x98], R18 ;  /* 0x0000981201007387 */ /* 0x0003e80000100800 */
[----:B------:R-:W-:Y:S01]  /*1a1a0*/  STL [R1+0xbc], R12 ;  /* 0x0000bc0c01007387 */ /* 0x000fe20000100800 */
[----:B-1----:R-:W-:-:S02]  /*1a1b0*/  IMAD.MOV.U32 R5, RZ, RZ, R18 ;  /* 0x000000ffff057224 */ /* 0x002fc400078e0012 */
[----:B------:R-:W-:Y:S01]  /*1a1c0*/  IMAD.MOV.U32 R4, RZ, RZ, R16 ;  /* 0x000000ffff047224 */ /* 0x000fe200078e0010 */
[----:B------:R-:W3:Y:S04]  /*1a1d0*/  LDL.LU R18, [R1+0x158] ;  /* 0x0001580001127983 */ /* 0x000ee80000300800 */
[----:B------:R1:W-:Y:S04]  /*1a1e0*/  STL [R1+0xb8], R14 ;  /* 0x0000b80e01007387 */ /* 0x0003e80000100800 */
[----:B------:R-:W3:Y:S04]  /*1a1f0*/  LDL.LU R16, [R1+0x178] ;  /* 0x0001780001107983 */ /* 0x000ee80000300800 */
[----:B------:R1:W-:Y:S02]  /*1a200*/  LDGSTS.E [R6+0x3000], desc[UR28][R4.64], P1 ;  /* 0x0300000004067fae */ /* 0x0003e400089a101c */
[----:B-1----:R-:W-:-:S02]  /*1a210*/  IMAD.MOV.U32 R4, RZ, RZ, R12 ;  /* 0x000000ffff047224 */ /* 0x002fc400078e000c */
[----:B------:R-:W-:Y:S02]  /*1a220*/  IMAD.MOV.U32 R5, RZ, RZ, R14 ;  /* 0x000000ffff057224 */ /* 0x000fe400078e000e */
[----:B------:R-:W3:Y:S04]  /*1a230*/  LDL.LU R14, [R1+0x19c] ;  /* 0x00019c00010e7983 */ /* 0x000ee80000300800 */
[----:B------:R1:W-:Y:S04]  /*1a240*/  LDGSTS.E [R6+0x3400], desc[UR28][R4.64], P1 ;  /* 0x0340000004067fae */ /* 0x0003e800089a101c */
[----:B------:R-:W3:Y:S01]  /*1a250*/  LDL.LU R12, [R1+0x1bc] ;  /* 0x0001bc00010c7983 */ /* 0x000ee20000300800 */
[----:B--2---:R-:W-:-:S05]  /*1a260*/  IADD3 R13, P4, PT, R13, UR54, RZ ;  /* 0x000000360d0d7c10 */ /* 0x004fca000ff9e0ff */
[----:B-1----:R-:W-:Y:S01]  /*1a270*/  IMAD.MOV.U32 R4, RZ, RZ, R13 ;  /* 0x000000ffff047224 */ /* 0x002fe200078e000d */
[----:B-----5:R-:W-:Y:S02]  /*1a280*/  IADD3 R19, P5, PT, R19, UR54, RZ ;  /* 0x0000003613137c10 */ /* 0x020fe4000ffbe0ff */
[----:B------:R-:W-:-:S05]  /*1a290*/  IADD3.X R15, PT, PT, R15, UR32, RZ, P4, !PT ;  /* 0x000000200f0f7c10 */ /* 0x000fca000a7fe4ff */
[----:B------:R-:W-:Y:S01]  /*1a2a0*/  IMAD.MOV.U32 R5, RZ, RZ, R15 ;  /* 0x000000ffff057224 */ /* 0x000fe200078e000f */
[----:B------:R-:W-:-:S04]  /*1a2b0*/  IADD3.X R20, PT, PT, R20, UR32, RZ, P5, !PT ;  /* 0x0000002014147c10 */ /* 0x000fc8000affe4ff */
[----:B------:R1:W-:Y:S04]  /*1a2c0*/  LDGSTS.E [R6+0x3800], desc[UR28][R4.64], P1 ;  /* 0x0380000004067fae */ /* 0x0003e800089a101c */
[----:B------:R-:W-:Y:S01]  /*1a2d0*/  STL [R1+0xdc], R13 ;  /* 0x0000dc0d01007387 */ /* 0x000fe20000100800 */
[----:B----4-:R-:W-:Y:S01]  /*1a2e0*/  IADD3 R10, P4, PT, R10, UR54, RZ ;  /* 0x000000360a0a7c10 */ /* 0x010fe2000ff9e0ff */
[----:B-1----:R-:W-:Y:S02]  /*1a2f0*/  IMAD.MOV.U32 R4, RZ, RZ, R19 ;  /* 0x000000ffff047224 */ /* 0x002fe400078e0013 */
[----:B------:R-:W-:Y:S01]  /*1a300*/  IMAD.MOV.U32 R5, RZ, RZ, R20 ;  /* 0x000000ffff057224 */ /* 0x000fe200078e0014 */
[----:B------:R-:W-:Y:S01]  /*1a310*/  IADD3 R8, P5, PT, R8, UR54, RZ ;  /* 0x0000003608087c10 */ /* 0x000fe2000ffbe0ff */
[----:B------:R1:W-:Y:S04]  /*1a320*/  STL [R1+0xd8], R15 ;  /* 0x0000d80f01007387 */ /* 0x0003e80000100800 */
[----:B------:R-:W-:Y:S04]  /*1a330*/  STL [R1+0xfc], R19 ;  /* 0x0000fc1301007387 */ /* 0x000fe80000100800 */
[----:B------:R2:W-:Y:S04]  /*1a340*/  LDGSTS.E [R6+0x3c00], desc[UR28][R4.64], P1 ;  /* 0x03c0000004067fae */ /* 0x0005e800089a101c */
[----:B-1----:R-:W4:Y:S04]  /*1a350*/  LDL.LU R15, [R1+0x198] ;  /* 0x00019800010f7983 */ /* 0x002f280000300800 */
[----:B------:R-:W-:Y:S01]  /*1a360*/  STL [R1+0xf8], R20 ;  /* 0x0000f81401007387 */ /* 0x000fe20000100800 */
[----:B--2---:R-:W-:-:S03]  /*1a370*/  IMAD.MOV.U32 R4, RZ, RZ, R10 ;  /* 0x000000ffff047224 */ /* 0x004fc600078e000a */
[----:B------:R-:W2:Y:S04]  /*1a380*/  LDL.LU R13, [R1+0x1b8] ;  /* 0x0001b800010d7983 */ /* 0x000ea80000300800 */
[----:B------:R1:W-:Y:S01]  /*1a390*/  STL [R1+0x11c], R10 ;  /* 0x00011c0a01007387 */ /* 0x0003e20000100800 */
[----:B---3--:R-:W-:-:S05]  /*1a3a0*/  IADD3.X R11, PT, PT, R11, UR32, RZ, P4, !PT ;  /* 0x000000200b0b7c10 */ /* 0x008fca000a7fe4ff */
[----:B------:R-:W-:Y:S01]  /*1a3b0*/  IMAD.MOV.U32 R5, RZ, RZ, R11 ;  /* 0x000000ffff057224 */ /* 0x000fe200078e000b */
[----:B------:R-:W-:Y:S01]  /*1a3c0*/  IADD3.X R9, PT, PT, R9, UR32, RZ, P5, !PT ;  /* 0x0000002009097c10 */ /* 0x000fe2000affe4ff */
[----:B------:R-:W-:Y:S04]  /*1a3d0*/  STL [R1+0x118], R11 ;  /* 0x0001180b01007387 */ /* 0x000fe80000100800 */
[----:B------:R3:W-:Y:S04]  /*1a3e0*/  STL [R1+0x13c], R8 ;  /* 0x00013c0801007387 */ /* 0x0007e80000100800 */
[----:B------:R5:W-:Y:S04]  /*1a3f0*/  LDGSTS.E [R6+0x4000], desc[UR28][R4.64], P1 ;  /* 0x0400000004067fae */ /* 0x000be800089a101c */
[----:B------:R3:W-:Y:S04]  /*1a400*/  STL [R1+0x138], R9 ;  /* 0x0001380901007387 */ /* 0x0007e80000100800 */
[----:B-1----:R-:W2:Y:S01]  /*1a410*/  LDL.LU R10, [R1+0x1d8] ;  /* 0x0001d800010a7983 */ /* 0x002ea20000300800 */
[----:B-----5:R-:W-:-:S03]  /*1a420*/  IMAD.MOV.U32 R4, RZ, RZ, R8 ;  /* 0x000000ffff047224 */ /* 0x020fc600078e0008 */
[----:B---3--:R-:W3:Y:S01]  /*1a430*/  LDL.LU R8, [R1+0x1dc] ;  /* 0x0001dc0001087983 */ /* 0x008ee20000300800 */
[----:B------:R-:W-:-:S03]  /*1a440*/  IMAD.MOV.U32 R5, RZ, RZ, R9 ;  /* 0x000000ffff057224 */ /* 0x000fc600078e0009 */
[----:B------:R-:W5:Y:S04]  /*1a450*/  LDL.LU R11, [R1+0x1f8] ;  /* 0x0001f800010b7983 */ /* 0x000f680000300800 */
[----:B------:R-:W5:Y:S01]  /*1a460*/  LDL.LU R9, [R1+0x1fc] ;  /* 0x0001fc0001097983 */ /* 0x000f620000300800 */
[----:B------:R-:W-:Y:S02]  /*1a470*/  IADD3 R17, P4, PT, R17, UR54, RZ ;  /* 0x0000003611117c10 */ /* 0x000fe4000ff9e0ff */
[----:B------:R-:W-:Y:S01]  /*1a480*/  IADD3 R7, P5, PT, R7, UR54, RZ ;  /* 0x0000003607077c10 */ /* 0x000fe2000ffbe0ff */
[----:B------:R1:W-:Y:S01]  /*1a490*/  LDGSTS.E [R6+0x4400], desc[UR28][R4.64], P1 ;  /* 0x0440000004067fae */ /* 0x0003e200089a101c */
[----:B------:R-:W-:-:S03]  /*1a4a0*/  IADD3.X R18, PT, PT, R18, UR32, RZ, P4, !PT ;  /* 0x0000002012127c10 */ /* 0x000fc6000a7fe4ff */
[----:B------:R-:W-:Y:S01]  /*1a4b0*/  STL [R1+0x15c], R17 ;  /* 0x00015c1101007387 */ /* 0x000fe20000100800 */
[----:B------:R-:W-:-:S03]  /*1a4c0*/  IADD3.X R16, PT, PT, R16, UR32, RZ, P5, !PT ;  /* 0x0000002010107c10 */ /* 0x000fc6000affe4ff */
[----:B------:R-:W-:Y:S01]  /*1a4d0*/  STL [R1+0x158], R18 ;  /* 0x0001581201007387 */ /* 0x000fe20000100800 */
[----:B-1----:R-:W-:Y:S02]  /*1a4e0*/  IMAD.MOV.U32 R4, RZ, RZ, R17 ;  /* 0x000000ffff047224 */ /* 0x002fe400078e0011 */
[----:B------:R-:W-:Y:S01]  /*1a4f0*/  IMAD.MOV.U32 R5, RZ, RZ, R18 ;  /* 0x000000ffff057224 */ /* 0x000fe200078e0012 */
[----:B------:R1:W-:Y:S04]  /*1a500*/  STL [R1+0x17c], R7 ;  /* 0x00017c0701007387 */ /* 0x0003e80000100800 */
[----:B------:R1:W-:Y:S04]  /*1a510*/  LDGSTS.E [R6+0x4800], desc[UR28][R4.64], P1 ;  /* 0x0480000004067fae */ /* 0x0003e800089a101c */
[----:B------:R2:W-:Y:S04]  /*1a520*/  STL [R1+0x178], R16 ;  /* 0x0001781001007387 */ /* 0x0005e80000100800 */
[----:B------:R-:W5:Y:S01]  /*1a530*/  LDL.LU R22, [R1+0x218] ;  /* 0x0002180001167983 */ /* 0x000f620000300800 */
[----:B-1----:R-:W-:-:S03]  /*1a540*/  IMAD.MOV.U32 R4, RZ, RZ, R7 ;  /* 0x000000ffff047224 */ /* 0x002fc600078e0007 */
[----:B------:R-:W5:Y:S01]  /*1a550*/  LDL.LU R7, [R1+0x21c] ;  /* 0x00021c0001077983 */ /* 0x000f620000300800 */
[----:B------:R-:W-:-:S03]  /*1a560*/  IADD3 R14, P4, PT, R14, UR54, RZ ;  /* 0x000000360e0e7c10 */ /* 0x000fc6000ff9e0ff */
[----:B------:R-:W5:Y:S04]  /*1a570*/  LDL.LU R21, [R1+0x238] ;  /* 0x0002380001157983 */ /* 0x000f680000300800 */
[----:B------:R-:W5:Y:S01]  /*1a580*/  LDL.LU R20, [R1+0x23c] ;  /* 0x00023c0001147983 */ /* 0x000f620000300800 */
[----:B------:R-:W-:Y:S01]  /*1a590*/  IMAD.MOV.U32 R5, RZ, RZ, R16 ;  /* 0x000000ffff057224 */ /* 0x000fe200078e0010 */
[----:B------:R-:W-:Y:S02]  /*1a5a0*/  IADD3 R12, P5, PT, R12, UR54, RZ ;  /* 0x000000360c0c7c10 */ /* 0x000fe4000ffbe0ff */
[----:B------:R-:W-:Y:S04]  /*1a5b0*/  STL [R1+0x19c], R14 ;  /* 0x00019c0e01007387 */ /* 0x000fe80000100800 */
[----:B------:R1:W-:Y:S02]  /*1a5c0*/  LDGSTS.E [R6+0x4c00], desc[UR28][R4.64], P1 ;  /* 0x04c0000004067fae */ /* 0x0003e400089a101c */
[----:B-1----:R-:W-:Y:S01]  /*1a5d0*/  IMAD.MOV.U32 R4, RZ, RZ, R14 ;  /* 0x000000ffff047224 */ /* 0x002fe200078e000e */
[----:B----4-:R-:W-:-:S05]  /*1a5e0*/  IADD3.X R15, PT, PT, R15, UR32, RZ, P4, !PT ;  /* 0x000000200f0f7c10 */ /* 0x010fca000a7fe4ff */
[----:B------:R-:W-:Y:S01]  /*1a5f0*/  IMAD.MOV.U32 R5, RZ, RZ, R15 ;  /* 0x000000ffff057224 */ /* 0x000fe200078e000f */
[----:B------:R1:W-:Y:S01]  /*1a600*/  STL [R1+0x198], R15 ;  /* 0x0001980f01007387 */ /* 0x0003e20000100800 */
[----:B--2---:R-:W-:-:S03]  /*1a610*/  IADD3.X R13, PT, PT, R13, UR32, RZ, P5, !PT ;  /* 0x000000200d0d7c10 */ /* 0x004fc6000affe4ff */
[----:B------:R-:W-:Y:S04]  /*1a620*/  STL [R1+0x1bc], R12 ;  /* 0x0001bc0c01007387 */ /* 0x000fe80000100800 */
[----:B------:R-:W2:Y:S04]  /*1a630*/  LDL.LU R18, [R1+0x25c] ;  /* 0x00025c0001127983 */ /* 0x000ea80000300800 */
[----:B------:R4:W-:Y:S04]  /*1a640*/  STL [R1+0x1b8], R13 ;  /* 0x0001b80d01007387 */ /* 0x0009e80000100800 */
[----:B------:R-:W2:Y:S04]  /*1a650*/  LDL.LU R16, [R1+0x27c] ;  /* 0x00027c0001107983 */ /* 0x000ea80000300800 */
[----:B------:R1:W-:Y:S04]  /*1a660*/  LDGSTS.E [R6+0x5000], desc[UR28][R4.64], P1 ;  /* 0x0500000004067fae */ /* 0x0003e800089a101c */
[----:B------:R-:W2:Y:S04]  /*1a670*/  LDL.LU R19, [R1+0x258] ;  /* 0x0002580001137983 */ /* 0x000ea80000300800 */
[----:B------:R-:W2:Y:S01]  /*1a680*/  LDL.LU R17, [R1+0x278] ;  /* 0x0002780001117983 */ /* 0x000ea20000300800 */
[----:B-1----:R-:W-:-:S03]  /*1a690*/  IMAD.MOV.U32 R4, RZ, RZ, R12 ;  /* 0x000000ffff047224 */ /* 0x002fc600078e000c */
[----:B------:R-:W2:Y:S01]  /*1a6a0*/  LDL.LU R15, [R1+0x298] ;  /* 0x00029800010f7983 */ /* 0x000ea20000300800 */
[----:B------:R-:W-:-:S03]  /*1a6b0*/  IMAD.MOV.U32 R5, RZ, RZ, R13 ;  /* 0x000000ffff057224 */ /* 0x000fc600078e000d */
[----:B------:R-:W2:Y:S04]  /*1a6c0*/  LDL.LU R14, [R1+0x29c] ;  /* 0x00029c00010e7983 */ /* 0x000ea80000300800 */
[----:B----4-:R-:W4:Y:S04]  /*1a6d0*/  LDL.LU R13, [R1+0x2b8] ;  /* 0x0002b800010d7983 */ /* 0x010f280000300800 */
[----:B------:R-:W4:Y:S04]  /*1a6e0*/  LDL.LU R12, [R1+0x2bc] ;  /* 0x0002bc00010c7983 */ /* 0x000f280000300800 */
[----:B------:R1:W-:Y:S01]  /*1a6f0*/  LDGSTS.E [R6+0x5400], desc[UR28][R4.64], P1 ;  /* 0x0540000004067fae */ /* 0x0003e200089a101c */
[----:B---3--:R-:W-:-:S04]  /*1a700*/  IADD3 R8, P4, PT, R8, UR54, RZ ;  /* 0x0000003608087c10 */ /* 0x008fc8000ff9e0ff */
[----:B------:R-:W-:Y:S02]  /*1a710*/  IADD3.X R10, PT, PT, R10, UR32, RZ, P4, !PT ;  /* 0x000000200a0a7c10 */ /* 0x000fe4000a7fe4ff */
[----:B-----5:R-:W-:Y:S01]  /*1a720*/  IADD3 R9, P5, PT, R9, UR54, RZ ;  /* 0x0000003609097c10 */ /* 0x020fe2000ffbe0ff */
[----:B------:R-:W-:Y:S01]  /*1a730*/  STL [R1+0x1dc], R8 ;  /* 0x0001dc0801007387 */ /* 0x000fe20000100800 */
[----:B-1----:R-:W-:Y:S02]  /*1a740*/  IMAD.MOV.U32 R4, RZ, RZ, R8 ;  /* 0x000000ffff047224 */ /* 0x002fe400078e0008 */
[----:B------:R-:W-:Y:S01]  /*1a750*/  IADD3.X R11, PT, PT, R11, UR32, RZ, P5, !PT ;  /* 0x000000200b0b7c10 */ /* 0x000fe2000affe4ff */
[----:B------:R-:W-:Y:S01]  /*1a760*/  IMAD.MOV.U32 R5, RZ, RZ, R10 ;  /* 0x000000ffff057224 */ /* 0x000fe200078e000a */
[----:B------:R1:W-:Y:S04]  /*1a770*/  STL [R1+0x1d8], R10 ;  /* 0x0001d80a01007387 */ /* 0x0003e80000100800 */
[----:B------:R-:W-:Y:S04]  /*1a780*/  STL [R1+0x1fc], R9 ;  /* 0x0001fc0901007387 */ /* 0x000fe80000100800 */
[----:B------:R3:W-:Y:S04]  /*1a790*/  LDGSTS.E [R6+0x5800], desc[UR28][R4.64], P1 ;  /* 0x0580000004067fae */ /* 0x0007e800089a101c */
[----:B-1----:R-:W5:Y:S04]  /*1a7a0*/  LDL.LU R10, [R1+0x2dc] ;  /* 0x0002dc00010a7983 */ /* 0x002f680000300800 */
[----:B------:R1:W-:Y:S04]  /*1a7b0*/  STL [R1+0x1f8], R11 ;  /* 0x0001f80b01007387 */ /* 0x0003e80000100800 */
[----:B------:R-:W5:Y:S01]  /*1a7c0*/  LDL.LU R8, [R1+0x2fc] ;  /* 0x0002fc0001087983 */ /* 0x000f620000300800 */
[----:B---3--:R-:W-:-:S02]  /*1a7d0*/  IMAD.MOV.U32 R5, RZ, RZ, R11 ;  /* 0x000000ffff057224 */ /* 0x008fc400078e000b */
[----:B------:R-:W-:Y:S01]  /*1a7e0*/  IMAD.MOV.U32 R4, RZ, RZ, R9 ;  /* 0x000000ffff047224 */ /* 0x000fe200078e0009 */
[----:B-1----:R-:W3:Y:S04]  /*1a7f0*/  LDL.LU R11, [R1+0x2d8] ;  /* 0x0002d800010b7983 */ /* 0x002ee80000300800 */
[----:B------:R-:W3:Y:S01]  /*1a800*/  LDL.LU R9, [R1+0x2f8] ;  /* 0x0002f80001097983 */ /* 0x000ee20000300800 */
[----:B------:R-:W-:-:S03]  /*1a810*/  IADD3 R7, P4, PT, R7, UR54, RZ ;  /* 0x0000003607077c10 */ /* 0x000fc6000ff9e0ff */
[----:B------:R1:W-:Y:S01]  /*1a820*/  LDGSTS.E [R6+0x5c00], desc[UR28][R4.64], P1 ;  /* 0x05c0000004067fae */ /* 0x0003e200089a101c */
[----:B------:R-:W-:Y:S02]  /*1a830*/  IADD3.X R22, PT, PT, R22, UR32, RZ, P4, !PT ;  /* 0x0000002016167c10 */ /* 0x000fe4000a7fe4ff */
[----:B------:R-:W-:Y:S01]  /*1a840*/  IADD3 R20, P5, PT, R20, UR54, RZ ;  /* 0x0000003614147c10 */ /* 0x000fe2000ffbe0ff */
[----:B------:R1:W-:Y:S04]  /*1a850*/  STL [R1+0x21c], R7 ;  /* 0x00021c0701007387 */ /* 0x0003e80000100800 */
[----:B------:R-:W-:Y:S01]  /*1a860*/  STL [R1+0x218], R22 ;  /* 0x0002181601007387 */ /* 0x000fe20000100800 */
[----:B-1----:R-:W-:-:S03]  /*1a870*/  IMAD.MOV.U32 R4, RZ, RZ, R7 ;  /* 0x000000ffff047224 */ /* 0x002fc600078e0007 */
[----:B------:R-:W-:Y:S04]  /*1a880*/  STL [R1+0x23c], R20 ;  /* 0x00023c1401007387 */ /* 0x000fe80000100800 */
[----:B------:R-:W3:Y:S01]  /*1a890*/  LDL R7, [R1+0x5d0] ;  /* 0x0005d00001077983 */ /* 0x000ee20000100800 */
[----:B------:R-:W-:Y:S01]  /*1a8a0*/  IMAD.MOV.U32 R5, RZ, RZ, R22 ;  /* 0x000000ffff057224 */ /* 0x000fe200078e0016 */
[----:B------:R-:W-:-:S04]  /*1a8b0*/  IADD3.X R21, PT, PT, R21, UR32, RZ, P5, !PT ;  /* 0x0000002015157c10 */ /* 0x000fc8000affe4ff */
[----:B------:R1:W-:Y:S04]  /*1a8c0*/  LDGSTS.E [R6+0x6000], desc[UR28][R4.64], P1 ;  /* 0x0600000004067fae */ /* 0x0003e800089a101c */
[----:B------:R-:W-:Y:S01]  /*1a8d0*/  STL [R1+0x238], R21 ;  /* 0x0002381501007387 */ /* 0x000fe20000100800 */
[----:B-1----:R-:W-:Y:S02]  /*1a8e0*/  IMAD.MOV.U32 R4, RZ, RZ, R20 ;  /* 0x000000ffff047224 */ /* 0x002fe400078e0014 */
[----:B------:R-:W-:-:S05]  /*1a8f0*/  IMAD.MOV.U32 R5, RZ, RZ, R21 ;  /* 0x000000ffff057224 */ /* 0x000fca00078e0015 */
[----:B------:R1:W-:Y:S01]  /*1a900*/  LDGSTS.E [R6+0x6400], desc[UR28][R4.64], P1 ;  /* 0x0640000004067fae */ /* 0x0003e200089a101c */
[----:B--2---:R-:W-:Y:S02]  /*1a910*/  IADD3 R18, P4, PT, R18, UR54, RZ ;  /* 0x0000003612127c10 */ /* 0x004fe4000ff9e0ff */
[----:B------:R-:W-:-:S03]  /*1a920*/  IADD3 R16, P5, PT, R16, UR54, RZ ;  /* 0x0000003610107c10 */ /* 0x000fc6000ffbe0ff */
[----:B------:R2:W-:Y:S01]  /*1a930*/  STL [R1+0x25c], R18 ;  /* 0x00025c1201007387 */ /* 0x0005e20000100800 */
[----:B-1----:R-:W-:Y:S01]  /*1a940*/  IMAD.MOV.U32 R4, RZ, RZ, R18 ;  /* 0x000000ffff047224 */ /* 0x002fe200078e0012 */
[----:B------:R-:W-:Y:S02]  /*1a950*/  IADD3.X R19, PT, PT, R19, UR32, RZ, P4, !PT ;  /* 0x0000002013137c10 */ /* 0x000fe4000a7fe4ff */
[----:B------:R-:W-:-:S03]  /*1a960*/  IADD3.X R17, PT, PT, R17, UR32, RZ, P5, !PT ;  /* 0x0000002011117c10 */ /* 0x000fc6000affe4ff */
[----:B------:R-:W-:Y:S01]  /*1a970*/  IMAD.MOV.U32 R5, RZ, RZ, R19 ;  /* 0x000000ffff057224 */ /* 0x000fe200078e0013 */
[----:B------:R-:W-:Y:S01]  /*1a980*/  STL [R1+0x258], R19 ;  /* 0x0002581301007387 */ /* 0x000fe20000100800 */
[----:B------:R-:W-:-:S03]  /*1a990*/  IADD3 R14, P4, PT, R14, UR54, RZ ;  /* 0x000000360e0e7c10 */ /* 0x000fc6000ff9e0ff */
[----:B------:R-:W-:Y:S01]  /*1a9a0*/  STL [R1+0x27c], R16 ;  /* 0x00027c1001007387 */ /* 0x000fe20000100800 */
[----:B------:R-:W-:Y:S02]  /*1a9b0*/  IADD3.X R15, PT, PT, R15, UR32, RZ, P4, !PT ;  /* 0x000000200f0f7c10 */ /* 0x000fe4000a7fe4ff */
[----:B----4-:R-:W-:Y:S01]  /*1a9c0*/  IADD3 R12, P5, PT, R12, UR54, RZ ;  /* 0x000000360c0c7c10 */ /* 0x010fe2000ffbe0ff */
[----:B------:R-:W-:Y:S03]  /*1a9d0*/  STL [R1+0x278], R17 ;  /* 0x0002781101007387 */ /* 0x000fe60000100800 */
[----:B------:R-:W-:Y:S01]  /*1a9e0*/  IADD3.X R13, PT, PT, R13, UR32, RZ, P5, !PT ;  /* 0x000000200d0d7c10 */ /* 0x000fe2000affe4ff */
[----:B------:R1:W-:Y:S04]  /*1a9f0*/  STL [R1+0x29c], R14 ;  /* 0x00029c0e01007387 */ /* 0x0003e80000100800 */
[----:B------:R4:W-:Y:S04]  /*1aa00*/  LDGSTS.E [R6+0x6800], desc[UR28][R4.64], P1 ;  /* 0x0680000004067fae */ /* 0x0009e800089a101c */
[----:B------:R1:W-:Y:S04]  /*1aa10*/  STL [R1+0x298], R15 ;  /* 0x0002980f01007387 */ /* 0x0003e80000100800 */
[----:B------:R-:W-:Y:S01]  /*1aa20*/  STL [R1+0x2bc], R12 ;  /* 0x0002bc0c01007387 */ /* 0x000fe20000100800 */
[----:B----4-:R-:W-:-:S03]  /*1aa30*/  IMAD.MOV.U32 R4, RZ, RZ, R16 ;  /* 0x000000ffff047224 */ /* 0x010fc600078e0010 */
[----:B------:R4:W-:Y:S01]  /*1aa40*/  STL [R1+0x2b8], R13 ;  /* 0x0002b80d01007387 */ /* 0x0009e20000100800 */
[----:B------:R-:W-:-:S05]  /*1aa50*/  IMAD.MOV.U32 R5, RZ, RZ, R17 ;  /* 0x000000ffff057224 */ /* 0x000fca00078e0011 */
[----:B------:R1:W-:Y:S01]  /*1aa60*/  LDGSTS.E [R6+0x6c00], desc[UR28][R4.64], P1 ;  /* 0x06c0000004067fae */ /* 0x0003e200089a101c */
[----:B-----5:R-:W-:Y:S02]  /*1aa70*/  IADD3 R10, P4, PT, R10, UR54, RZ ;  /* 0x000000360a0a7c10 */ /* 0x020fe4000ff9e0ff */
[----:B------:R-:W-:-:S03]  /*1aa80*/  IADD3 R8, P5, PT, R8, UR54, RZ ;  /* 0x0000003608087c10 */ /* 0x000fc6000ffbe0ff */
[----:B------:R5:W-:Y:S01]  /*1aa90*/  STL [R1+0x2dc], R10 ;  /* 0x0002dc0a01007387 */ /* 0x000be20000100800 */
[----:B---3--:R-:W-:Y:S02]  /*1aaa0*/  IADD3.X R11, PT, PT, R11, UR32, RZ, P4, !PT ;  /* 0x000000200b0b7c10 */ /* 0x008fe4000a7fe4ff */
[----:B------:R-:W-:-:S03]  /*1aab0*/  IADD3.X R9, PT, PT, R9, UR32, RZ, P5, !PT ;  /* 0x0000002009097c10 */ /* 0x000fc6000affe4ff */
[----:B------:R-:W-:Y:S01]  /*1aac0*/  STL [R1+0x2d8], R11 ;  /* 0x0002d80b01007387 */ /* 0x000fe20000100800 */
[----:B-1----:R-:W-:-:S03]  /*1aad0*/  IMAD.MOV.U32 R4, RZ, RZ, R14 ;  /* 0x000000ffff047224 */ /* 0x002fc600078e000e */
[----:B------:R1:W-:Y:S04]  /*1aae0*/  STL [R1+0x2fc], R8 ;  /* 0x0002fc0801007387 */ /* 0x0003e80000100800 */
[----:B------:R3:W-:Y:S04]  /*1aaf0*/  STL [R1+0x2f8], R9 ;  /* 0x0002f80901007387 */ /* 0x0007e80000100800 */
[----:B--2---:R-:W2:Y:S04]  /*1ab00*/  LDL.LU R18, [R1] ;  /* 0x0000000001127983 */ /* 0x004ea80000300800 */
[----:B------:R-:W2:Y:S01]  /*1ab10*/  LDL.LU R14, [R1+0x4] ;  /* 0x00000400010e7983 */ /* 0x000ea20000300800 */
[----:B------:R-:W-:-:S03]  /*1ab20*/  IMAD.MOV.U32 R5, RZ, RZ, R15 ;  /* 0x000000ffff057224 */ /* 0x000fc600078e000f */
[----:B------:R-:W2:Y:S04]  /*1ab30*/  LDL.LU R15, [R1+0x20] ;  /* 0x00002000010f7983 */ /* 0x000ea80000300800 */
[----:B------:R1:W-:Y:S02]  /*1ab40*/  LDGSTS.E [R6+0x7000], desc[UR28][R4.64], P1 ;  /* 0x0700000004067fae */ /* 0x0003e400089a101c */
[----:B-1----:R-:W-:Y:S02]  /*1ab50*/  IMAD.MOV.U32 R4, RZ, RZ, R12 ;  /* 0x000000ffff047224 */ /* 0x002fe400078e000c */
[----:B------:R-:W-:Y:S02]  /*1ab60*/  IMAD.MOV.U32 R5, RZ, RZ, R13 ;  /* 0x000000ffff057224 */ /* 0x000fe400078e000d */
[----:B----4-:R-:W4:Y:S04]  /*1ab70*/  LDL.LU R13, [R1+0x24] ;  /* 0x00002400010d7983 */ /* 0x010f280000300800 */
[----:B------:R1:W-:Y:S02]  /*1ab80*/  LDGSTS.E [R6+0x7400], desc[UR28][R4.64], P1 ;  /* 0x0740000004067fae */ /* 0x0003e400089a101c */
[----:B-1----:R-:W-:-:S02]  /*1ab90*/  IMAD.MOV.U32 R4, RZ, RZ, R10 ;  /* 0x000000ffff047224 */ /* 0x002fc400078e000a */
[----:B------:R-:W-:Y:S01]  /*1aba0*/  IMAD.MOV.U32 R5, RZ, RZ, R11 ;  /* 0x000000ffff057224 */ /* 0x000fe200078e000b */
[----:B-----5:R-:W5:Y:S04]  /*1abb0*/  LDL.LU R10, [R1+0x40] ;  /* 0x00004000010a7983 */ /* 0x020f680000300800 */
[----:B------:R1:W-:Y:S01]  /*1abc0*/  LDGSTS.E [R6+0x7800], desc[UR28][R4.64], P1 ;  /* 0x0780000004067fae */ /* 0x0003e200089a101c */
[----:B------:R-:W-:Y:S01]  /*1abd0*/  IADD3 R198, P4, PT, R198, UR54, RZ ;  /* 0x00000036c6c67c10 */ /* 0x000fe2000ff9e0ff */
[----:B-1----:R-:W-:Y:S02]  /*1abe0*/  IMAD.MOV.U32 R4, RZ, RZ, R8 ;  /* 0x000000ffff047224 */ /* 0x002fe400078e0008 */
[----:B------:R-:W5:Y:S01]  /*1abf0*/  LDL.LU R8, [R1+0x44] ;  /* 0x0000440001087983 */ /* 0x000f620000300800 */
[----:B------:R-:W-:Y:S01]  /*1ac00*/  IMAD.MOV.U32 R5, RZ, RZ, R9 ;  /* 0x000000ffff057224 */ /* 0x000fe200078e0009 */
[----:B------:R-:W-:-:S02]  /*1ac10*/  IADD3.X R197, PT, PT, R197, UR32, RZ, P4, !PT ;  /* 0x00000020c5c57c10 */ /* 0x000fc4000a7fe4ff */
[----:B------:R-:W5:Y:S01]  /*1ac20*/  LDL.LU R11, [R1+0x60] ;  /* 0x00006000010b7983 */ /* 0x000f620000300800 */
[----:B------:R-:W-:-:S03]  /*1ac30*/  IADD3 R206, P5, PT, R206, UR54, RZ ;  /* 0x00000036cece7c10 */ /* 0x000fc6000ffbe0ff */
[----:B---3--:R-:W3:Y:S01]  /*1ac40*/  LDL.LU R9, [R1+0x64] ;  /* 0x0000640001097983 */ /* 0x008ee20000300800 */
[----:B------:R-:W-:-:S03]  /*1ac50*/  IADD3.X R205, PT, PT, R205, UR32, RZ, P5, !PT ;  /* 0x00000020cdcd7c10 */ /* 0x000fc6000affe4ff */
[----:B------:R1:W-:Y:S01]  /*1ac60*/  LDGSTS.E [R6+0x7c00], desc[UR28][R4.64], P1 ;  /* 0x07c0000004067fae */ /* 0x0003e200089a101c */
[----:B------:R-:W-:-:S03]  /*1ac70*/  IADD3 R214, P4, PT, R214, UR54, RZ ;  /* 0x00000036d6d67c10 */ /* 0x000fc6000ff9e0ff */
[----:B------:R-:W3:Y:S01]  /*1ac80*/  LDL.LU R17, [R1+0x80] ;  /* 0x0000800001117983 */ /* 0x000ee20000300800 */
[----:B------:R-:W-:Y:S01]  /*1ac90*/  IADD3.X R213, PT, PT, R213, UR32, RZ, P4, !PT ;  /* 0x00000020d5d57c10 */ /* 0x000fe2000a7fe4ff */
[----:B-1----:R-:W-:Y:S02]  /*1aca0*/  VIADD R6, R7, UR7 ;  /* 0x0000000707067c36 */ /* 0x002fe40008000000 */
[----:B------:R-:W-:Y:S01]  /*1acb0*/  IMAD.MOV.U32 R4, RZ, RZ, R198 ;  /* 0x000000ffff047224 */ /* 0x000fe200078e00c6 */
[----:B------:R-:W3:Y:S01]  /*1acc0*/  LDL.LU R7, [R1+0x84] ;  /* 0x0000840001077983 */ /* 0x000ee20000300800 */
[----:B------:R-:W-:Y:S01]  /*1acd0*/  IMAD.MOV.U32 R5, RZ, RZ, R197 ;  /* 0x000000ffff057224 */ /* 0x000fe200078e00c5 */
[----:B------:R-:W-:Y:S02]  /*1ace0*/  IADD3 R222, P5, PT, R222, UR54, RZ ;  /* 0x00000036dede7c10 */ /* 0x000fe4000ffbe0ff */
[----:B------:R-:W-:Y:S01]  /*1acf0*/  IADD3 R230, P4, PT, R230, UR54, RZ ;  /* 0x00000036e6e67c10 */ /* 0x000fe2000ff9e0ff */
[----:B------:R-:W3:Y:S04]  /*1ad00*/  LDL.LU R16, [R1+0xa4] ;  /* 0x0000a40001107983 */ /* 0x000ee80000300800 */
[----:B------:R1:W-:Y:S01]  /*1ad10*/  LDGSTS.E [R6+0x100], desc[UR28][R4.64], P1 ;  /* 0x0010000004067fae */ /* 0x0003e200089a101c */
[----:B------:R-:W-:-:S02]  /*1ad20*/  IADD3.X R221, PT, PT, R221, UR32, RZ, P5, !PT ;  /* 0x00000020dddd7c10 */ /* 0x000fc4000affe4ff */
[----:B------:R-:W-:Y:S01]  /*1ad30*/  IADD3.X R229, PT, PT, R229, UR32, RZ, P4, !PT ;  /* 0x00000020e5e57c10 */ /* 0x000fe2000a7fe4ff */
[----:B------:R-:W3:Y:S01]  /*1ad40*/  LDL.LU R12, [R1+0xc4] ;  /* 0x0000c400010c7983 */ /* 0x000ee20000300800 */
[----:B-1----:R-:W-:Y:S02]  /*1ad50*/  IMAD.MOV.U32 R4, RZ, RZ, R206 ;  /* 0x000000ffff047224 */ /* 0x002fe400078e00ce */
[----:B------:R-:W-:-:S05]  /*1ad60*/  IMAD.MOV.U32 R5, RZ, RZ, R205 ;  /* 0x000000ffff057224 */ /* 0x000fca00078e00cd */
[----:B------:R1:W-:Y:S01]  /*1ad70*/  LDGSTS.E [R6+0x500], desc[UR28][R4.64], P1 ;  /* 0x0050000004067fae */ /* 0x0003e200089a101c */
        /* <DEDUP_REMOVED lines=9> */
[----:B------:R-:W-:Y:S01]  /*1ae10*/  IADD3.X R245, PT, PT, R245, UR32, RZ, P4, !PT ;  /* 0x00000020f5f57c10 */ /* 0x000fe2000a7fe4ff */
[----:B-1----:R-:W-:Y:S02]  /*1ae20*/  IMAD.MOV.U32 R4, RZ, RZ, R230 ;  /* 0x000000ffff047224 */ /* 0x002fe400078e00e6 */
[----:B------:R-:W-:-:S05]  /*1ae30*/  IMAD.MOV.U32 R5, RZ, RZ, R229 ;  /* 0x000000ffff057224 */ /* 0x000fca00078e00e5 */
[----:B------:R1:W-:Y:S02]  /*1ae40*/  LDGSTS.E [R6+0x1100], desc[UR28][R4.64], P1 ;  /* 0x0110000004067fae */ /* 0x0003e400089a101c */
[----:B-1----:R-:W-:Y:S02]  /*1ae50*/  IMAD.MOV.U32 R4, RZ, RZ, R238 ;  /* 0x000000ffff047224 */ /* 0x002fe400078e00ee */
[----:B------:R-:W-:-:S05]  /*1ae60*/  IMAD.MOV.U32 R5, RZ, RZ, R237 ;  /* 0x000000ffff057224 */ /* 0x000fca00078e00ed */
[----:B------:R1:W-:Y:S02]  /*1ae70*/  LDGSTS.E [R6+0x1500], desc[UR28][R4.64], P1 ;  /* 0x0150000004067fae */ /* 0x0003e400089a101c */
[----:B-1----:R-:W-:Y:S02]  /*1ae80*/  IMAD.MOV.U32 R4, RZ, RZ, R246 ;  /* 0x000000ffff047224 */ /* 0x002fe400078e00f6 */
[----:B------:R-:W-:-:S05]  /*1ae90*/  IMAD.MOV.U32 R5, RZ, RZ, R245 ;  /* 0x000000ffff057224 */ /* 0x000fca00078e00f5 */
[----:B------:R1:W-:Y:S01]  /*1aea0*/  LDGSTS.E [R6+0x1900], desc[UR28][R4.64], P1 ;  /* 0x0190000004067fae */ /* 0x0003e200089a101c */
[----:B--2---:R-:W-:-:S04]  /*1aeb0*/  IADD3 R14, P5, PT, R14, UR54, RZ ;  /* 0x000000360e0e7c10 */ /* 0x004fc8000ffbe0ff */
[----:B------:R-:W-:Y:S01]  /*1aec0*/  IADD3.X R18, PT, PT, R18, UR32, RZ, P5, !PT ;  /* 0x0000002012127c10 */ /* 0x000fe2000affe4ff */
[----:B------:R-:W-:Y:S04]  /*1aed0*/  STL [R1+0x4], R14 ;  /* 0x0000040e01007387 */ /* 0x000fe80000100800 */
[----:B------:R2:W-:Y:S01]  /*1aee0*/  STL [R1], R18 ;  /* 0x0000001201007387 */ /* 0x0005e20000100800 */
[----:B-1----:R-:W-:Y:S02]  /*1aef0*/  IMAD.MOV.U32 R5, RZ, RZ, R18 ;  /* 0x000000ffff057224 */ /* 0x002fe400078e0012 */
[----:B------:R-:W-:-:S05]  /*1af00*/  IMAD.MOV.U32 R4, RZ, RZ, R14 ;  /* 0x000000ffff047224 */ /* 0x000fca00078e000e */
[----:B------:R1:W-:Y:S04]  /*1af10*/  LDGSTS.E [R6+0x1d00], desc[UR28][R4.64], P1 ;  /* 0x01d0000004067fae */ /* 0x0003e800089a101c */
[----:B--2---:R-:W2:Y:S04]  /*1af20*/  LDL.LU R18, [R1+0xa0] ;  /* 0x0000a00001127983 */ /* 0x004ea80000300800 */
[----:B------:R-:W2:Y:S01]  /*1af30*/  LDL.LU R14, [R1+0xc0] ;  /* 0x0000c000010e7983 */ /* 0x000ea20000300800 */
[----:B----4-:R-:W-:-:S04]  /*1af40*/  IADD3 R13, P4, PT, R13, UR54, RZ ;  /* 0x000000360d0d7c10 */ /* 0x010fc8000ff9e0ff */
[----:B------:R-:W-:Y:S01]  /*1af50*/  IADD3.X R15, PT, PT, R15, UR32, RZ, P4, !PT ;  /* 0x000000200f0f7c10 */ /* 0x000fe2000a7fe4ff */
[----:B------:R4:W-:Y:S01]  /*1af60*/  STL [R1+0x24], R13 ;  /* 0x0000240d01007387 */ /* 0x0009e20000100800 */
[----:B-1----:R-:W-:-:S03]  /*1af70*/  IMAD.MOV.U32 R4, RZ, RZ, R13 ;  /* 0x000000ffff047224 */ /* 0x002fc600078e000d */
[----:B------:R1:W-:Y:S01]  /*1af80*/  STL [R1+0x20], R15 ;  /* 0x0000200f01007387 */ /* 0x0003e20000100800 */
[----:B------:R-:W-:-:S05]  /*1af90*/  IMAD.MOV.U32 R5, RZ, RZ, R15 ;  /* 0x000000ffff057224 */ /* 0x000fca00078e000f */
[----:B------:R1:W-:Y:S01]  /*1afa0*/  LDGSTS.E [R6+0x2100], desc[UR28][R4.64], P1 ;  /* 0x0210000004067fae */ /* 0x0003e200089a101c */
[----:B-----5:R-:W-:-:S04]  /*1afb0*/  IADD3 R8, P5, PT, R8, UR54, RZ ;  /* 0x0000003608087c10 */ /* 0x020fc8000ffbe0ff */
[----:B------:R-:W-:Y:S01]  /*1afc0*/  IADD3.X R10, PT, PT, R10, UR32, RZ, P5, !PT ;  /* 0x000000200a0a7c10 */ /* 0x000fe2000affe4ff */
[----:B------:R-:W-:Y:S04]  /*1afd0*/  STL [R1+0x44], R8 ;  /* 0x0000440801007387 */ /* 0x000fe80000100800 */
[----:B----4-:R-:W4:Y:S01]  /*1afe0*/  LDL.LU R13, [R1+0xe4] ;  /* 0x0000e400010d7983 */ /* 0x010f220000300800 */
[----:B---3--:R-:W-:-:S03]  /*1aff0*/  IADD3 R9, P4, PT, R9, UR54, RZ ;  /* 0x0000003609097c10 */ /* 0x008fc6000ff9e0ff */
[----:B------:R3:W-:Y:S04]  /*1b000*/  STL [R1+0x40], R10 ;  /* 0x0000400a01007387 */ /* 0x0007e80000100800 */
[----:B------:R-:W5:Y:S04]  /*1b010*/  LDL.LU R19, [R1+0x104] ;  /* 0x0001040001137983 */ /* 0x000f680000300800 */
[----:B-1----:R-:W5:Y:S01]  /*1b020*/  LDL.LU R15, [R1+0xe0] ;  /* 0x0000e000010f7983 */ /* 0x002f620000300800 */
[----:B------:R-:W-:Y:S01]  /*1b030*/  IMAD.MOV.U32 R4, RZ, RZ, R8 ;  /* 0x000000ffff047224 */ /* 0x000fe200078e0008 */
[----:B------:R-:W-:Y:S01]  /*1b040*/  IADD3.X R11, PT, PT, R11, UR32, RZ, P4, !PT ;  /* 0x000000200b0b7c10 */ /* 0x000fe2000a7fe4ff */
[----:B------:R-:W-:Y:S01]  /*1b050*/  IMAD.MOV.U32 R5, RZ, RZ, R10 ;  /* 0x000000ffff057224 */ /* 0x000fe200078e000a */
[----:B------:R-:W5:Y:S01]  /*1b060*/  LDL.LU R20, [R1+0x100] ;  /* 0x0001000001147983 */ /* 0x000f620000300800 */
[----:B------:R-:W-:-:S03]  /*1b070*/  IADD3 R7, P5, PT, R7, UR54, RZ ;  /* 0x0000003607077c10 */ /* 0x000fc6000ffbe0ff */
[----:B---3--:R-:W3:Y:S04]  /*1b080*/  LDL.LU R10, [R1+0x124] ;  /* 0x00012400010a7983 */ /* 0x008ee80000300800 */
[----:B------:R-:W3:Y:S01]  /*1b090*/  LDL.LU R8, [R1+0x144] ;  /* 0x0001440001087983 */ /* 0x000ee20000300800 */
[----:B------:R-:W-:-:S03]  /*1b0a0*/  IADD3.X R17, PT, PT, R17, UR32, RZ, P5, !PT ;  /* 0x0000002011117c10 */ /* 0x000fc6000affe4ff */
[----:B------:R-:W-:Y:S04]  /*1b0b0*/  STL [R1+0x64], R9 ;  /* 0x0000640901007387 */ /* 0x000fe80000100800 */
[----:B------:R1:W-:Y:S04]  /*1b0c0*/  LDGSTS.E [R6+0x2500], desc[UR28][R4.64], P1 ;  /* 0x0250000004067fae */ /* 0x0003e800089a101c */
[----:B------:R1:W-:Y:S04]  /*1b0d0*/  STL [R1+0x60], R11 ;  /* 0x0000600b01007387 */ /* 0x0003e80000100800 */
[----:B------:R-:W-:Y:S01]  /*1b0e0*/  STL [R1+0x84], R7 ;  /* 0x0000840701007387 */ /* 0x000fe20000100800 */
[----:B-1----:R-:W-:-:S03]  /*1b0f0*/  IMAD.MOV.U32 R5, RZ, RZ, R11 ;  /* 0x000000ffff057224 */ /* 0x002fc600078e000b */
[----:B------:R-:W3:Y:S01]  /*1b100*/  LDL.LU R11, [R1+0x120] ;  /* 0x00012000010b7983 */ /* 0x000ee20000300800 */
[----:B------:R-:W-:-:S03]  /*1b110*/  IMAD.MOV.U32 R4, RZ, RZ, R9 ;  /* 0x000000ffff047224 */ /* 0x000fc600078e0009 */
[----:B------:R1:W-:Y:S04]  /*1b120*/  STL [R1+0x80], R17 ;  /* 0x0000801101007387 */ /* 0x0003e80000100800 */
[----:B------:R-:W3:Y:S01]  /*1b130*/  LDL.LU R9, [R1+0x140] ;  /* 0x0001400001097983 */ /* 0x000ee20000300800 */
[----:B------:R-:W-:-:S03]  /*1b140*/  IADD3 R16, P4, PT, R16, UR54, RZ ;  /* 0x0000003610107c10 */ /* 0x000fc6000ff9e0ff */
[----:B------:R1:W-:Y:S01]  /*1b150*/  LDGSTS.E [R6+0x2900], desc[UR28][R4.64], P1 ;  /* 0x0290000004067fae */ /* 0x0003e200089a101c */
[----:B------:R-:W-:Y:S01]  /*1b160*/  IADD3 R12, P5, PT, R12, UR54, RZ ;  /* 0x000000360c0c7c10 */ /* 0x000fe2000ffbe0ff */
[----:B-1----:R-:W-:Y:S02]  /*1b170*/  IMAD.MOV.U32 R4, RZ, RZ, R7 ;  /* 0x000000ffff047224 */ /* 0x002fe400078e0007 */
[----:B------:R-:W-:Y:S02]  /*1b180*/  IMAD.MOV.U32 R5, RZ, RZ, R17 ;  /* 0x000000ffff057224 */ /* 0x000fe400078e0011 */
[----:B------:R-:W3:Y:S04]  /*1b190*/  LDL.LU R17, [R1+0x164] ;  /* 0x0001640001117983 */ /* 0x000ee80000300800 */
[----:B------:R-:W3:Y:S04]  /*1b1a0*/  LDL.LU R7, [R1+0x184] ;  /* 0x0001840001077983 */ /* 0x000ee80000300800 */
[----:B------:R-:W-:Y:S04]  /*1b1b0*/  STL [R1+0xa4], R16 ;  /* 0x0000a41001007387 */ /* 0x000fe80000100800 */
[----:B------:R1:W-:Y:S02]  /*1b1c0*/  LDGSTS.E [R6+0x2d00], desc[UR28][R4.64], P1 ;  /* 0x02d0000004067fae */ /* 0x0003e400089a101c */
[----:B-1----:R-:W-:Y:S01]  /*1b1d0*/  IMAD.MOV.U32 R4, RZ, RZ, R16 ;  /* 0x000000ffff047224 */ /* 0x002fe200078e0010 */
[----:B--2---:R-:W-:-:S02]  /*1b1e0*/  IADD3.X R18, PT, PT, R18, UR32, RZ, P4, !PT ;  /* 0x0000002012127c10 */ /* 0x004fc4000a7fe4ff */
[----:B------:R-:W-:-:S03]  /*1b1f0*/  IADD3.X R14, PT, PT, R14, UR32, RZ, P5, !PT ;  /* 0x000000200e0e7c10 */ /* 0x000fc6000affe4ff */
[----:B------:R1:W-:Y:S01]  /*1b200*/  STL [R1+0xa0], R18 ;  /* 0x0000a01201007387 */ /* 0x0003e20000100800 */
[----:B------:R-:W-:-:S03]  /*1b210*/  IMAD.MOV.U32 R5, RZ, RZ, R18 ;  /* 0x000000ffff057224 */ /* 0x000fc600078e0012 */
[----:B------:R-:W-:Y:S04]  /*1b220*/  STL [R1+0xc4], R12 ;  /* 0x0000c40c01007387 */ /* 0x000fe80000100800 */
[----:B------:R2:W-:Y:S04]  /*1b230*/  LDGSTS.E [R6+0x3100], desc[UR28][R4.64], P1 ;  /* 0x0310000004067fae */ /* 0x0005e800089a101c */
[----:B-1----:R-:W3:Y:S04]  /*1b240*/  LDL.LU R18, [R1+0x160] ;  /* 0x0001600001127983 */ /* 0x002ee80000300800 */
[----:B------:R1:W-:Y:S04]  /*1b250*/  STL [R1+0xc0], R14 ;  /* 0x0000c00e01007387 */ /* 0x0003e80000100800 */
[----:B------:R-:W3:Y:S01]  /*1b260*/  LDL.LU R16, [R1+0x180] ;  /* 0x0001800001107983 */ /* 0x000ee20000300800 */
[----:B--2---:R-:W-:-:S02]  /*1b270*/  IMAD.MOV.U32 R4, RZ, RZ, R12 ;  /* 0x000000ffff047224 */ /* 0x004fc400078e000c */
[----:B------:R-:W-:Y:S02]  /*1b280*/  IMAD.MOV.U32 R5, RZ, RZ, R14 ;  /* 0x000000ffff057224 */ /* 0x000fe400078e000e */
[----:B-1----:R-:W2:Y:S04]  /*1b290*/  LDL.LU R14, [R1+0x1a4] ;  /* 0x0001a400010e7983 */ /* 0x002ea80000300800 */
[----:B------:R1:W-:Y:S04]  /*1b2a0*/  LDGSTS.E [R6+0x3500], desc[UR28][R4.64], P1 ;  /* 0x0350000004067fae */ /* 0x0003e800089a101c */
[----:B------:R-:W2:Y:S01]  /*1b2b0*/  LDL.LU R12, [R1+0x1c4] ;  /* 0x0001c400010c7983 */ /* 0x000ea20000300800 */
[----:B----4-:R-:W-:-:S05]  /*1b2c0*/  IADD3 R13, P4, PT, R13, UR54, RZ ;  /* 0x000000360d0d7c10 */ /* 0x010fca000ff9e0ff */
[----:B-1----:R-:W-:Y:S01]  /*1b2d0*/  IMAD.MOV.U32 R4, RZ, RZ, R13 ;  /* 0x000000ffff047224 */ /* 0x002fe200078e000d */
[----:B-----5:R-:W-:Y:S02]  /*1b2e0*/  IADD3 R19, P5, PT, R19, UR54, RZ ;  /* 0x0000003613137c10 */ /* 0x020fe4000ffbe0ff */
[----:B------:R-:W-:Y:S02]  /*1b2f0*/  IADD3.X R15, PT, PT, R15, UR32, RZ, P4, !PT ;  /* 0x000000200f0f7c10 */ /* 0x000fe4000a7fe4ff */
[----:B------:R-:W-:-:S03]  /*1b300*/  IADD3.X R20, PT, PT, R20, UR32, RZ, P5, !PT ;  /* 0x0000002014147c10 */ /* 0x000fc6000affe4ff */
[----:B------:R-:W-:Y:S01]  /*1b310*/  IMAD.MOV.U32 R5, RZ, RZ, R15 ;  /* 0x000000ffff057224 */ /* 0x000fe200078e000f */
[----:B---3--:R-:W-:-:S04]  /*1b320*/  IADD3 R10, P4, PT, R10, UR54, RZ ;  /* 0x000000360a0a7c10 */ /* 0x008fc8000ff9e0ff */
[----:B------:R1:W-:Y:S01]  /*1b330*/  LDGSTS.E [R6+0x3900], desc[UR28][R4.64], P1 ;  /* 0x0390000004067fae */ /* 0x0003e200089a101c */
[----:B------:R-:W-:-:S03]  /*1b340*/  IADD3 R8, P5, PT, R8, UR54, RZ ;  /* 0x0000003608087c10 */ /* 0x000fc6000ffbe0ff */
[----:B------:R-:W-:Y:S04]  /*1b350*/  STL [R1+0xe4], R13 ;  /* 0x0000e40d01007387 */ /* 0x000fe80000100800 */
[----:B------:R3:W-:Y:S01]  /*1b360*/  STL [R1+0xe0], R15 ;  /* 0x0000e00f01007387 */ /* 0x0007e20000100800 */
[----:B-1----:R-:W-:Y:S02]  /*1b370*/  IMAD.MOV.U32 R4, RZ, RZ, R19 ;  /* 0x000000ffff047224 */ /* 0x002fe400078e0013 */
[----:B------:R-:W-:Y:S01]  /*1b380*/  IMAD.MOV.U32 R5, RZ, RZ, R20 ;  /* 0x000000ffff057224 */ /* 0x000fe200078e0014 */
[----:B------:R-:W-:Y:S04]  /*1b390*/  STL [R1+0x104], R19 ;  /* 0x0001041301007387 */ /* 0x000fe80000100800 */
[----:B---3--:R-:W3:Y:S04]  /*1b3a0*/  LDL.LU R15, [R1+0x1a0] ;  /* 0x0001a000010f7983 */ /* 0x008ee80000300800 */
[----:B------:R1:W-:Y:S01]  /*1b3b0*/  LDGSTS.E [R6+0x3d00], desc[UR28][R4.64], P1 ;  /* 0x03d0000004067fae */ /* 0x0003e200089a101c */
[----:B------:R-:W-:-:S03]  /*1b3c0*/  IADD3.X R11, PT, PT, R11, UR32, RZ, P4, !PT ;  /* 0x000000200b0b7c10 */ /* 0x000fc6000a7fe4ff */
[----:B------:R-:W-:Y:S04]  /*1b3d0*/  STL [R1+0x100], R20 ;  /* 0x0001001401007387 */ /* 0x000fe80000100800 */
[----:B------:R-:W4:Y:S01]  /*1b3e0*/  LDL.LU R13, [R1+0x1c0] ;  /* 0x0001c000010d7983 */ /* 0x000f220000300800 */
[----:B------:R-:W-:Y:S01]  /*1b3f0*/  IADD3.X R9, PT, PT, R9, UR32, RZ, P5, !PT ;  /* 0x0000002009097c10 */ /* 0x000fe2000affe4ff */
[----:B-1----:R-:W-:Y:S02]  /*1b400*/  IMAD.MOV.U32 R4, RZ, RZ, R10 ;  /* 0x000000ffff047224 */ /* 0x002fe400078e000a */
[----:B------:R-:W-:Y:S01]  /*1b410*/  IMAD.MOV.U32 R5, RZ, RZ, R11 ;  /* 0x000000ffff057224 */ /* 0x000fe200078e000b */
[----:B------:R1:W-:Y:S04]  /*1b420*/  STL [R1+0x124], R10 ;  /* 0x0001240a01007387 */ /* 0x0003e80000100800 */
[----:B------:R-:W-:Y:S04]  /*1b430*/  STL [R1+0x120], R11 ;  /* 0x0001200b01007387 */ /* 0x000fe80000100800 */
[----:B------:R5:W-:Y:S04]  /*1b440*/  STL [R1+0x144], R8 ;  /* 0x0001440801007387 */ /* 0x000be80000100800 */
[----:B------:R5:W-:Y:S04]  /*1b450*/  LDGSTS.E [R6+0x4100], desc[UR28][R4.64], P1 ;  /* 0x0410000004067fae */ /* 0x000be800089a101c */
[----:B------:R5:W-:Y:S04]  /*1b460*/  STL [R1+0x140], R9 ;  /* 0x0001400901007387 */ /* 0x000be80000100800 */
[----:B-1----:R-:W4:Y:S01]  /*1b470*/  LDL.LU R10, [R1+0x1e0] ;  /* 0x0001e000010a7983 */ /* 0x002f220000300800 */
[----:B-----5:R-:W-:-:S03]  /*1b480*/  IMAD.MOV.U32 R4, RZ, RZ, R8 ;  /* 0x000000ffff047224 */ /* 0x020fc600078e0008 */
[----:B------:R-:W5:Y:S01]  /*1b490*/  LDL.LU R8, [R1+0x1e4] ;  /* 0x0001e40001087983 */ /* 0x000f620000300800 */
[----:B------:R-:W-:-:S03]  /*1b4a0*/  IMAD.MOV.U32 R5, RZ, RZ, R9 ;  /* 0x000000ffff057224 */ /* 0x000fc600078e0009 */
[----:B------:R-:W5:Y:S04]  /*1b4b0*/  LDL.LU R11, [R1+0x200] ;  /* 0x00020000010b7983 */ /* 0x000f680000300800 */
[----:B------:R-:W5:Y:S01]  /*1b4c0*/  LDL.LU R9, [R1+0x204] ;  /* 0x0002040001097983 */ /* 0x000f620000300800 */
[----:B------:R-:W-:Y:S02]  /*1b4d0*/  IADD3 R17, P4, PT, R17, UR54, RZ ;  /* 0x0000003611117c10 */ /* 0x000fe4000ff9e0ff */
[----:B------:R-:W-:Y:S01]  /*1b4e0*/  IADD3 R7, P5, PT, R7, UR54, RZ ;  /* 0x0000003607077c10 */ /* 0x000fe2000ffbe0ff */
[----:B------:R1:W-:Y:S04]  /*1b4f0*/  LDGSTS.E [R6+0x4500], desc[UR28][R4.64], P1 ;  /* 0x0450000004067fae */ /* 0x0003e800089a101c */
[----:B------:R-:W-:Y:S01]  /*1b500*/  STL [R1+0x164], R17 ;  /* 0x0001641101007387 */ /* 0x000fe20000100800 */
[----:B-1----:R-:W-:Y:S01]  /*1b510*/  IMAD.MOV.U32 R4, RZ, RZ, R17 ;  /* 0x000000ffff047224 */ /* 0x002fe200078e0011 */
[----:B------:R-:W-:-:S05]  /*1b520*/  IADD3.X R18, PT, PT, R18, UR32, RZ, P4, !PT ;  /* 0x0000002012127c10 */ /* 0x000fca000a7fe4ff */
[----:B------:R-:W-:Y:S01]  /*1b530*/  IMAD.MOV.U32 R5, RZ, RZ, R18 ;  /* 0x000000ffff057224 */ /* 0x000fe200078e0012 */
[----:B------:R-:W-:Y:S01]  /*1b540*/  IADD3.X R16, PT, PT, R16, UR32, RZ, P5, !PT ;  /* 0x0000002010107c10 */ /* 0x000fe2000affe4ff */
[----:B------:R-:W-:Y:S04]  /*1b550*/  STL [R1+0x160], R18 ;  /* 0x0001601201007387 */ /* 0x000fe80000100800 */
[----:B------:R1:W-:Y:S04]  /*1b560*/  STL [R1+0x184], R7 ;  /* 0x0001840701007387 */ /* 0x0003e80000100800 */
[----:B------:R1:W-:Y:S04]  /*1b570*/  LDGSTS.E [R6+0x4900], desc[UR28][R4.64], P1 ;  /* 0x0490000004067fae */ /* 0x0003e800089a101c */
[----:B------:R2:W-:Y:S04]  /*1b580*/  STL [R1+0x180], R16 ;  /* 0x0001801001007387 */ /* 0x0005e80000100800 */
[----:B------:R-:W5:Y:S01]  /*1b590*/  LDL.LU R22, [R1+0x220] ;  /* 0x0002200001167983 */ /* 0x000f620000300800 */
[----:B-1----:R-:W-:-:S03]  /*1b5a0*/  IMAD.MOV.U32 R4, RZ, RZ, R7 ;  /* 0x000000ffff047224 */ /* 0x002fc600078e0007 */
[----:B------:R-:W5:Y:S04]  /*1b5b0*/  LDL.LU R7, [R1+0x224] ;  /* 0x0002240001077983 */ /* 0x000f680000300800 */
[----:B------:R-:W5:Y:S04]  /*1b5c0*/  LDL.LU R21, [R1+0x240] ;  /* 0x0002400001157983 */ /* 0x000f680000300800 */
[----:B------:R-:W5:Y:S01]  /*1b5d0*/  LDL.LU R20, [R1+0x244] ;  /* 0x0002440001147983 */ /* 0x000f620000300800 */
[----:B--2---:R-:W-:Y:S01]  /*1b5e0*/  IADD3 R14, P4, PT, R14, UR54, RZ ;  /* 0x000000360e0e7c10 */ /* 0x004fe2000ff9e0ff */
[----:B------:R-:W-:Y:S01]  /*1b5f0*/  IMAD.MOV.U32 R5, RZ, RZ, R16 ;  /* 0x000000ffff057224 */ /* 0x000fe200078e0010 */
[----:B------:R-:W-:-:S03]  /*1b600*/  IADD3 R12, P5, PT, R12, UR54, RZ ;  /* 0x000000360c0c7c10 */ /* 0x000fc6000ffbe0ff */
[----:B------:R-:W-:Y:S04]  /*1b610*/  STL [R1+0x1a4], R14 ;  /* 0x0001a40e01007387 */ /* 0x000fe80000100800 */
[----:B------:R1:W-:Y:S02]  /*1b620*/  LDGSTS.E [R6+0x4d00], desc[UR28][R4.64], P1 ;  /* 0x04d0000004067fae */ /* 0x0003e400089a101c */
[----:B-1----:R-:W-:Y:S01]  /*1b630*/  IMAD.MOV.U32 R4, RZ, RZ, R14 ;  /* 0x000000ffff047224 */ /* 0x002fe200078e000e */
[----:B---3--:R-:W-:-:S05]  /*1b640*/  IADD3.X R15, PT, PT, R15, UR32, RZ, P4, !PT ;  /* 0x000000200f0f7c10 */ /* 0x008fca000a7fe4ff */
[----:B------:R1:W-:Y:S01]  /*1b650*/  STL [R1+0x1a0], R15 ;  /* 0x0001a00f01007387 */ /* 0x0003e20000100800 */
[----:B------:R-:W-:-:S03]  /*1b660*/  IMAD.MOV.U32 R5, RZ, RZ, R15 ;  /* 0x000000ffff057224 */ /* 0x000fc600078e000f */
[----:B------:R-:W-:Y:S01]  /*1b670*/  STL [R1+0x1c4], R12 ;  /* 0x0001c40c01007387 */ /* 0x000fe20000100800 */
[----:B----4-:R-:W-:-:S03]  /*1b680*/  IADD3.X R13, PT, PT, R13, UR32, RZ, P5, !PT ;  /* 0x000000200d0d7c10 */ /* 0x010fc6000affe4ff */
[----:B------:R-:W2:Y:S04]  /*1b690*/  LDL.LU R18, [R1+0x264] ;  /* 0x0002640001127983 */ /* 0x000ea80000300800 */
[----:B------:R3:W-:Y:S04]  /*1b6a0*/  STL [R1+0x1c0], R13 ;  /* 0x0001c00d01007387 */ /* 0x0007e80000100800 */
[----:B------:R-:W4:Y:S04]  /*1b6b0*/  LDL.LU R16, [R1+0x284] ;  /* 0x0002840001107983 */ /* 0x000f280000300800 */
[----:B------:R1:W-:Y:S04]  /*1b6c0*/  LDGSTS.E [R6+0x5100], desc[UR28][R4.64], P1 ;  /* 0x0510000004067fae */ /* 0x0003e800089a101c */
[----:B------:R-:W4:Y:S04]  /*1b6d0*/  LDL.LU R19, [R1+0x260] ;  /* 0x0002600001137983 */ /* 0x000f280000300800 */
[----:B------:R-:W4:Y:S01]  /*1b6e0*/  LDL.LU R17, [R1+0x280] ;  /* 0x0002800001117983 */ /* 0x000f220000300800 */
[----:B-1----:R-:W-:-:S03]  /*1b6f0*/  IMAD.MOV.U32 R4, RZ, RZ, R12 ;  /* 0x000000ffff047224 */ /* 0x002fc600078e000c */
[----:B------:R-:W4:Y:S01]  /*1b700*/  LDL.LU R15, [R1+0x2a0] ;  /* 0x0002a000010f7983 */ /* 0x000f220000300800 */
[----:B------:R-:W-:-:S03]  /*1b710*/  IMAD.MOV.U32 R5, RZ, RZ, R13 ;  /* 0x000000ffff057224 */ /* 0x000fc600078e000d */
[----:B------:R-:W4:Y:S01]  /*1b720*/  LDL.LU R14, [R1+0x2a4] ;  /* 0x0002a400010e7983 */ /* 0x000f220000300800 */
[----:B-----5:R-:W-:-:S03]  /*1b730*/  IADD3 R8, P4, PT, R8, UR54, RZ ;  /* 0x0000003608087c10 */ /* 0x020fc6000ff9e0ff */
[----:B---3--:R-:W3:Y:S01]  /*1b740*/  LDL.LU R13, [R1+0x2c0] ;  /* 0x0002c000010d7983 */ /* 0x008ee20000300800 */
[----:B------:R-:W-:-:S03]  /*1b750*/  IADD3.X R10, PT, PT, R10, UR32, RZ, P4, !PT ;  /* 0x000000200a0a7c10 */ /* 0x000fc6000a7fe4ff */
[----:B------:R-:W5:Y:S01]  /*1b760*/  LDL.LU R12, [R1+0x2c4] ;  /* 0x0002c400010c7983 */ /* 0x000f620000300800 */
[----:B------:R-:W-:-:S03]  /*1b770*/  IADD3 R9, P5, PT, R9, UR54, RZ ;  /* 0x0000003609097c10 */ /* 0x000fc6000ffbe0ff */
[----:B------:R1:W-:Y:S01]  /*1b780*/  LDGSTS.E [R6+0x5500], desc[UR28][R4.64], P1 ;  /* 0x0550000004067fae */ /* 0x0003e200089a101c */
[----:B------:R-:W-:-:S03]  /*1b790*/  IADD3.X R11, PT, PT, R11, UR32, RZ, P5, !PT ;  /* 0x000000200b0b7c10 */ /* 0x000fc6000affe4ff */
[----:B------:R-:W-:Y:S04]  /*1b7a0*/  STL [R1+0x1e4], R8 ;  /* 0x0001e40801007387 */ /* 0x000fe80000100800 */
[----:B------:R1:W-:Y:S02]  /*1b7b0*/  STL [R1+0x1e0], R10 ;  /* 0x0001e00a01007387 */ /* 0x0003e40000100800 */
[----:B-1----:R-:W-:Y:S02]  /*1b7c0*/  IMAD.MOV.U32 R4, RZ, RZ, R8 ;  /* 0x000000ffff047224 */ /* 0x002fe400078e0008 */
[----:B------:R-:W-:Y:S01]  /*1b7d0*/  IMAD.MOV.U32 R5, RZ, RZ, R10 ;  /* 0x000000ffff057224 */ /* 0x000fe200078e000a */
[----:B------:R-:W-:Y:S04]  /*1b7e0*/  STL [R1+0x204], R9 ;  /* 0x0002040901007387 */ /* 0x000fe80000100800 */
[----:B------:R-:W3:Y:S04]  /*1b7f0*/  LDL.LU R10, [R1+0x2e4] ;  /* 0x0002e400010a7983 */ /* 0x000ee80000300800 */
[----:B------:R1:W-:Y:S04]  /*1b800*/  STL [R1+0x200], R11 ;  /* 0x0002000b01007387 */ /* 0x0003e80000100800 */
[----:B------:R-:W3:Y:S04]  /*1b810*/  LDL.LU R8, [R1+0x304] ;  /* 0x0003040001087983 */ /* 0x000ee80000300800 */
[----:B------:R1:W-:Y:S02]  /*1b820*/  LDGSTS.E [R6+0x5900], desc[UR28][R4.64], P1 ;  /* 0x0590000004067fae */ /* 0x0003e400089a101c */
[----:B-1----:R-:W-:-:S02]  /*1b830*/  IMAD.MOV.U32 R5, RZ, RZ, R11 ;  /* 0x000000ffff057224 */ /* 0x002fc400078e000b */
[----:B------:R-:W3:Y:S01]  /*1b840*/  LDL.LU R11, [R1+0x2e0] ;  /* 0x0002e000010b7983 */ /* 0x000ee20000300800 */
[----:B------:R-:W-:-:S03]  /*1b850*/  IMAD.MOV.U32 R4, RZ, RZ, R9 ;  /* 0x000000ffff047224 */ /* 0x000fc600078e0009 */
[----:B------:R-:W3:Y:S04]  /*1b860*/  LDL.LU R9, [R1+0x300] ;  /* 0x0003000001097983 */ /* 0x000ee80000300800 */
[----:B------:R1:W-:Y:S01]  /*1b870*/  LDGSTS.E [R6+0x5d00], desc[UR28][R4.64], P1 ;  /* 0x05d0000004067fae */ /* 0x0003e200089a101c */
[----:B------:R-:W-:-:S04]  /*1b880*/  IADD3 R7, P4, PT, R7, UR54, RZ ;  /* 0x0000003607077c10 */ /* 0x000fc8000ff9e0ff */
[----:B------:R-:W-:Y:S01]  /*1b890*/  IADD3.X R22, PT, PT, R22, UR32, RZ, P4, !PT ;  /* 0x0000002016167c10 */ /* 0x000fe2000a7fe4ff */
[----:B------:R1:W-:Y:S01]  /*1b8a0*/  STL [R1+0x224], R7 ;  /* 0x0002240701007387 */ /* 0x0003e20000100800 */
[----:B------:R-:W-:-:S03]  /*1b8b0*/  IADD3 R20, P5, PT, R20, UR54, RZ ;  /* 0x0000003614147c10 */ /* 0x000fc6000ffbe0ff */
[----:B------:R-:W-:Y:S01]  /*1b8c0*/  STL [R1+0x220], R22 ;  /* 0x0002201601007387 */ /* 0x000fe20000100800 */
[----:B-1----:R-:W-:-:S03]  /*1b8d0*/  IMAD.MOV.U32 R4, RZ, RZ, R7 ;  /* 0x000000ffff047224 */ /* 0x002fc600078e0007 */
[----:B------:R-:W-:Y:S04]  /*1b8e0*/  STL [R1+0x244], R20 ;  /* 0x0002441401007387 */ /* 0x000fe80000100800 */
[----:B------:R-:W3:Y:S01]  /*1b8f0*/  LDL R7, [R1+0x5cc] ;  /* 0x0005cc0001077983 */ /* 0x000ee20000100800 */
[----:B------:R-:W-:Y:S01]  /*1b900*/  IMAD.MOV.U32 R5, RZ, RZ, R22 ;  /* 0x000000ffff057224 */ /* 0x000fe200078e0016 */
[----:B------:R-:W-:-:S04]  /*1b910*/  IADD3.X R21, PT, PT, R21, UR32, RZ, P5, !PT ;  /* 0x0000002015157c10 */ /* 0x000fc8000affe4ff */
[----:B------:R1:W-:Y:S02]  /*1b920*/  LDGSTS.E [R6+0x6100], desc[UR28][R4.64], P1 ;  /* 0x0610000004067fae */ /* 0x0003e400089a101c */
[----:B-1----:R-:W-:Y:S02]  /*1b930*/  IMAD.MOV.U32 R4, RZ, RZ, R20 ;  /* 0x000000ffff047224 */ /* 0x002fe400078e0014 */
[----:B------:R-:W-:-:S05]  /*1b940*/  IMAD.MOV.U32 R5, RZ, RZ, R21 ;  /* 0x000000ffff057224 */ /* 0x000fca00078e0015 */
[----:B------:R1:W-:Y:S01]  /*1b950*/  LDGSTS.E [R6+0x6500], desc[UR28][R4.64], P1 ;  /* 0x0650000004067fae */ /* 0x0003e200089a101c */
[----:B--2---:R-:W-:-:S03]  /*1b960*/  IADD3 R18, P4, PT, R18, UR54, RZ ;  /* 0x0000003612127c10 */ /* 0x004fc6000ff9e0ff */
[----:B------:R-:W-:Y:S02]  /*1b970*/  STL [R1+0x240], R21 ;  /* 0x0002401501007387 */ /* 0x000fe40000100800 */
[----:B-1----:R-:W-:Y:S01]  /*1b980*/  IMAD.MOV.U32 R4, RZ, RZ, R18 ;  /* 0x000000ffff047224 */ /* 0x002fe200078e0012 */
[----:B----4-:R-:W-:Y:S02]  /*1b990*/  IADD3 R16, P5, PT, R16, UR54, RZ ;  /* 0x0000003610107c10 */ /* 0x010fe4000ffbe0ff */
[----:B------:R-:W-:Y:S02]  /*1b9a0*/  IADD3.X R19, PT, PT, R19, UR32, RZ, P4, !PT ;  /* 0x0000002013137c10 */ /* 0x000fe4000a7fe4ff */
[----:B------:R-:W-:-:S03]  /*1b9b0*/  IADD3.X R17, PT, PT, R17, UR32, RZ, P5, !PT ;  /* 0x0000002011117c10 */ /* 0x000fc6000affe4ff */
[----:B------:R-:W-:Y:S01]  /*1b9c0*/  IMAD.MOV.U32 R5, RZ, RZ, R19 ;  /* 0x000000ffff057224 */ /* 0x000fe200078e0013 */
[----:B------:R1:W-:Y:S04]  /*1b9d0*/  STL [R1+0x264], R18 ;  /* 0x0002641201007387 */ /* 0x0003e80000100800 */
[----:B------:R2:W-:Y:S01]  /*1b9e0*/  LDGSTS.E [R6+0x6900], desc[UR28][R4.64], P1 ;  /* 0x0690000004067fae */ /* 0x0005e200089a101c */
[----:B------:R-:W-:-:S03]  /*1b9f0*/  IADD3 R14, P4, PT, R14, UR54, RZ ;  /* 0x000000360e0e7c10 */ /* 0x000fc6000ff9e0ff */
[----:B------:R-:W-:Y:S01]  /*1ba00*/  STL [R1+0x260], R19 ;  /* 0x0002601301007387 */ /* 0x000fe20000100800 */
[----:B------:R-:W-:Y:S02]  /*1ba10*/  IADD3.X R15, PT, PT, R15, UR32, RZ, P4, !PT ;  /* 0x000000200f0f7c10 */ /* 0x000fe4000a7fe4ff */
[----:B-----5:R-:W-:Y:S01]  /*1ba20*/  IADD3 R12, P5, PT, R12, UR54, RZ ;  /* 0x000000360c0c7c10 */ /* 0x020fe2000ffbe0ff */
[----:B--2---:R-:W-:Y:S01]  /*1ba30*/  IMAD.MOV.U32 R4, RZ, RZ, R16 ;  /* 0x000000ffff047224 */ /* 0x004fe200078e0010 */
[----:B------:R-:W-:Y:S01]  /*1ba40*/  STL [R1+0x284], R16 ;  /* 0x0002841001007387 */ /* 0x000fe20000100800 */
[----:B------:R-:W-:Y:S01]  /*1ba50*/  IMAD.MOV.U32 R5, RZ, RZ, R17 ;  /* 0x000000ffff057224 */ /* 0x000fe200078e0011 */
[----:B---3--:R-:W-:Y:S02]  /*1ba60*/  IADD3.X R13, PT, PT, R13, UR32, RZ, P5, !PT ;  /* 0x000000200d0d7c10 */ /* 0x008fe4000affe4ff */
[----:B------:R-:W-:Y:S04]  /*1ba70*/  STL [R1+0x280], R17 ;  /* 0x0002801101007387 */ /* 0x000fe80000100800 */
[----:B------:R2:W-:Y:S04]  /*1ba80*/  STL [R1+0x2a4], R14 ;  /* 0x0002a40e01007387 */ /* 0x0005e80000100800 */
[----:B------:R3:W-:Y:S04]  /*1ba90*/  STL [R1+0x2a0], R15 ;  /* 0x0002a00f01007387 */ /* 0x0007e80000100800 */
[----:B------:R4:W-:Y:S01]  /*1baa0*/  LDGSTS.E [R6+0x6d00], desc[UR28][R4.64], P1 ;  /* 0x06d0000004067fae */ /* 0x0009e200089a101c */
[----:B------:R-:W-:-:S03]  /*1bab0*/  IADD3 R10, P4, PT, R10, UR54, RZ ;  /* 0x000000360a0a7c10 */ /* 0x000fc6000ff9e0ff */
[----:B------:R-:W-:Y:S01]  /*1bac0*/  STL [R1+0x2c4], R12 ;  /* 0x0002c40c01007387 */ /* 0x000fe20000100800 */
[----:B------:R-:W-:Y:S01]  /*1bad0*/  IADD3 R8, P5, PT, R8, UR54, RZ ;  /* 0x0000003608087c10 */ /* 0x000fe2000ffbe0ff */
[----:B----4-:R-:W-:Y:S02]  /*1bae0*/  IMAD.MOV.U32 R4, RZ, RZ, R14 ;  /* 0x000000ffff047224 */ /* 0x010fe400078e000e */
[----:B------:R4:W-:Y:S01]  /*1baf0*/  STL [R1+0x2c0], R13 ;  /* 0x0002c00d01007387 */ /* 0x0009e20000100800 */
[----:B------:R-:W-:-:S03]  /*1bb00*/  IMAD.MOV.U32 R5, RZ, RZ, R15 ;  /* 0x000000ffff057224 */ /* 0x000fc600078e000f */
[----:B------:R5:W-:Y:S04]  /*1bb10*/  STL [R1+0x2e4], R10 ;  /* 0x0002e40a01007387 */ /* 0x000be80000100800 */
[----:B------:R1:W-:Y:S01]  /*1bb20*/  LDGSTS.E [R6+0x7100], desc[UR28][R4.64], P1 ;  /* 0x0710000004067fae */ /* 0x0003e200089a101c */
[----:B------:R-:W-:Y:S02]  /*1bb30*/  IADD3.X R11, PT, PT, R11, UR32, RZ, P4, !PT ;  /* 0x000000200b0b7c10 */ /* 0x000fe4000a7fe4ff */
[----:B------:R-:W-:-:S03]  /*1bb40*/  IADD3.X R9, PT, PT, R9, UR32, RZ, P5, !PT ;  /* 0x0000002009097c10 */ /* 0x000fc6000affe4ff */
[----:B------:R-:W-:Y:S01]  /*1bb50*/  STL [R1+0x2e0], R11 ;  /* 0x0002e00b01007387 */ /* 0x000fe20000100800 */
[----:B-1----:R-:W-:-:S03]  /*1bb60*/  IMAD.MOV.U32 R4, RZ, RZ, R12 ;  /* 0x000000ffff047224 */ /* 0x002fc600078e000c */
[----:B------:R1:W-:Y:S01]  /*1bb70*/  STL [R1+0x304], R8 ;  /* 0x0003040801007387 */ /* 0x0003e20000100800 */
[----:B------:R-:W-:-:S03]  /*1bb80*/  IMAD.MOV.U32 R5, RZ, RZ, R13 ;  /* 0x000000ffff057224 */ /* 0x000fc600078e000d */
[----:B------:R1:W-:Y:S04]  /*1bb90*/  STL [R1+0x300], R9 ;  /* 0x0003000901007387 */ /* 0x0003e80000100800 */
[----:B------:R-:W3:Y:S04]  /*1bba0*/  LDL.LU R18, [R1+0x8] ;  /* 0x0000080001127983 */ /* 0x000ee80000300800 */
[----:B--2---:R-:W2:Y:S04]  /*1bbb0*/  LDL.LU R14, [R1+0xc] ;  /* 0x00000c00010e7983 */ /* 0x004ea80000300800 */
[----:B------:R1:W-:Y:S04]  /*1bbc0*/  LDGSTS.E [R6+0x7500], desc[UR28][R4.64], P1 ;  /* 0x0750000004067fae */ /* 0x0003e800089a101c */
[----:B---3--:R-:W3:Y:S04]  /*1bbd0*/  LDL.LU R15, [R1+0x28] ;  /* 0x00002800010f7983 */ /* 0x008ee80000300800 */
[----:B----4-:R-:W4:Y:S01]  /*1bbe0*/  LDL.LU R13, [R1+0x2c] ;  /* 0x00002c00010d7983 */ /* 0x010f220000300800 */
[----:B-1----:R-:W-:-:S02]  /*1bbf0*/  IMAD.MOV.U32 R4, RZ, RZ, R10 ;  /* 0x000000ffff047224 */ /* 0x002fc400078e000a */
[----:B------:R-:W-:Y:S01]  /*1bc00*/  IMAD.MOV.U32 R5, RZ, RZ, R11 ;  /* 0x000000ffff057224 */ /* 0x000fe200078e000b */
[----:B-----5:R-:W5:Y:S04]  /*1bc10*/  LDL.LU R10, [R1+0x48] ;  /* 0x00004800010a7983 */ /* 0x020f680000300800 */
[----:B------:R1:W-:Y:S02]  /*1bc20*/  LDGSTS.E [R6+0x7900], desc[UR28][R4.64], P1 ;  /* 0x0790000004067fae */ /* 0x0003e400089a101c */
[----:B-1----:R-:W-:Y:S02]  /*1bc30*/  IMAD.MOV.U32 R4, RZ, RZ, R8 ;  /* 0x000000ffff047224 */ /* 0x002fe400078e0008 */
[----:B------:R-:W5:Y:S01]  /*1bc40*/  LDL.LU R8, [R1+0x4c] ;  /* 0x00004c0001087983 */ /* 0x000f620000300800 */
[----:B------:R-:W-:-:S03]  /*1bc50*/  IMAD.MOV.U32 R5, RZ, RZ, R9 ;  /* 0x000000ffff057224 */ /* 0x000fc600078e0009 */
[----:B------:R-:W5:Y:S04]  /*1bc60*/  LDL.LU R11, [R1+0x68] ;  /* 0x00006800010b7983 */ /* 0x000f680000300800 */
[----:B------:R-:W5:Y:S04]  /*1bc70*/  LDL.LU R9, [R1+0x6c] ;  /* 0x00006c0001097983 */ /* 0x000f680000300800 */
[----:B------:R1:W-:Y:S04]  /*1bc80*/  LDGSTS.E [R6+0x7d00], desc[UR28][R4.64], P1 ;  /* 0x07d0000004067fae */ /* 0x0003e800089a101c */
[----:B------:R-:W5:Y:S01]  /*1bc90*/  LDL.LU R17, [R1+0x88] ;  /* 0x0000880001117983 */ /* 0x000f620000300800 */
[----:B-1----:R-:W-:-:S03]  /*1bca0*/  VIADD R6, R7, UR7 ;  /* 0x0000000707067c36 */ /* 0x002fc60008000000 */
[----:B------:R-:W5:Y:S01]  /*1bcb0*/  LDL.LU R7, [R1+0x8c] ;  /* 0x00008c0001077983 */ /* 0x000f620000300800 */
[----:B------:R-:W-:Y:S02]  /*1bcc0*/  IADD3 R200, P4, PT, R200, UR54, RZ ;  /* 0x00000036c8c87c10 */ /* 0x000fe4000ff9e0ff */
[----:B------:R-:W-:Y:S01]  /*1bcd0*/  IADD3 R208, P5, PT, R208, UR54, RZ ;  /* 0x00000036d0d07c10 */ /* 0x000fe2000ffbe0ff */
[----:B------:R-:W5:Y:S01]  /*1bce0*/  LDL.LU R16, [R1+0xac] ;  /* 0x0000ac0001107983 */ /* 0x000f620000300800 */
[----:B------:R-:W-:Y:S01]  /*1bcf0*/  IADD3.X R199, PT, PT, R199, UR32, RZ, P4, !PT ;  /* 0x00000020c7c77c10 */ /* 0x000fe2000a7fe4ff */
[----:B------:R-:W-:Y:S01]  /*1bd00*/  IMAD.MOV.U32 R4, RZ, RZ, R200 ;  /* 0x000000ffff047224 */ /* 0x000fe200078e00c8 */
[----:B------:R-:W-:Y:S01]  /*1bd10*/  IADD3.X R207, PT, PT, R207, UR32, RZ, P5, !PT ;  /* 0x00000020cfcf7c10 */ /* 0x000fe2000affe4ff */
[----:B------:R-:W5:Y:S02]  /*1bd20*/  LDL.LU R12, [R1+0xcc] ;  /* 0x0000cc00010c7983 */ /* 0x000f640000300800 */
[----:B------:R-:W-:Y:S01]  /*1bd30*/  IMAD.MOV.U32 R5, RZ, RZ, R199 ;  /* 0x000000ffff057224 */ /* 0x000fe200078e00c7 */
[----:B------:R-:W-:-:S04]  /*1bd40*/  IADD3 R216, P4, PT, R216, UR54, RZ ;  /* 0x00000036d8d87c10 */ /* 0x000fc8000ff9e0ff */
[----:B------:R1:W-:Y:S01]  /*1bd50*/  LDGSTS.E [R6+0x200], desc[UR28][R4.64], P1 ;  /* 0x0020000004067fae */ /* 0x0003e200089a101c */
[----:B------:R-:W-:Y:S02]  /*1bd60*/  IADD3.X R215, PT, PT, R215, UR32, RZ, P4, !PT ;  /* 0x00000020d7d77c10 */ /* 0x000fe4000a7fe4ff */
[----:B------:R-:W-:Y:S01]  /*1bd70*/  IADD3 R224, P5, PT, R224, UR54, RZ ;  /* 0x00000036e0e07c10 */ /* 0x000fe2000ffbe0ff */
[----:B-1----:R-:W-:Y:S02]  /*1bd80*/  IMAD.MOV.U32 R4, RZ, RZ, R208 ;  /* 0x000000ffff047224 */ /* 0x002fe400078e00d0 */
[----:B------:R-:W-:Y:S01]  /*1bd90*/  IMAD.MOV.U32 R5, RZ, RZ, R207 ;  /* 0x000000ffff057224 */ /* 0x000fe200078e00cf */
[----:B------:R-:W-:-:S04]  /*1bda0*/  IADD3.X R223, PT, PT, R223, UR32, RZ, P5, !PT ;  /* 0x00000020dfdf7c10 */ /* 0x000fc8000affe4ff */
[----:B------:R1:W-:Y:S01]  /*1bdb0*/  LDGSTS.E [R6+0x600], desc[UR28][R4.64], P1 ;  /* 0x0060000004067fae */ /* 0x0003e200089a101c */
        /* <DEDUP_REMOVED lines=24> */
[----:B------:R2:W-:Y:S01]  /*1bf40*/  STL [R1+0x8], R18 ;  /* 0x0000081201007387 */ /* 0x0005e20000100800 */
[----:B-1----:R-:W-:Y:S01]  /*1bf50*/  IMAD.MOV.U32 R5, RZ, RZ, R18 ;  /* 0x000000ffff057224 */ /* 0x002fe200078e0012 */
[----:B----4-:R-:W-:Y:S01]  /*1bf60*/  IADD3 R13, P4, PT, R13, UR54, RZ ;  /* 0x000000360d0d7c10 */ /* 0x010fe2000ff9e0ff */
[----:B------:R-:W-:-:S03]  /*1bf70*/  IMAD.MOV.U32 R4, RZ, RZ, R14 ;  /* 0x000000ffff047224 */ /* 0x000fc600078e000e */
[----:B---3--:R-:W-:Y:S02]  /*1bf80*/  IADD3.X R15, PT, PT, R15, UR32, RZ, P4, !PT ;  /* 0x000000200f0f7c10 */ /* 0x008fe4000a7fe4ff */
[----:B------:R1:W-:Y:S04]  /*1bf90*/  LDGSTS.E [R6+0x1e00], desc[UR28][R4.64], P1 ;  /* 0x01e0000004067fae */ /* 0x0003e800089a101c */
[----:B--2---:R-:W2:Y:S04]  /*1bfa0*/  LDL.LU R18, [R1+0xa8] ;  /* 0x0000a80001127983 */ /* 0x004ea80000300800 */
[----:B------:R-:W3:Y:S04]  /*1bfb0*/  LDL.LU R14, [R1+0xc8] ;  /* 0x0000c800010e7983 */ /* 0x000ee80000300800 */
[----:B------:R4:W-:Y:S01]  /*1bfc0*/  STL [R1+0x2c], R13 ;  /* 0x00002c0d01007387 */ /* 0x0009e20000100800 */
[----:B-1----:R-:W-:Y:S01]  /*1bfd0*/  IMAD.MOV.U32 R4, RZ, RZ, R13 ;  /* 0x000000ffff047224 */ /* 0x002fe200078e000d */
[----:B-----5:R-:W-:-:S02]  /*1bfe0*/  IADD3 R8, P5, PT, R8, UR54, RZ ;  /* 0x0000003608087c10 */ /* 0x020fc4000ffbe0ff */
[----:B------:R1:W-:Y:S02]  /*1bff0*/  STL [R1+0x28], R15 ;  /* 0x0000280f01007387 */ /* 0x0003e40000100800 */
[----:B------:R-:W-:Y:S02]  /*1c000*/  IADD3.X R10, PT, PT, R10, UR32, RZ, P5, !PT ;  /* 0x000000200a0a7c10 */ /* 0x000fe4000affe4ff */
[----:B------:R-:W-:Y:S01]  /*1c010*/  STL [R1+0x4c], R8 ;  /* 0x00004c0801007387 */ /* 0x000fe20000100800 */
[----:B------:R-:W-:-:S03]  /*1c020*/  IMAD.MOV.U32 R5, RZ, RZ, R15 ;  /* 0x000000ffff057224 */ /* 0x000fc600078e000f */
[----:B----4-:R-:W4:Y:S01]  /*1c030*/  LDL.LU R13, [R1+0xec] ;  /* 0x0000ec00010d7983 */ /* 0x010f220000300800 */
[----:B------:R-:W-:-:S03]  /*1c040*/  IADD3 R9, P4, PT, R9, UR54, RZ ;  /* 0x0000003609097c10 */ /* 0x000fc6000ff9e0ff */
[----:B------:R5:W-:Y:S04]  /*1c050*/  STL [R1+0x48], R10 ;  /* 0x0000480a01007387 */ /* 0x000be80000100800 */
[----:B------:R-:W4:Y:S04]  /*1c060*/  LDL.LU R19, [R1+0x10c] ;  /* 0x00010c0001137983 */ /* 0x000f280000300800 */
[----:B-1----:R-:W4:Y:S01]  /*1c070*/  LDL.LU R15, [R1+0xe8] ;  /* 0x0000e800010f7983 */ /* 0x002f220000300800 */
[----:B------:R-:W-:-:S03]  /*1c080*/  IADD3.X R11, PT, PT, R11, UR32, RZ, P4, !PT ;  /* 0x000000200b0b7c10 */ /* 0x000fc6000a7fe4ff */
[----:B------:R1:W-:Y:S04]  /*1c090*/  LDGSTS.E [R6+0x2200], desc[UR28][R4.64], P1 ;  /* 0x0220000004067fae */ /* 0x0003e800089a101c */
[----:B------:R-:W4:Y:S01]  /*1c0a0*/  LDL.LU R20, [R1+0x108] ;  /* 0x0001080001147983 */ /* 0x000f220000300800 */
[----:B-1----:R-:W-:Y:S02]  /*1c0b0*/  IMAD.MOV.U32 R4, RZ, RZ, R8 ;  /* 0x000000ffff047224 */ /* 0x002fe400078e0008 */
[----:B------:R-:W-:Y:S02]  /*1c0c0*/  IMAD.MOV.U32 R5, RZ, RZ, R10 ;  /* 0x000000ffff057224 */ /* 0x000fe400078e000a */
[----:B-----5:R-:W5:Y:S04]  /*1c0d0*/  LDL.LU R10, [R1+0x12c] ;  /* 0x00012c00010a7983 */ /* 0x020f680000300800 */
[----:B------:R-:W5:Y:S04]  /*1c0e0*/  LDL.LU R8, [R1+0x14c] ;  /* 0x00014c0001087983 */ /* 0x000f680000300800 */
[----:B------:R-:W-:Y:S04]  /*1c0f0*/  STL [R1+0x6c], R9 ;  /* 0x00006c0901007387 */ /* 0x000fe80000100800 */
[----:B------:R1:W-:Y:S04]  /*1c100*/  LDGSTS.E [R6+0x2600], desc[UR28][R4.64], P1 ;  /* 0x0260000004067fae */ /* 0x0003e800089a101c */
[----:B------:R1:W-:Y:S02]  /*1c110*/  STL [R1+0x68], R11 ;  /* 0x0000680b01007387 */ /* 0x0003e40000100800 */
[----:B-1----:R-:W-:-:S02]  /*1c120*/  IMAD.MOV.U32 R5, RZ, RZ, R11 ;  /* 0x000000ffff057224 */ /* 0x002fc400078e000b */
[----:B------:R-:W-:-:S05]  /*1c130*/  IMAD.MOV.U32 R4, RZ, RZ, R9 ;  /* 0x000000ffff047224 */ /* 0x000fca00078e0009 */
[----:B------:R1:W-:Y:S01]  /*1c140*/  LDGSTS.E [R6+0x2a00], desc[UR28][R4.64], P1 ;  /* 0x02a0000004067fae */ /* 0x0003e200089a101c */
[----:B------:R-:W-:-:S04]  /*1c150*/  IADD3 R7, P5, PT, R7, UR54, RZ ;  /* 0x0000003607077c10 */ /* 0x000fc8000ffbe0ff */
[----:B------:R-:W-:Y:S01]  /*1c160*/  IADD3.X R17, PT, PT, R17, UR32, RZ, P5, !PT ;  /* 0x0000002011117c10 */ /* 0x000fe2000affe4ff */
[----:B------:R-:W-:Y:S04]  /*1c170*/  STL [R1+0x8c], R7 ;  /* 0x00008c0701007387 */ /* 0x000fe80000100800 */
[----:B------:R-:W5:Y:S04]  /*1c180*/  LDL.LU R11, [R1+0x128] ;  /* 0x00012800010b7983 */ /* 0x000f680000300800 */
[----:B------:R1:W-:Y:S04]  /*1c190*/  STL [R1+0x88], R17 ;  /* 0x0000881101007387 */ /* 0x0003e80000100800 */
[----:B------:R-:W5:Y:S01]  /*1c1a0*/  LDL.LU R9, [R1+0x148] ;  /* 0x0001480001097983 */ /* 0x000f620000300800 */
[----:B------:R-:W-:Y:S01]  /*1c1b0*/  IADD3 R16, P4, PT, R16, UR54, RZ ;  /* 0x0000003610107c10 */ /* 0x000fe2000ff9e0ff */
[----:B-1----:R-:W-:Y:S01]  /*1c1c0*/  IMAD.MOV.U32 R4, RZ, RZ, R7 ;  /* 0x000000ffff047224 */ /* 0x002fe200078e0007 */
[----:B------:R-:W-:Y:S01]  /*1c1d0*/  IADD3 R12, P5, PT, R12, UR54, RZ ;  /* 0x000000360c0c7c10 */ /* 0x000fe2000ffbe0ff */
[----:B------:R-:W-:-:S02]  /*1c1e0*/  IMAD.MOV.U32 R5, RZ, RZ, R17 ;  /* 0x000000ffff057224 */ /* 0x000fc400078e0011 */
[----:B------:R-:W5:Y:S04]  /*1c1f0*/  LDL.LU R17, [R1+0x16c] ;  /* 0x00016c0001117983 */ /* 0x000f680000300800 */
[----:B------:R-:W5:Y:S04]  /*1c200*/  LDL.LU R7, [R1+0x18c] ;  /* 0x00018c0001077983 */ /* 0x000f680000300800 */
[----:B------:R-:W-:Y:S04]  /*1c210*/  STL [R1+0xac], R16 ;  /* 0x0000ac1001007387 */ /* 0x000fe80000100800 */
[----:B------:R1:W-:Y:S02]  /*1c220*/  LDGSTS.E [R6+0x2e00], desc[UR28][R4.64], P1 ;  /* 0x02e0000004067fae */ /* 0x0003e400089a101c */
[----:B-1----:R-:W-:Y:S01]  /*1c230*/  IMAD.MOV.U32 R4, RZ, RZ, R16 ;  /* 0x000000ffff047224 */ /* 0x002fe200078e0010 */
[----:B--2---:R-:W-:-:S02]  /*1c240*/  IADD3.X R18, PT, PT, R18, UR32, RZ, P4, !PT ;  /* 0x0000002012127c10 */ /* 0x004fc4000a7fe4ff */
[----:B---3--:R-:W-:-:S03]  /*1c250*/  IADD3.X R14, PT, PT, R14, UR32, RZ, P5, !PT ;  /* 0x000000200e0e7c10 */ /* 0x008fc6000affe4ff */
[----:B------:R1:W-:Y:S01]  /*1c260*/  STL [R1+0xa8], R18 ;  /* 0x0000a81201007387 */ /* 0x0003e20000100800 */
[----:B------:R-:W-:-:S03]  /*1c270*/  IMAD.MOV.U32 R5, RZ, RZ, R18 ;  /* 0x000000ffff057224 */ /* 0x000fc600078e0012 */
[----:B------:R-:W-:Y:S04]  /*1c280*/  STL [R1+0xcc], R12 ;  /* 0x0000cc0c01007387 */ /* 0x000fe80000100800 */
[----:B------:R2:W-:Y:S04]  /*1c290*/  LDGSTS.E [R6+0x3200], desc[UR28][R4.64], P1 ;  /* 0x0320000004067fae */ /* 0x0005e800089a101c */
[----:B-1----:R-:W3:Y:S04]  /*1c2a0*/  LDL.LU R18, [R1+0x168] ;  /* 0x0001680001127983 */ /* 0x002ee80000300800 */
[----:B------:R1:W-:Y:S01]  /*1c2b0*/  STL [R1+0xc8], R14 ;  /* 0x0000c80e01007387 */ /* 0x0003e20000100800 */
[----:B----4-:R-:W-:-:S03]  /*1c2c0*/  IADD3 R13, P4, PT, R13, UR54, RZ ;  /* 0x000000360d0d7c10 */ /* 0x010fc6000ff9e0ff */
[----:B------:R-:W4:Y:S01]  /*1c2d0*/  LDL.LU R16, [R1+0x188] ;  /* 0x0001880001107983 */ /* 0x000f220000300800 */
[----:B--2---:R-:W-:Y:S02]  /*1c2e0*/  IMAD.MOV.U32 R4, RZ, RZ, R12 ;  /* 0x000000ffff047224 */ /* 0x004fe400078e000c */
[----:B------:R-:W-:Y:S02]  /*1c2f0*/  IMAD.MOV.U32 R5, RZ, RZ, R14 ;  /* 0x000000ffff057224 */ /* 0x000fe400078e000e */
[----:B-1----:R-:W2:Y:S01]  /*1c300*/  LDL.LU R14, [R1+0x1ac] ;  /* 0x0001ac00010e7983 */ /* 0x002ea20000300800 */
[----:B------:R-:W-:-:S03]  /*1c310*/  IADD3 R19, P5, PT, R19, UR54, RZ ;  /* 0x0000003613137c10 */ /* 0x000fc6000ffbe0ff */
[----:B------:R1:W-:Y:S01]  /*1c320*/  LDGSTS.E [R6+0x3600], desc[UR28][R4.64], P1 ;  /* 0x0360000004067fae */ /* 0x0003e200089a101c */
[----:B------:R-:W-:-:S03]  /*1c330*/  IADD3.X R15, PT, PT, R15, UR32, RZ, P4, !PT ;  /* 0x000000200f0f7c10 */ /* 0x000fc6000a7fe4ff */
[----:B------:R-:W2:Y:S01]  /*1c340*/  LDL.LU R12, [R1+0x1cc] ;  /* 0x0001cc00010c7983 */ /* 0x000ea20000300800 */
[----:B------:R-:W-:Y:S01]  /*1c350*/  IADD3.X R20, PT, PT, R20, UR32, RZ, P5, !PT ;  /* 0x0000002014147c10 */ /* 0x000fe2000affe4ff */
[----:B-1----:R-:W-:Y:S02]  /*1c360*/  IMAD.MOV.U32 R4, RZ, RZ, R13 ;  /* 0x000000ffff047224 */ /* 0x002fe400078e000d */
[----:B------:R-:W-:Y:S01]  /*1c370*/  IMAD.MOV.U32 R5, RZ, RZ, R15 ;  /* 0x000000ffff057224 */ /* 0x000fe200078e000f */
[----:B------:R-:W-:Y:S04]  /*1c380*/  STL [R1+0xec], R13 ;  /* 0x0000ec0d01007387 */ /* 0x000fe80000100800 */
[----:B------:R1:W-:Y:S01]  /*1c390*/  LDGSTS.E [R6+0x3a00], desc[UR28][R4.64], P1 ;  /* 0x03a0000004067fae */ /* 0x0003e200089a101c */
[----:B-----5:R-:W-:-:S03]  /*1c3a0*/  IADD3 R10, P4, PT, R10, UR54, RZ ;  /* 0x000000360a0a7c10 */ /* 0x020fc6000ff9e0ff */
[----:B------:R5:W-:Y:S01]  /*1c3b0*/  STL [R1+0xe8], R15 ;  /* 0x0000e80f01007387 */ /* 0x000be20000100800 */
[----:B------:R-:W-:-:S03]  /*1c3c0*/  IADD3 R8, P5, PT, R8, UR54, RZ ;  /* 0x0000003608087c10 */ /* 0x000fc6000ffbe0ff */
[----:B------:R-:W-:Y:S01]  /*1c3d0*/  STL [R1+0x10c], R19 ;  /* 0x00010c1301007387 */ /* 0x000fe20000100800 */
[----:B-1----:R-:W-:Y:S02]  /*1c3e0*/  IMAD.MOV.U32 R4, RZ, RZ, R19 ;  /* 0x000000ffff047224 */ /* 0x002fe400078e0013 */
[----:B------:R-:W-:Y:S01]  /*1c3f0*/  IMAD.MOV.U32 R5, RZ, RZ, R20 ;  /* 0x000000ffff057224 */ /* 0x000fe200078e0014 */
[----:B-----5:R-:W5:Y:S04]  /*1c400*/  LDL.LU R15, [R1+0x1a8] ;  /* 0x0001a800010f7983 */ /* 0x020f680000300800 */
[----:B------:R1:W-:Y:S04]  /*1c410*/  LDGSTS.E [R6+0x3e00], desc[UR28][R4.64], P1 ;  /* 0x03e0000004067fae */ /* 0x0003e800089a101c */
[----:B------:R-:W-:Y:S04]  /*1c420*/  STL [R1+0x108], R20 ;  /* 0x0001081401007387 */ /* 0x000fe80000100800 */
[----:B------:R-:W5:Y:S01]  /*1c430*/  LDL.LU R13, [R1+0x1c8] ;  /* 0x0001c800010d7983 */ /* 0x000f620000300800 */
[----:B-1----:R-:W-:-:S03]  /*1c440*/  IMAD.MOV.U32 R4, RZ, RZ, R10 ;  /* 0x000000ffff047224 */ /* 0x002fc600078e000a */
[----:B------:R1:W-:Y:S01]  /*1c450*/  STL [R1+0x12c], R10 ;  /* 0x00012c0a01007387 */ /* 0x0003e20000100800 */
[----:B------:R-:W-:-:S05]  /*1c460*/  IADD3.X R11, PT, PT, R11, UR32, RZ, P4, !PT ;  /* 0x000000200b0b7c10 */ /* 0x000fca000a7fe4ff */
[----:B------:R-:W-:Y:S01]  /*1c470*/  IMAD.MOV.U32 R5, RZ, RZ, R11 ;  /* 0x000000ffff057224 */ /* 0x000fe200078e000b */
[----:B------:R-:W-:Y:S01]  /*1c480*/  IADD3.X R9, PT, PT, R9, UR32, RZ, P5, !PT ;  /* 0x0000002009097c10 */ /* 0x000fe2000affe4ff */
[----:B------:R-:W-:Y:S04]  /*1c490*/  STL [R1+0x128], R11 ;  /* 0x0001280b01007387 */ /* 0x000fe80000100800 */
[----:B------:R1:W-:Y:S04]  /*1c4a0*/  STL [R1+0x14c], R8 ;  /* 0x00014c0801007387 */ /* 0x0003e80000100800 */
[----:B------:R1:W-:Y:S04]  /*1c4b0*/  LDGSTS.E [R6+0x4200], desc[UR28][R4.64], P1 ;  /* 0x0420000004067fae */ /* 0x0003e800089a101c */
[----:B------:R1:W-:Y:S04]  /*1c4c0*/  STL [R1+0x148], R9 ;  /* 0x0001480901007387 */ /* 0x0003e80000100800 */
[----:B-1----:R-:W5:Y:S01]  /*1c4d0*/  LDL.LU R10, [R1+0x1e8] ;  /* 0x0001e800010a7983 */ /* 0x002f620000300800 */
[----:B------:R-:W-:-:S03]  /*1c4e0*/  IMAD.MOV.U32 R4, RZ, RZ, R8 ;  /* 0x000000ffff047224 */ /* 0x000fc600078e0008 */
        /* <DEDUP_REMOVED lines=9> */
[----:B---3--:R-:W-:-:S05]  /*1c580*/  IADD3.X R18, PT, PT, R18, UR32, RZ, P4, !PT ;  /* 0x0000002012127c10 */ /* 0x008fca000a7fe4ff */
[----:B------:R-:W-:Y:S01]  /*1c590*/  IMAD.MOV.U32 R5, RZ, RZ, R18 ;  /* 0x000000ffff057224 */ /* 0x000fe200078e0012 */
[----:B----4-:R-:W-:Y:S01]  /*1c5a0*/  IADD3.X R16, PT, PT, R16, UR32, RZ, P5, !PT ;  /* 0x0000002010107c10 */ /* 0x010fe2000affe4ff */
[----:B------:R-:W-:Y:S04]  /*1c5b0*/  STL [R1+0x168], R18 ;  /* 0x0001681201007387 */ /* 0x000fe80000100800 */
[----:B------:R1:W-:Y:S04]  /*1c5c0*/  STL [R1+0x18c], R7 ;  /* 0x00018c0701007387 */ /* 0x0003e80000100800 */
[----:B------:R3:W-:Y:S04]  /*1c5d0*/  LDGSTS.E [R6+0x4a00], desc[UR28][R4.64], P1 ;  /* 0x04a0000004067fae */ /* 0x0007e800089a101c */
[----:B------:R4:W-:Y:S04]  /*1c5e0*/  STL [R1+0x188], R16 ;  /* 0x0001881001007387 */ /* 0x0009e80000100800 */
[----:B------:R-:W5:Y:S01]  /*1c5f0*/  LDL.LU R22, [R1+0x228] ;  /* 0x0002280001167983 */ /* 0x000f620000300800 */
[----:B---3--:R-:W-:-:S03]  /*1c600*/  IMAD.MOV.U32 R4, RZ, RZ, R7 ;  /* 0x000000ffff047224 */ /* 0x008fc600078e0007 */
[----:B-1----:R-:W3:Y:S01]  /*1c610*/  LDL.LU R7, [R1+0x22c] ;  /* 0x00022c0001077983 */ /* 0x002ee20000300800 */
[----:B--2---:R-:W-:-:S03]  /*1c620*/  IADD3 R14, P4, PT, R14, UR54, RZ ;  /* 0x000000360e0e7c10 */ /* 0x004fc6000ff9e0ff */
[----:B------:R-:W2:Y:S04]  /*1c630*/  LDL.LU R21, [R1+0x248] ;  /* 0x0002480001157983 */ /* 0x000ea80000300800 */
[----:B------:R-:W2:Y:S01]  /*1c640*/  LDL.LU R20, [R1+0x24c] ;  /* 0x00024c0001147983 */ /* 0x000ea20000300800 */
[----:B------:R-:W-:Y:S01]  /*1c650*/  IMAD.MOV.U32 R5, RZ, RZ, R16 ;  /* 0x000000ffff057224 */ /* 0x000fe200078e0010 */
[----:B------:R-:W-:Y:S02]  /*1c660*/  IADD3 R12, P5, PT, R12, UR54, RZ ;  /* 0x000000360c0c7c10 */ /* 0x000fe4000ffbe0ff */
[----:B------:R-:W-:Y:S04]  /*1c670*/  STL [R1+0x1ac], R14 ;  /* 0x0001ac0e01007387 */ /* 0x000fe80000100800 */
[----:B------:R1:W-:Y:S01]  /*1c680*/  LDGSTS.E [R6+0x4e00], desc[UR28][R4.64], P1 ;  /* 0x04e0000004067fae */ /* 0x0003e200089a101c */
[----:B-----5:R-:W-:-:S05]  /*1c690*/  IADD3.X R15, PT, PT, R15, UR32, RZ, P4, !PT ;  /* 0x000000200f0f7c10 */ /* 0x020fca000a7fe4ff */
[----:B------:R5:W-:Y:S01]  /*1c6a0*/  STL [R1+0x1a8], R15 ;  /* 0x0001a80f01007387 */ /* 0x000be20000100800 */
[----:B-1----:R-:W-:Y:S02]  /*1c6b0*/  IMAD.MOV.U32 R4, RZ, RZ, R14 ;  /* 0x000000ffff047224 */ /* 0x002fe400078e000e */
[----:B------:R-:W-:Y:S01]  /*1c6c0*/  IMAD.MOV.U32 R5, RZ, RZ, R15 ;  /* 0x000000ffff057224 */ /* 0x000fe200078e000f */
[----:B------:R-:W-:Y:S01]  /*1c6d0*/  IADD3.X R13, PT, PT, R13, UR32, RZ, P5, !PT ;  /* 0x000000200d0d7c10 */ /* 0x000fe2000affe4ff */
[----:B------:R-:W-:Y:S04]  /*1c6e0*/  STL [R1+0x1cc], R12 ;  /* 0x0001cc0c01007387 */ /* 0x000fe80000100800 */
[----:B------:R-:W2:Y:S04]  /*1c6f0*/  LDL.LU R18, [R1+0x26c] ;  /* 0x00026c0001127983 */ /* 0x000ea80000300800 */
[----:B------:R1:W-:Y:S04]  /*1c700*/  STL [R1+0x1c8], R13 ;  /* 0x0001c80d01007387 */ /* 0x0003e80000100800 */
[----:B----4-:R-:W4:Y:S04]  /*1c710*/  LDL.LU R16, [R1+0x28c] ;  /* 0x00028c0001107983 */ /* 0x010f280000300800 */
[----:B------:R1:W-:Y:S04]  /*1c720*/  LDGSTS.E [R6+0x5200], desc[UR28][R4.64], P1 ;  /* 0x0520000004067fae */ /* 0x0003e800089a101c */
[----:B------:R-:W4:Y:S04]  /*1c730*/  LDL.LU R19, [R1+0x268] ;  /* 0x0002680001137983 */ /* 0x000f280000300800 */
[----:B------:R-:W4:Y:S01]  /*1c740*/  LDL.LU R17, [R1+0x288] ;  /* 0x0002880001117983 */ /* 0x000f220000300800 */
[----:B-1----:R-:W-:-:S03]  /*1c750*/  IMAD.MOV.U32 R4, RZ, RZ, R12 ;  /* 0x000000ffff047224 */ /* 0x002fc600078e000c */
[----:B-----5:R-:W5:Y:S01]  /*1c760*/  LDL.LU R15, [R1+0x2a8] ;  /* 0x0002a800010f7983 */ /* 0x020f620000300800 */
[----:B------:R-:W-:-:S03]  /*1c770*/  IMAD.MOV.U32 R5, RZ, RZ, R13 ;  /* 0x000000ffff057224 */ /* 0x000fc600078e000d */
[----:B------:R-:W5:Y:S04]  /*1c780*/  LDL.LU R14, [R1+0x2ac] ;  /* 0x0002ac00010e7983 */ /* 0x000f680000300800 */
[----:B------:R-:W5:Y:S04]  /*1c790*/  LDL.LU R13, [R1+0x2c8] ;  /* 0x0002c800010d7983 */ /* 0x000f680000300800 */
[----:B------:R-:W5:Y:S04]  /*1c7a0*/  LDL.LU R12, [R1+0x2cc] ;  /* 0x0002cc00010c7983 */ /* 0x000f680000300800 */
[----:B------:R1:W-:Y:S01]  /*1c7b0*/  LDGSTS.E [R6+0x5600], desc[UR28][R4.64], P1 ;  /* 0x0560000004067fae */ /* 0x0003e200089a101c */
[----:B------:R-:W-:-:S04]  /*1c7c0*/  IADD3 R8, P4, PT, R8, UR54, RZ ;  /* 0x0000003608087c10 */ /* 0x000fc8000ff9e0ff */
[----:B------:R-:W-:Y:S02]  /*1c7d0*/  IADD3.X R10, PT, PT, R10, UR32, RZ, P4, !PT ;  /* 0x000000200a0a7c10 */ /* 0x000fe4000a7fe4ff */
[----:B------:R-:W-:Y:S01]  /*1c7e0*/  IADD3 R9, P5, PT, R9, UR54, RZ ;  /* 0x0000003609097c10 */ /* 0x000fe2000ffbe0ff */
        /* <DEDUP_REMOVED lines=10> */
[----:B------:R-:W-:-:S02]  /*1c890*/  IMAD.MOV.U32 R5, RZ, RZ, R11 ;  /* 0x000000ffff057224 */ /* 0x000fc400078e000b */
[----:B------:R-:W-:Y:S01]  /*1c8a0*/  IMAD.MOV.U32 R4, RZ, RZ, R9 ;  /* 0x000000ffff047224 */ /* 0x000fe200078e0009 */
[----:B-1----:R-:W5:Y:S04]  /*1c8b0*/  LDL.LU R11, [R1+0x2e8] ;  /* 0x0002e800010b7983 */ /* 0x002f680000300800 */
[----:B------:R-:W5:Y:S04]  /*1c8c0*/  LDL.LU R9, [R1+0x308] ;  /* 0x0003080001097983 */ /* 0x000f680000300800 */
[----:B------:R1:W-:Y:S01]  /*1c8d0*/  LDGSTS.E [R6+0x5e00], desc[UR28][R4.64], P1 ;  /* 0x05e0000004067fae */ /* 0x0003e200089a101c */
[----:B---3--:R-:W-:-:S04]  /*1c8e0*/  IADD3 R7, P4, PT, R7, UR54, RZ ;  /* 0x0000003607077c10 */ /* 0x008fc8000ff9e0ff */
[----:B------:R-:W-:Y:S01]  /*1c8f0*/  IADD3.X R22, PT, PT, R22, UR32, RZ, P4, !PT ;  /* 0x0000002016167c10 */ /* 0x000fe2000a7fe4ff */
[----:B------:R3:W-:Y:S01]  /*1c900*/  STL [R1+0x22c], R7 ;  /* 0x00022c0701007387 */ /* 0x0007e20000100800 */
[----:B--2---:R-:W-:-:S03]  /*1c910*/  IADD3 R20, P5, PT, R20, UR54, RZ ;  /* 0x0000003614147c10 */ /* 0x004fc6000ffbe0ff */
[----:B------:R-:W-:Y:S01]  /*1c920*/  STL [R1+0x228], R22 ;  /* 0x0002281601007387 */ /* 0x000fe20000100800 */
[----:B-1----:R-:W-:-:S03]  /*1c930*/  IMAD.MOV.U32 R4, RZ, RZ, R7 ;  /* 0x000000ffff047224 */ /* 0x002fc600078e0007 */
[----:B------:R-:W-:Y:S04]  /*1c940*/  STL [R1+0x24c], R20 ;  /* 0x00024c1401007387 */ /* 0x000fe80000100800 */
[----:B---3--:R-:W2:Y:S01]  /*1c950*/  LDL R7, [R1+0x5c8] ;  /* 0x0005c80001077983 */ /* 0x008ea20000100800 */
[----:B------:R-:W-:Y:S01]  /*1c960*/  IMAD.MOV.U32 R5, RZ, RZ, R22 ;  /* 0x000000ffff057224 */ /* 0x000fe200078e0016 */
[----:B------:R-:W-:-:S04]  /*1c970*/  IADD3.X R21, PT, PT, R21, UR32, RZ, P5, !PT ;  /* 0x0000002015157c10 */ /* 0x000fc8000affe4ff */
[----:B------:R1:W-:Y:S04]  /*1c980*/  LDGSTS.E [R6+0x6200], desc[UR28][R4.64], P1 ;  /* 0x0620000004067fae */ /* 0x0003e800089a101c */
[----:B------:R-:W-:Y:S01]  /*1c990*/  STL [R1+0x248], R21 ;  /* 0x0002481501007387 */ /* 0x000fe20000100800 */
[----:B------:R-:W-:Y:S01]  /*1c9a0*/  IADD3 R18, P4, PT, R18, UR54, RZ ;  /* 0x0000003612127c10 */ /* 0x000fe2000ff9e0ff */
[----:B-1----:R-:W-:Y:S02]  /*1c9b0*/  IMAD.MOV.U32 R4, RZ, RZ, R20 ;  /* 0x000000ffff047224 */ /* 0x002fe400078e0014 */
[----:B------:R-:W-:Y:S01]  /*1c9c0*/  IMAD.MOV.U32 R5, RZ, RZ, R21 ;  /* 0x000000ffff057224 */ /* 0x000fe200078e0015 */
[----:B----4-:R-:W-:-:S04]  /*1c9d0*/  IADD3 R16, P5, PT, R16, UR54, RZ ;  /* 0x0000003610107c10 */ /* 0x010fc8000ffbe0ff */
[----:B------:R1:W-:Y:S01]  /*1c9e0*/  LDGSTS.E [R6+0x6600], desc[UR28][R4.64], P1 ;  /* 0x0660000004067fae */ /* 0x0003e200089a101c */
[----:B------:R-:W-:Y:S02]  /*1c9f0*/  IADD3.X R19, PT, PT, R19, UR32, RZ, P4, !PT ;  /* 0x0000002013137c10 */ /* 0x000fe4000a7fe4ff */
[----:B------:R-:W-:Y:S01]  /*1ca00*/  IADD3.X R17, PT, PT, R17, UR32, RZ, P5, !PT ;  /* 0x0000002011117c10 */ /* 0x000fe2000affe4ff */
[----:B------:R3:W-:Y:S01]  /*1ca10*/  STL [R1+0x26c], R18 ;  /* 0x00026c1201007387 */ /* 0x0007e20000100800 */
[----:B-1----:R-:W-:Y:S02]  /*1ca20*/  IMAD.MOV.U32 R4, RZ, RZ, R18 ;  /* 0x000000ffff047224 */ /* 0x002fe400078e0012 */
[----:B------:R-:W-:Y:S01]  /*1ca30*/  IMAD.MOV.U32 R5, RZ, RZ, R19 ;  /* 0x000000ffff057224 */ /* 0x000fe200078e0013 */
[----:B-----5:R-:W-:Y:S01]  /*1ca40*/  IADD3 R14, P4, PT, R14, UR54, RZ ;  /* 0x000000360e0e7c10 */ /* 0x020fe2000ff9e0ff */
[----:B------:R-:W-:Y:S03]  /*1ca50*/  STL [R1+0x268], R19 ;  /* 0x0002681301007387 */ /* 0x000fe60000100800 */
[----:B------:R-:W-:-:S02]  /*1ca60*/  IADD3.X R15, PT, PT, R15, UR32, RZ, P4, !PT ;  /* 0x000000200f0f7c10 */ /* 0x000fc4000a7fe4ff */
[----:B------:R-:W-:Y:S01]  /*1ca70*/  IADD3 R12, P5, PT, R12, UR54, RZ ;  /* 0x000000360c0c7c10 */ /* 0x000fe2000ffbe0ff */
[----:B------:R-:W-:Y:S03]  /*1ca80*/  STL [R1+0x28c], R16 ;  /* 0x00028c1001007387 */ /* 0x000fe60000100800 */
[----:B------:R-:W-:Y:S01]  /*1ca90*/  IADD3.X R13, PT, PT, R13, UR32, RZ, P5, !PT ;  /* 0x000000200d0d7c10 */ /* 0x000fe2000affe4ff */
[----:B------:R-:W-:Y:S04]  /*1caa0*/  STL [R1+0x288], R17 ;  /* 0x0002881101007387 */ /* 0x000fe80000100800 */
[----:B------:R1:W-:Y:S04]  /*1cab0*/  STL [R1+0x2ac], R14 ;  /* 0x0002ac0e01007387 */ /* 0x0003e80000100800 */
[----:B------:R4:W-:Y:S04]  /*1cac0*/  LDGSTS.E [R6+0x6a00], desc[UR28][R4.64], P1 ;  /* 0x06a0000004067fae */ /* 0x0009e800089a101c */
[----:B------:R5:W-:Y:S04]  /*1cad0*/  STL [R1+0x2a8], R15 ;  /* 0x0002a80f01007387 */ /* 0x000be80000100800 */
[----:B------:R-:W-:Y:S01]  /*1cae0*/  STL [R1+0x2cc], R12 ;  /* 0x0002cc0c01007387 */ /* 0x000fe20000100800 */
[----:B----4-:R-:W-:-:S03]  /*1caf0*/  IMAD.MOV.U32 R4, RZ, RZ, R16 ;  /* 0x000000ffff047224 */ /* 0x010fc600078e0010 */
[----:B------:R4:W-:Y:S01]  /*1cb00*/  STL [R1+0x2c8], R13 ;  /* 0x0002c80d01007387 */ /* 0x0009e20000100800 */
[----:B------:R-:W-:-:S05]  /*1cb10*/  IMAD.MOV.U32 R5, RZ, RZ, R17 ;  /* 0x000000ffff057224 */ /* 0x000fca00078e0011 */
[----:B------:R1:W-:Y:S02]  /*1cb20*/  LDGSTS.E [R6+0x6e00], desc[UR28][R4.64], P1 ;  /* 0x06e0000004067fae */ /* 0x0003e400089a101c */
[----:B-1----:R-:W-:Y:S01]  /*1cb30*/  IMAD.MOV.U32 R4, RZ, RZ, R14 ;  /* 0x000000ffff047224 */ /* 0x002fe200078e000e */
[----:B------:R-:W-:Y:S02]  /*1cb40*/  IADD3 R10, P4, PT, R10, UR54, RZ ;  /* 0x000000360a0a7c10 */ /* 0x000fe4000ff9e0ff */
[----:B------:R-:W-:-:S03]  /*1cb50*/  IADD3 R8, P5, PT, R8, UR54, RZ ;  /* 0x0000003608087c10 */ /* 0x000fc6000ffbe0ff */
[----:B------:R1:W-:Y:S01]  /*1cb60*/  STL [R1+0x2ec], R10 ;  /* 0x0002ec0a01007387 */ /* 0x0003e20000100800 */
[----:B------:R-:W-:Y:S02]  /*1cb70*/  IADD3.X R11, PT, PT, R11, UR32, RZ, P4, !PT ;  /* 0x000000200b0b7c10 */ /* 0x000fe4000a7fe4ff */
[----:B------:R-:W-:-:S03]  /*1cb80*/  IADD3.X R9, PT, PT, R9, UR32, RZ, P5, !PT ;  /* 0x0000002009097c10 */ /* 0x000fc6000affe4ff */
[----:B------:R-:W-:Y:S04]  /*1cb90*/  STL [R1+0x2e8], R11 ;  /* 0x0002e80b01007387 */ /* 0x000fe80000100800 */
[----:B------:R1:W-:Y:S04]  /*1cba0*/  STL [R1+0x30c], R8 ;  /* 0x00030c0801007387 */ /* 0x0003e80000100800 */
[----:B------:R1:W-:Y:S04]  /*1cbb0*/  STL [R1+0x308], R9 ;  /* 0x0003080901007387 */ /* 0x0003e80000100800 */
[----:B---3--:R-:W3:Y:S04]  /*1cbc0*/  LDL.LU R18, [R1+0x10] ;  /* 0x0000100001127983 */ /* 0x008ee80000300800 */
[----:B------:R-:W3:Y:S01]  /*1cbd0*/  LDL.LU R14, [R1+0x14] ;  /* 0x00001400010e7983 */ /* 0x000ee20000300800 */
[----:B------:R-:W-:Y:S01]  /*1cbe0*/  IMAD.MOV.U32 R5, RZ, RZ, R15 ;  /* 0x000000ffff057224 */ /* 0x000fe200078e000f */
[----:B------:R-:W-:-:S02]  /*1cbf0*/  IADD3 R202, P4, PT, R202, UR54, RZ ;  /* 0x00000036caca7c10 */ /* 0x000fc4000ff9e0ff */
[----:B------:R-:W-:Y:S01]  /*1cc00*/  IADD3 R210, P5, PT, R210, UR54, RZ ;  /* 0x00000036d2d27c10 */ /* 0x000fe2000ffbe0ff */
[----:B-----5:R-:W5:Y:S04]  /*1cc10*/  LDL.LU R15, [R1+0x30] ;  /* 0x00003000010f7983 */ /* 0x020f680000300800 */
[----:B------:R1:W-:Y:S02]  /*1cc20*/  LDGSTS.E [R6+0x7200], desc[UR28][R4.64], P1 ;  /* 0x0720000004067fae */ /* 0x0003e400089a101c */
[----:B-1----:R-:W-:Y:S02]  /*1cc30*/  IMAD.MOV.U32 R4, RZ, RZ, R12 ;  /* 0x000000ffff047224 */ /* 0x002fe400078e000c */
[----:B------:R-:W-:Y:S01]  /*1cc40*/  IMAD.MOV.U32 R5, RZ, RZ, R13 ;  /* 0x000000ffff057224 */ /* 0x000fe200078e000d */
[----:B------:R-:W-:Y:S01]  /*1cc50*/  IADD3.X R201, PT, PT, R201, UR32, RZ, P4, !PT ;  /* 0x00000020c9c97c10 */ /* 0x000fe2000a7fe4ff */
[----:B----4-:R-:W4:Y:S04]  /*1cc60*/  LDL.LU R13, [R1+0x34] ;  /* 0x00003400010d7983 */ /* 0x010f280000300800 */
[----:B------:R1:W-:Y:S02]  /*1cc70*/  LDGSTS.E [R6+0x7600], desc[UR28][R4.64], P1 ;  /* 0x0760000004067fae */ /* 0x0003e400089a101c */
[----:B-1----:R-:W-:-:S02]  /*1cc80*/  IMAD.MOV.U32 R4, RZ, RZ, R10 ;  /* 0x000000ffff047224 */ /* 0x002fc400078e000a */
[----:B------:R-:W-:Y:S01]  /*1cc90*/  IMAD.MOV.U32 R5, RZ, RZ, R11 ;  /* 0x000000ffff057224 */ /* 0x000fe200078e000b */
[----:B------:R-:W-:Y:S01]  /*1cca0*/  IADD3.X R209, PT, PT, R209, UR32, RZ, P5, !PT ;  /* 0x00000020d1d17c10 */ /* 0x000fe2000affe4ff */
[----:B------:R-:W5:Y:S04]  /*1ccb0*/  LDL.LU R10, [R1+0x50] ;  /* 0x00005000010a7983 */ /* 0x000f680000300800 */
[----:B------:R1:W-:Y:S01]  /*1ccc0*/  LDGSTS.E [R6+0x7a00], desc[UR28][R4.64], P1 ;  /* 0x07a0000004067fae */ /* 0x0003e200089a101c */
[----:B------:R-:W-:Y:S01]  /*1ccd0*/  IADD3 R218, P4, PT, R218, UR54, RZ ;  /* 0x00000036dada7c10 */ /* 0x000fe2000ff9e0ff */
[----:B-1----:R-:W-:Y:S02]  /*1cce0*/  IMAD.MOV.U32 R4, RZ, RZ, R8 ;  /* 0x000000ffff047224 */ /* 0x002fe400078e0008 */
[----:B------:R-:W-:Y:S01]  /*1ccf0*/  IMAD.MOV.U32 R5, RZ, RZ, R9 ;  /* 0x000000ffff057224 */ /* 0x000fe200078e0009 */
[----:B------:R-:W5:Y:S04]  /*1cd00*/  LDL.LU R8, [R1+0x54] ;  /* 0x0000540001087983 */ /* 0x000f680000300800 */
[----:B------:R1:W-:Y:S01]  /*1cd10*/  LDGSTS.E [R6+0x7e00], desc[UR28][R4.64], P1 ;  /* 0x07e0000004067fae */ /* 0x0003e200089a101c */
[----:B------:R-:W-:-:S02]  /*1cd20*/  IADD3.X R217, PT, PT, R217, UR32, RZ, P4, !PT ;  /* 0x00000020d9d97c10 */ /* 0x000fc4000a7fe4ff */
[----:B------:R-:W-:Y:S01]  /*1cd30*/  IADD3 R226, P5, PT, R226, UR54, RZ ;  /* 0x00000036e2e27c10 */ /* 0x000fe2000ffbe0ff */
[----:B------:R-:W5:Y:S01]  /*1cd40*/  LDL.LU R11, [R1+0x70] ;  /* 0x00007000010b7983 */ /* 0x000f620000300800 */
[----:B-1----:R-:W-:Y:S02]  /*1cd50*/  IMAD.MOV.U32 R4, RZ, RZ, R202 ;  /* 0x000000ffff047224 */ /* 0x002fe400078e00ca */
[----:B------:R-:W-:Y:S01]  /*1cd60*/  IMAD.MOV.U32 R5, RZ, RZ, R201 ;  /* 0x000000ffff057224 */ /* 0x000fe200078e00c9 */
[----:B------:R-:W-:Y:S01]  /*1cd70*/  IADD3.X R225, PT, PT, R225, UR32, RZ, P5, !PT ;  /* 0x00000020e1e17c10 */ /* 0x000fe2000affe4ff */
[----:B------:R-:W5:Y:S01]  /*1cd80*/  LDL.LU R9, [R1+0x74] ;  /* 0x0000740001097983 */ /* 0x000f620000300800 */
[----:B------:R-:W-:Y:S02]  /*1cd90*/  IADD3 R234, P4, PT, R234, UR54, RZ ;  /* 0x00000036eaea7c10 */ /* 0x000fe4000ff9e0ff */
[----:B------:R-:W-:Y:S01]  /*1cda0*/  IADD3 R242, P5, PT, R242, UR54, RZ ;  /* 0x00000036f2f27c10 */ /* 0x000fe2000ffbe0ff */
[----:B------:R-:W5:Y:S01]  /*1cdb0*/  LDL.LU R17, [R1+0x90] ;  /* 0x0000900001117983 */ /* 0x000f620000300800 */
[----:B------:R-:W-:-:S02]  /*1cdc0*/  IADD3.X R233, PT, PT, R233, UR32, RZ, P4, !PT ;  /* 0x00000020e9e97c10 */ /* 0x000fc4000a7fe4ff */
[----:B------:R-:W-:Y:S02]  /*1cdd0*/  IADD3.X R241, PT, PT, R241, UR32, RZ, P5, !PT ;  /* 0x00000020f1f17c10 */ /* 0x000fe4000affe4ff */
[----:B------:R-:W-:-:S04]  /*1cde0*/  IADD3 R250, P4, PT, R250, UR54, RZ ;  /* 0x00000036fafa7c10 */ /* 0x000fc8000ff9e0ff */
[----:B------:R-:W-:Y:S01]  /*1cdf0*/  IADD3.X R249, PT, PT, R249, UR32, RZ, P4, !PT ;  /* 0x00000020f9f97c10 */ /* 0x000fe2000a7fe4ff */
[----:B--2---:R-:W-:Y:S02]  /*1ce00*/  VIADD R6, R7, UR7 ;  /* 0x0000000707067c36 */ /* 0x004fe40008000000 */
[----:B------:R-:W2:Y:S04]  /*1ce10*/  LDL.LU R7, [R1+0x94] ;  /* 0x0000940001077983 */ /* 0x000ea80000300800 */
[----:B------:R1:W-:Y:S04]  /*1ce20*/  LDGSTS.E [R6+0x300], desc[UR28][R4.64], P1 ;  /* 0x0030000004067fae */ /* 0x0003e800089a101c */
[----:B------:R-:W2:Y:S04]  /*1ce30*/  LDL.LU R16, [R1+0xb4] ;  /* 0x0000b40001107983 */ /* 0x000ea80000300800 */
[----:B------:R-:W2:Y:S01]  /*1ce40*/  LDL.LU R12, [R1+0xd4] ;  /* 0x0000d400010c7983 */ /* 0x000ea20000300800 */
[----:B-1----:R-:W-:-:S02]  /*1ce50*/  IMAD.MOV.U32 R4, RZ, RZ, R210 ;  /* 0x000000ffff047224 */ /* 0x002fc400078e00d2 */
[----:B------:R-:W-:-:S05]  /*1ce60*/  IMAD.MOV.U32 R5, RZ, RZ, R209 ;  /* 0x000000ffff057224 */ /* 0x000fca00078e00d1 */
[----:B------:R1:W-:Y:S02]  /*1ce70*/  LDGSTS.E [R6+0x700], desc[UR28][R4.64], P1 ;  /* 0x0070000004067fae */ /* 0x0003e400089a101c */
        /* <DEDUP_REMOVED lines=15> */
[----:B---3--:R-:W-:-:S04]  /*1cf70*/  IADD3 R14, P5, PT, R14, UR54, RZ ;  /* 0x000000360e0e7c10 */ /* 0x008fc8000ffbe0ff */
[----:B------:R-:W-:Y:S01]  /*1cf80*/  IADD3.X R18, PT, PT, R18, UR32, RZ, P5, !PT ;  /* 0x0000002012127c10 */ /* 0x000fe2000affe4ff */
[----:B------:R-:W-:Y:S04]  /*1cf90*/  STL [R1+0x14], R14 ;  /* 0x0000140e01007387 */ /* 0x000fe80000100800 */
[----:B------:R3:W-:Y:S01]  /*1cfa0*/  STL [R1+0x10], R18 ;  /* 0x0000101201007387 */ /* 0x0007e20000100800 */
[----:B-1----:R-:W-:Y:S02]  /*1cfb0*/  IMAD.MOV.U32 R5, RZ, RZ, R18 ;  /* 0x000000ffff057224 */ /* 0x002fe400078e0012 */
[----:B------:R-:W-:-:S05]  /*1cfc0*/  IMAD.MOV.U32 R4, RZ, RZ, R14 ;  /* 0x000000ffff047224 */ /* 0x000fca00078e000e */
[----:B------:R1:W-:Y:S04]  /*1cfd0*/  LDGSTS.E [R6+0x1f00], desc[UR28][R4.64], P1 ;  /* 0x01f0000004067fae */ /* 0x0003e800089a101c */
[----:B---3--:R-:W3:Y:S04]  /*1cfe0*/  LDL.LU R18, [R1+0xb0] ;  /* 0x0000b00001127983 */ /* 0x008ee80000300800 */
[----:B------:R-:W3:Y:S01]  /*1cff0*/  LDL.LU R14, [R1+0xd0] ;  /* 0x0000d000010e7983 */ /* 0x000ee20000300800 */
[----:B----4-:R-:W-:-:S04]  /*1d000*/  IADD3 R13, P4, PT, R13, UR54, RZ ;  /* 0x000000360d0d7c10 */ /* 0x010fc8000ff9e0ff */
[----:B-----5:R-:W-:Y:S01]  /*1d010*/  IADD3.X R15, PT, PT, R15, UR32, RZ, P4, !PT ;  /* 0x000000200f0f7c10 */ /* 0x020fe2000a7fe4ff */
[----:B------:R4:W-:Y:S01]  /*1d020*/  STL [R1+0x34], R13 ;  /* 0x0000340d01007387 */ /* 0x0009e20000100800 */
[----:B-1----:R-:W-:-:S03]  /*1d030*/  IMAD.MOV.U32 R4, RZ, RZ, R13 ;  /* 0x000000ffff047224 */ /* 0x002fc600078e000d */
[----:B------:R1:W-:Y:S01]  /*1d040*/  STL [R1+0x30], R15 ;  /* 0x0000300f01007387 */ /* 0x0003e20000100800 */
[----:B------:R-:W-:-:S05]  /*1d050*/  IMAD.MOV.U32 R5, RZ, RZ, R15 ;  /* 0x000000ffff057224 */ /* 0x000fca00078e000f */
[----:B------:R5:W-:Y:S01]  /*1d060*/  LDGSTS.E [R6+0x2300], desc[UR28][R4.64], P1 ;  /* 0x0230000004067fae */ /* 0x000be200089a101c */
[----:B------:R-:W-:-:S04]  /*1d070*/  IADD3 R8, P5, PT, R8, UR54, RZ ;  /* 0x0000003608087c10 */ /* 0x000fc8000ffbe0ff */
[----:B------:R-:W-:Y:S01]  /*1d080*/  IADD3.X R10, PT, PT, R10, UR32, RZ, P5, !PT ;  /* 0x000000200a0a7c10 */ /* 0x000fe2000affe4ff */
[----:B------:R-:W-:Y:S04]  /*1d090*/  STL [R1+0x54], R8 ;  /* 0x0000540801007387 */ /* 0x000fe80000100800 */
[----:B----4-:R-:W4:Y:S04]  /*1d0a0*/  LDL.LU R13, [R1+0xf4] ;  /* 0x0000f400010d7983 */ /* 0x010f280000300800 */
[----:B------:R5:W-:Y:S04]  /*1d0b0*/  STL [R1+0x50], R10 ;  /* 0x0000500a01007387 */ /* 0x000be80000100800 */
[----:B------:R-:W4:Y:S04]  /*1d0c0*/  LDL.LU R19, [R1+0x114] ;  /* 0x0001140001137983 */ /* 0x000f280000300800 */
[----:B-1----:R-:W4:Y:S01]  /*1d0d0*/  LDL.LU R15, [R1+0xf0] ;  /* 0x0000f000010f7983 */ /* 0x002f220000300800 */
[----:B------:R-:W-:Y:S01]  /*1d0e0*/  IADD3 R9, P4, PT, R9, UR54, RZ ;  /* 0x0000003609097c10 */ /* 0x000fe2000ff9e0ff */
[----:B-----5:R-:W-:-:S02]  /*1d0f0*/  IMAD.MOV.U32 R4, RZ, RZ, R8 ;  /* 0x000000ffff047224 */ /* 0x020fc400078e0008 */
[----:B------:R-:W5:Y:S01]  /*1d100*/  LDL.LU R20, [R1+0x110] ;  /* 0x0001100001147983 */ /* 0x000f620000300800 */
[----:B------:R-:W-:Y:S01]  /*1d110*/  IMAD.MOV.U32 R5, RZ, RZ, R10 ;  /* 0x000000ffff057224 */ /* 0x000fe200078e000a */
[----:B------:R-:W-:Y:S02]  /*1d120*/  IADD3.X R11, PT, PT, R11, UR32, RZ, P4, !PT ;  /* 0x000000200b0b7c10 */ /* 0x000fe4000a7fe4ff */
[----:B------:R-:W5:Y:S04]  /*1d130*/  LDL.LU R10, [R1+0x134] ;  /* 0x00013400010a7983 */ /* 0x000f680000300800 */
[----:B------:R-:W5:Y:S04]  /*1d140*/  LDL.LU R8, [R1+0x154] ;  /* 0x0001540001087983 */ /* 0x000f680000300800 */
[----:B------:R-:W-:Y:S04]  /*1d150*/  STL [R1+0x74], R9 ;  /* 0x0000740901007387 */ /* 0x000fe80000100800 */
[----:B------:R1:W-:Y:S04]  /*1d160*/  LDGSTS.E [R6+0x2700], desc[UR28][R4.64], P1 ;  /* 0x0270000004067fae */ /* 0x0003e800089a101c */
[----:B------:R2:W-:Y:S01]  /*1d170*/  STL [R1+0x70], R11 ;  /* 0x0000700b01007387 */ /* 0x0005e20000100800 */
[----:B-1----:R-:W-:-:S02]  /*1d180*/  IMAD.MOV.U32 R5, RZ, RZ, R11 ;  /* 0x000000ffff057224 */ /* 0x002fc400078e000b */
[----:B------:R-:W-:-:S05]  /*1d190*/  IMAD.MOV.U32 R4, RZ, RZ, R9 ;  /* 0x000000ffff047224 */ /* 0x000fca00078e0009 */
[----:B------:R1:W-:Y:S01]  /*1d1a0*/  LDGSTS.E [R6+0x2b00], desc[UR28][R4.64], P1 ;  /* 0x02b0000004067fae */ /* 0x0003e200089a101c */
[----:B--2---:R-:W-:-:S04]  /*1d1b0*/  IADD3 R7, P5, PT, R7, UR54, RZ ;  /* 0x0000003607077c10 */ /* 0x004fc8000ffbe0ff */
[----:B------:R-:W-:Y:S01]  /*1d1c0*/  IADD3.X R17, PT, PT, R17, UR32, RZ, P5, !PT ;  /* 0x0000002011117c10 */ /* 0x000fe2000affe4ff */
[----:B------:R-:W-:Y:S04]  /*1d1d0*/  STL [R1+0x94], R7 ;  /* 0x0000940701007387 */ /* 0x000fe80000100800 */
[----:B------:R-:W2:Y:S04]  /*1d1e0*/  LDL.LU R11, [R1+0x130] ;  /* 0x00013000010b7983 */ /* 0x000ea80000300800 */
[----:B------:R1:W-:Y:S04]  /*1d1f0*/  STL [R1+0x90], R17 ;  /* 0x0000901101007387 */ /* 0x0003e80000100800 */
[----:B------:R-:W2:Y:S01]  /*1d200*/  LDL.LU R9, [R1+0x150] ;  /* 0x0001500001097983 */ /* 0x000ea20000300800 */
[----:B------:R-:W-:Y:S01]  /*1d210*/  IADD3 R16, P4, PT, R16, UR54, RZ ;  /* 0x0000003610107c10 */ /* 0x000fe2000ff9e0ff */
[----:B-1----:R-:W-:Y:S01]  /*1d220*/  IMAD.MOV.U32 R4, RZ, RZ, R7 ;  /* 0x000000ffff047224 */ /* 0x002fe200078e0007 */
[----:B------:R-:W-:Y:S01]  /*1d230*/  IADD3 R12, P5, PT, R12, UR54, RZ ;  /* 0x000000360c0c7c10 */ /* 0x000fe2000ffbe0ff */
[----:B------:R-:W-:-:S02]  /*1d240*/  IMAD.MOV.U32 R5, RZ, RZ, R17 ;  /* 0x000000ffff057224 */ /* 0x000fc400078e0011 */
[----:B------:R-:W2:Y:S04]  /*1d250*/  LDL.LU R17, [R1+0x174] ;  /* 0x0001740001117983 */ /* 0x000ea80000300800 */
[----:B------:R-:W2:Y:S04]  /*1d260*/  LDL.LU R7, [R1+0x194] ;  /* 0x0001940001077983 */ /* 0x000ea80000300800 */
[----:B------:R-:W-:Y:S04]  /*1d270*/  STL [R1+0xb4], R16 ;  /* 0x0000b41001007387 */ /* 0x000fe80000100800 */
[----:B------:R1:W-:Y:S02]  /*1d280*/  LDGSTS.E [R6+0x2f00], desc[UR28][R4.64], P1 ;  /* 0x02f0000004067fae */ /* 0x0003e400089a101c */
[----:B-1----:R-:W-:Y:S01]  /*1d290*/  IMAD.MOV.U32 R4, RZ, RZ, R16 ;  /* 0x000000ffff047224 */ /* 0x002fe200078e0010 */
[----:B---3--:R-:W-:-:S02]  /*1d2a0*/  IADD3.X R18, PT, PT, R18, UR32, RZ, P4, !PT ;  /* 0x0000002012127c10 */ /* 0x008fc4000a7fe4ff */
[----:B------:R-:W-:-:S03]  /*1d2b0*/  IADD3.X R14, PT, PT, R14, UR32, RZ, P5, !PT ;  /* 0x000000200e0e7c10 */ /* 0x000fc6000affe4ff */
[----:B------:R1:W-:Y:S01]  /*1d2c0*/  STL [R1+0xb0], R18 ;  /* 0x0000b01201007387 */ /* 0x0003e20000100800 */
[----:B------:R-:W-:-:S03]  /*1d2d0*/  IMAD.MOV.U32 R5, RZ, RZ, R18 ;  /* 0x000000ffff057224 */ /* 0x000fc600078e0012 */
[----:B------:R-:W-:Y:S04]  /*1d2e0*/  STL [R1+0xd4], R12 ;  /* 0x0000d40c01007387 */ /* 0x000fe80000100800 */
[----:B------:R3:W-:Y:S04]  /*1d2f0*/  LDGSTS.E [R6+0x3300], desc[UR28][R4.64], P1 ;  /* 0x0330000004067fae */ /* 0x0007e800089a101c */
[----:B-1----:R-:W2:Y:S04]  /*1d300*/  LDL.LU R18, [R1+0x170] ;  /* 0x0001700001127983 */ /* 0x002ea80000300800 */
[----:B------:R1:W-:Y:S04]  /*1d310*/  STL [R1+0xd0], R14 ;  /* 0x0000d00e01007387 */ /* 0x0003e80000100800 */
[----:B------:R-:W2:Y:S01]  /*1d320*/  LDL.LU R16, [R1+0x190] ;  /* 0x0001900001107983 */ /* 0x000ea20000300800 */
[----:B---3--:R-:W-:-:S02]  /*1d330*/  IMAD.MOV.U32 R4, RZ, RZ, R12 ;  /* 0x000000ffff047224 */ /* 0x008fc400078e000c */
[----:B------:R-:W-:Y:S02]  /*1d340*/  IMAD.MOV.U32 R5, RZ, RZ, R14 ;  /* 0x000000ffff057224 */ /* 0x000fe400078e000e */
[----:B-1----:R-:W3:Y:S04]  /*1d350*/  LDL.LU R14, [R1+0x1b4] ;  /* 0x0001b400010e7983 */ /* 0x002ee80000300800 */
[----:B------:R-:W3:Y:S04]  /*1d360*/  LDL.LU R12, [R1+0x1d4] ;  /* 0x0001d400010c7983 */ /* 0x000ee80000300800 */
[----:B------:R1:W-:Y:S01]  /*1d370*/  LDGSTS.E [R6+0x3700], desc[UR28][R4.64], P1 ;  /* 0x0370000004067fae */ /* 0x0003e200089a101c */
[----:B----4-:R-:W-:-:S05]  /*1d380*/  IADD3 R13, P4, PT, R13, UR54, RZ ;  /* 0x000000360d0d7c10 */ /* 0x010fca000ff9e0ff */
[----:B------:R-:W-:Y:S01]  /*1d390*/  STL [R1+0xf4], R13 ;  /* 0x0000f40d01007387 */ /* 0x000fe20000100800 */
[----:B------:R-:W-:Y:S02]  /*1d3a0*/  IADD3 R19, P5, PT, R19, UR54, RZ ;  /* 0x0000003613137c10 */ /* 0x000fe4000ffbe0ff */
[----:B------:R-:W-:Y:S01]  /*1d3b0*/  IADD3.X R15, PT, PT, R15, UR32, RZ, P4, !PT ;  /* 0x000000200f0f7c10 */ /* 0x000fe2000a7fe4ff */
[----:B-1----:R-:W-:Y:S01]  /*1d3c0*/  IMAD.MOV.U32 R4, RZ, RZ, R13 ;  /* 0x000000ffff047224 */ /* 0x002fe200078e000d */
[----:B-----5:R-:W-:-:S03]  /*1d3d0*/  IADD3.X R20, PT, PT, R20, UR32, RZ, P5, !PT ;  /* 0x0000002014147c10 */ /* 0x020fc6000affe4ff */
[----:B------:R1:W-:Y:S01]  /*1d3e0*/  STL [R1+0xf0], R15 ;  /* 0x0000f00f01007387 */ /* 0x0003e20000100800 */
[----:B------:R-:W-:-:S03]  /*1d3f0*/  IMAD.MOV.U32 R5, RZ, RZ, R15 ;  /* 0x000000ffff057224 */ /* 0x000fc600078e000f */
[----:B------:R-:W-:Y:S01]  /*1d400*/  STL [R1+0x114], R19 ;  /* 0x0001141301007387 */ /* 0x000fe20000100800 */
[----:B------:R-:W-:-:S03]  /*1d410*/  IADD3 R10, P4, PT, R10, UR54, RZ ;  /* 0x000000360a0a7c10 */ /* 0x000fc6000ff9e0ff */
[----:B------:R4:W-:Y:S04]  /*1d420*/  LDGSTS.E [R6+0x3b00], desc[UR28][R4.64], P1 ;  /* 0x03b0000004067fae */ /* 0x0009e800089a101c */
[----:B-1----:R-:W5:Y:S04]  /*1d430*/  LDL.LU R15, [R1+0x1b0] ;  /* 0x0001b000010f7983 */ /* 0x002f680000300800 */
[----:B------:R-:W-:Y:S04]  /*1d440*/  STL [R1+0x110], R20 ;  /* 0x0001101401007387 */ /* 0x000fe80000100800 */
[----:B------:R-:W5:Y:S01]  /*1d450*/  LDL.LU R13, [R1+0x1d0] ;  /* 0x0001d000010d7983 */ /* 0x000f620000300800 */
[----:B----4-:R-:W-:-:S02]  /*1d460*/  IMAD.MOV.U32 R4, RZ, RZ, R19 ;  /* 0x000000ffff047224 */ /* 0x010fc400078e0013 */
[----:B------:R-:W-:Y:S01]  /*1d470*/  IMAD.MOV.U32 R5, RZ, RZ, R20 ;  /* 0x000000ffff057224 */ /* 0x000fe200078e0014 */
[----:B------:R-:W-:Y:S01]  /*1d480*/  IADD3 R8, P5, PT, R8, UR54, RZ ;  /* 0x0000003608087c10 */ /* 0x000fe2000ffbe0ff */
[----:B------:R1:W-:Y:S04]  /*1d490*/  STL [R1+0x134], R10 ;  /* 0x0001340a01007387 */ /* 0x0003e80000100800 */
[----:B------:R4:W-:Y:S02]  /*1d4a0*/  LDGSTS.E [R6+0x3f00], desc[UR28][R4.64], P1 ;  /* 0x03f0000004067fae */ /* 0x0009e400089a101c */
[----:B----4-:R-:W-:Y:S01]  /*1d4b0*/  IMAD.MOV.U32 R4, RZ, RZ, R10 ;  /* 0x000000ffff047224 */ /* 0x010fe200078e000a */
[----:B--2---:R-:W-:-:S05]  /*1d4c0*/  IADD3.X R11, PT, PT, R11, UR32, RZ, P4, !PT ;  /* 0x000000200b0b7c10 */ /* 0x004fca000a7fe4ff */
[----:B------:R-:W-:Y:S01]  /*1d4d0*/  IMAD.MOV.U32 R5, RZ, RZ, R11 ;  /* 0x000000ffff057224 */ /* 0x000fe200078e000b */
[----:B------:R-:W-:Y:S01]  /*1d4e0*/  IADD3.X R9, PT, PT, R9, UR32, RZ, P5, !PT ;  /* 0x0000002009097c10 */ /* 0x000fe2000affe4ff */
[----:B------:R-:W-:Y:S04]  /*1d4f0*/  STL [R1+0x130], R11 ;  /* 0x0001300b01007387 */ /* 0x000fe80000100800 */
[----:B------:R2:W-:Y:S04]  /*1d500*/  STL [R1+0x154], R8 ;  /* 0x0001540801007387 */ /* 0x0005e80000100800 */
[----:B------:R4:W-:Y:S04]  /*1d510*/  LDGSTS.E [R6+0x4300], desc[UR28][R4.64], P1 ;  /* 0x0430000004067fae */ /* 0x0009e800089a101c */
[----:B------:R2:W-:Y:S04]  /*1d520*/  STL [R1+0x150], R9 ;  /* 0x0001500901007387 */ /* 0x0005e80000100800 */
[----:B-1----:R-:W5:Y:S01]  /*1d530*/  LDL.LU R10, [R1+0x1f0] ;  /* 0x0001f000010a7983 */ /* 0x002f620000300800 */
[----:B----4-:R-:W-:-:S03]  /*1d540*/  IMAD.MOV.U32 R4, RZ, RZ, R8 ;  /* 0x000000ffff047224 */ /* 0x010fc600078e0008 */
[----:B--2---:R-:W2:Y:S01]  /*1d550*/  LDL.LU R8, [R1+0x1f4] ;  /* 0x0001f40001087983 */ /* 0x004ea20000300800 */
[----:B------:R-:W-:Y:S01]  /*1d560*/  IMAD.MOV.U32 R5, RZ, RZ, R9 ;  /* 0x000000ffff057224 */ /* 0x000fe200078e0009 */
[----:B------:R-:W-:Y:S02]  /*1d570*/  IADD3 R17, P4, PT, R17, UR54, RZ ;  /* 0x0000003611117c10 */ /* 0x000fe4000ff9e0ff */
[----:B------:R-:W4:Y:S04]  /*1d580*/  LDL.LU R11, [R1+0x210] ;  /* 0x00021000010b7983 */ /* 0x000f280000300800 */
[----:B------:R-:W4:Y:S01]  /*1d590*/  LDL.LU R9, [R1+0x214] ;  /* 0x0002140001097983 */ /* 0x000f220000300800 */
[----:B------:R-:W-:-:S03]  /*1d5a0*/  IADD3 R7, P5, PT, R7, UR54, RZ ;  /* 0x0000003607077c10 */ /* 0x000fc6000ffbe0ff */
        /* <DEDUP_REMOVED lines=10> */
[----:B------:R-:W4:Y:S01]  /*1d650*/  LDL.LU R22, [R1+0x230] ;  /* 0x0002300001167983 */ /* 0x000f220000300800 */
[----:B-1----:R-:W-:-:S03]  /*1d660*/  IMAD.MOV.U32 R4, RZ, RZ, R7 ;  /* 0x000000ffff047224 */ /* 0x002fc600078e0007 */
[----:B------:R-:W4:Y:S04]  /*1d670*/  LDL.LU R7, [R1+0x234] ;  /* 0x0002340001077983 */ /* 0x000f280000300800 */
[----:B------:R-:W4:Y:S04]  /*1d680*/  LDL.LU R21, [R1+0x250] ;  /* 0x0002500001157983 */ /* 0x000f280000300800 */
[----:B------:R-:W4:Y:S01]  /*1d690*/  LDL.LU R20, [R1+0x254] ;  /* 0x0002540001147983 */ /* 0x000f220000300800 */
[----:B---3--:R-:W-:Y:S02]  /*1d6a0*/  IADD3 R14, P4, PT, R14, UR54, RZ ;  /* 0x000000360e0e7c10 */ /* 0x008fe4000ff9e0ff */
[----:B------:R-:W-:-:S03]  /*1d6b0*/  IADD3 R12, P5, PT, R12, UR54, RZ ;  /* 0x000000360c0c7c10 */ /* 0x000fc6000ffbe0ff */
[----:B------:R-:W-:Y:S01]  /*1d6c0*/  STL [R1+0x1b4], R14 ;  /* 0x0001b40e01007387 */ /* 0x000fe20000100800 */
[----:B------:R-:W-:-:S05]  /*1d6d0*/  IMAD.MOV.U32 R5, RZ, RZ, R16 ;  /* 0x000000ffff057224 */ /* 0x000fca00078e0010 */
[----:B------:R1:W-:Y:S01]  /*1d6e0*/  LDGSTS.E [R6+0x4f00], desc[UR28][R4.64], P1 ;  /* 0x04f0000004067fae */ /* 0x0003e200089a101c */
[----:B-----5:R-:W-:-:S05]  /*1d6f0*/  IADD3.X R15, PT, PT, R15, UR32, RZ, P4, !PT ;  /* 0x000000200f0f7c10 */ /* 0x020fca000a7fe4ff */
[----:B------:R3:W-:Y:S01]  /*1d700*/  STL [R1+0x1b0], R15 ;  /* 0x0001b00f01007387 */ /* 0x0007e20000100800 */
[----:B------:R-:W-:-:S03]  /*1d710*/  IADD3.X R13, PT, PT, R13, UR32, RZ, P5, !PT ;  /* 0x000000200d0d7c10 */ /* 0x000fc6000affe4ff */
[----:B------:R-:W-:Y:S04]  /*1d720*/  STL [R1+0x1d4], R12 ;  /* 0x0001d40c01007387 */ /* 0x000fe80000100800 */
[----:B------:R-:W5:Y:S04]  /*1d730*/  LDL.LU R18, [R1+0x274] ;  /* 0x0002740001127983 */ /* 0x000f680000300800 */
[----:B------:R3:W-:Y:S04]  /*1d740*/  STL [R1+0x1d0], R13 ;  /* 0x0001d00d01007387 */ /* 0x0007e80000100800 */
[----:B------:R-:W5:Y:S04]  /*1d750*/  LDL.LU R16, [R1+0x294] ;  /* 0x0002940001107983 */ /* 0x000f680000300800 */
[----:B------:R-:W5:Y:S01]  /*1d760*/  LDL.LU R19, [R1+0x270] ;  /* 0x0002700001137983 */ /* 0x000f620000300800 */
[----:B-1----:R-:W-:-:S02]  /*1d770*/  IMAD.MOV.U32 R4, RZ, RZ, R14 ;  /* 0x000000ffff047224 */ /* 0x002fc400078e000e */
[----:B------:R-:W-:Y:S01]  /*1d780*/  IMAD.MOV.U32 R5, RZ, RZ, R15 ;  /* 0x000000ffff057224 */ /* 0x000fe200078e000f */
[----:B------:R-:W5:Y:S04]  /*1d790*/  LDL.LU R17, [R1+0x290] ;  /* 0x0002900001117983 */ /* 0x000f680000300800 */
[----:B---3--:R-:W3:Y:S04]  /*1d7a0*/  LDL.LU R15, [R1+0x2b0] ;  /* 0x0002b000010f7983 */ /* 0x008ee80000300800 */
[----:B------:R-:W3:Y:S04]  /*1d7b0*/  LDL.LU R14, [R1+0x2b4] ;  /* 0x0002b400010e7983 */ /* 0x000ee80000300800 */
[----:B------:R1:W-:Y:S02]  /*1d7c0*/  LDGSTS.E [R6+0x5300], desc[UR28][R4.64], P1 ;  /* 0x0530000004067fae */ /* 0x0003e400089a101c */
[----:B-1----:R-:W-:-:S02]  /*1d7d0*/  IMAD.MOV.U32 R4, RZ, RZ, R12 ;  /* 0x000000ffff047224 */ /* 0x002fc400078e000c */
[----:B------:R-:W-:Y:S02]  /*1d7e0*/  IMAD.MOV.U32 R5, RZ, RZ, R13 ;  /* 0x000000ffff057224 */ /* 0x000fe400078e000d */
[----:B------:R-:W3:Y:S04]  /*1d7f0*/  LDL.LU R13, [R1+0x2d0] ;  /* 0x0002d000010d7983 */ /* 0x000ee80000300800 */
[----:B------:R-:W3:Y:S04]  /*1d800*/  LDL.LU R12, [R1+0x2d4] ;  /* 0x0002d400010c7983 */ /* 0x000ee80000300800 */
[----:B------:R1:W-:Y:S01]  /*1d810*/  LDGSTS.E [R6+0x5700], desc[UR28][R4.64], P1 ;  /* 0x0570000004067fae */ /* 0x0003e200089a101c */
[----:B--2---:R-:W-:-:S04]  /*1d820*/  IADD3 R8, P4, PT, R8, UR54, RZ ;  /* 0x0000003608087c10 */ /* 0x004fc8000ff9e0ff */
[----:B------:R-:W-:Y:S02]  /*1d830*/  IADD3.X R10, PT, PT, R10, UR32, RZ, P4, !PT ;  /* 0x000000200a0a7c10 */ /* 0x000fe4000a7fe4ff */
[----:B----4-:R-:W-:Y:S01]  /*1d840*/  IADD3 R9, P5, PT, R9, UR54, RZ ;  /* 0x0000003609097c10 */ /* 0x010fe2000ffbe0ff */
[----:B------:R-:W-:Y:S01]  /*1d850*/  STL [R1+0x1f4], R8 ;  /* 0x0001f40801007387 */ /* 0x000fe20000100800 */
[----:B-1----:R-:W-:Y:S02]  /*1d860*/  IMAD.MOV.U32 R4, RZ, RZ, R8 ;  /* 0x000000ffff047224 */ /* 0x002fe400078e0008 */
[----:B------:R-:W-:Y:S01]  /*1d870*/  IADD3.X R11, PT, PT, R11, UR32, RZ, P5, !PT ;  /* 0x000000200b0b7c10 */ /* 0x000fe2000affe4ff */
[----:B------:R-:W-:Y:S01]  /*1d880*/  IMAD.MOV.U32 R5, RZ, RZ, R10 ;  /* 0x000000ffff057224 */ /* 0x000fe200078e000a */
[----:B------:R1:W-:Y:S04]  /*1d890*/  STL [R1+0x1f0], R10 ;  /* 0x0001f00a01007387 */ /* 0x0003e80000100800 */
[----:B------:R-:W-:Y:S04]  /*1d8a0*/  STL [R1+0x214], R9 ;  /* 0x0002140901007387 */ /* 0x000fe80000100800 */
[----:B------:R2:W-:Y:S04]  /*1d8b0*/  LDGSTS.E [R6+0x5b00], desc[UR28][R4.64], P1 ;  /* 0x05b0000004067fae */ /* 0x0005e800089a101c */
[----:B-1----:R-:W4:Y:S04]  /*1d8c0*/  LDL.LU R10, [R1+0x2f4] ;  /* 0x0002f400010a7983 */ /* 0x002f280000300800 */
[----:B------:R1:W-:Y:S04]  /*1d8d0*/  STL [R1+0x210], R11 ;  /* 0x0002100b01007387 */ /* 0x0003e80000100800 */
[----:B------:R-:W4:Y:S01]  /*1d8e0*/  LDL.LU R8, [R1+0x314] ;  /* 0x0003140001087983 */ /* 0x000f220000300800 */
[----:B--2---:R-:W-:-:S03]  /*1d8f0*/  IMAD.MOV.U32 R5, RZ, RZ, R11 ;  /* 0x000000ffff057224 */ /* 0x004fc600078e000b */
[----:B-1----:R-:W2:Y:S01]  /*1d900*/  LDL.LU R11, [R1+0x2f0] ;  /* 0x0002f000010b7983 */ /* 0x002ea20000300800 */
[----:B------:R-:W-:-:S03]  /*1d910*/  IMAD.MOV.U32 R4, RZ, RZ, R9 ;  /* 0x000000ffff047224 */ /* 0x000fc600078e0009 */
[----:B------:R-:W2:Y:S04]  /*1d920*/  LDL.LU R9, [R1+0x310] ;  /* 0x0003100001097983 */ /* 0x000ea80000300800 */
[----:B------:R1:W-:Y:S01]  /*1d930*/  LDGSTS.E [R6+0x5f00], desc[UR28][R4.64], P1 ;  /* 0x05f0000004067fae */ /* 0x0003e200089a101c */
[----:B------:R-:W-:-:S04]  /*1d940*/  IADD3 R7, P4, PT, R7, UR54, RZ ;  /* 0x0000003607077c10 */ /* 0x000fc8000ff9e0ff */
[----:B------:R-:W-:Y:S01]  /*1d950*/  IADD3.X R22, PT, PT, R22, UR32, RZ, P4, !PT ;  /* 0x0000002016167c10 */ /* 0x000fe2000a7fe4ff */
[----:B------:R1:W-:Y:S01]  /*1d960*/  STL [R1+0x234], R7 ;  /* 0x0002340701007387 */ /* 0x0003e20000100800 */
[----:B------:R-:W-:-:S03]  /*1d970*/  IADD3 R20, P5, PT, R20, UR54, RZ ;  /* 0x0000003614147c10 */ /* 0x000fc6000ffbe0ff */
[----:B------:R2:W-:Y:S01]  /*1d980*/  STL [R1+0x230], R22 ;  /* 0x0002301601007387 */ /* 0x0005e20000100800 */
[----:B-1----:R-:W-:-:S03]  /*1d990*/  IMAD.MOV.U32 R4, RZ, RZ, R7 ;  /* 0x000000ffff047224 */ /* 0x002fc600078e0007 */
[----:B------:R1:W-:Y:S04]  /*1d9a0*/  STL [R1+0x254], R20 ;  /* 0x0002541401007387 */ /* 0x0003e80000100800 */
[----:B------:R-:W2:Y:S01]  /*1d9b0*/  LDL R7, [R1+0x320] ;  /* 0x0003200001077983 */ /* 0x000ea20000100800 */
[----:B------:R-:W-:Y:S01]  /*1d9c0*/  IMAD.MOV.U32 R5, RZ, RZ, R22 ;  /* 0x000000ffff057224 */ /* 0x000fe200078e0016 */
[----:B------:R-:W-:-:S04]  /*1d9d0*/  IADD3.X R21, PT, PT, R21, UR32, RZ, P5, !PT ;  /* 0x0000002015157c10 */ /* 0x000fc8000affe4ff */
[----:B------:R1:W-:Y:S02]  /*1d9e0*/  LDGSTS.E [R6+0x6300], desc[UR28][R4.64], P1 ;  /* 0x0630000004067fae */ /* 0x0003e400089a101c */
[----:B-1----:R-:W-:Y:S02]  /*1d9f0*/  IMAD.MOV.U32 R4, RZ, RZ, R20 ;  /* 0x000000ffff047224 */ /* 0x002fe400078e0014 */
[----:B------:R-:W-:-:S05]  /*1da00*/  IMAD.MOV.U32 R5, RZ, RZ, R21 ;  /* 0x000000ffff057224 */ /* 0x000fca00078e0015 */
[----:B------:R1:W-:Y:S01]  /*1da10*/  LDGSTS.E [R6+0x6700], desc[UR28][R4.64], P1 ;  /* 0x0670000004067fae */ /* 0x0003e200089a101c */
[----:B-----5:R-:W-:Y:S02]  /*1da20*/  IADD3 R18, P4, PT, R18, UR54, RZ ;  /* 0x0000003612127c10 */ /* 0x020fe4000ff9e0ff */
[----:B------:R-:W-:Y:S02]  /*1da30*/  IADD3 R16, P5, PT, R16, UR54, RZ ;  /* 0x0000003610107c10 */ /* 0x000fe4000ffbe0ff */
[----:B------:R-:W-:Y:S01]  /*1da40*/  IADD3.X R19, PT, PT, R19, UR32, RZ, P4, !PT ;  /* 0x0000002013137c10 */ /* 0x000fe2000a7fe4ff */
[----:B-1----:R-:W-:Y:S01]  /*1da50*/  IMAD.MOV.U32 R4, RZ, RZ, R18 ;  /* 0x000000ffff047224 */ /* 0x002fe200078e0012 */
[----:B------:R-:W-:-:S03]  /*1da60*/  IADD3.X R17, PT, PT, R17, UR32, RZ, P5, !PT ;  /* 0x0000002011117c10 */ /* 0x000fc6000affe4ff */
[----:B------:R-:W-:-:S05]  /*1da70*/  IMAD.MOV.U32 R5, RZ, RZ, R19 ;  /* 0x000000ffff057224 */ /* 0x000fca00078e0013 */
[----:B------:R1:W-:Y:S01]  /*1da80*/  LDGSTS.E [R6+0x6b00], desc[UR28][R4.64], P1 ;  /* 0x06b0000004067fae */ /* 0x0003e200089a101c */
[----:B---3--:R-:W-:-:S04]  /*1da90*/  IADD3 R14, P4, PT, R14, UR54, RZ ;  /* 0x000000360e0e7c10 */ /* 0x008fc8000ff9e0ff */
[----:B------:R-:W-:Y:S01]  /*1daa0*/  IADD3.X R15, PT, PT, R15, UR32, RZ, P4, !PT ;  /* 0x000000200f0f7c10 */ /* 0x000fe2000a7fe4ff */
[----:B-1----:R-:W-:Y:S02]  /*1dab0*/  IMAD.MOV.U32 R4, RZ, RZ, R16 ;  /* 0x000000ffff047224 */ /* 0x002fe400078e0010 */
[----:B------:R-:W-:-:S05]  /*1dac0*/  IMAD.MOV.U32 R5, RZ, RZ, R17 ;  /* 0x000000ffff057224 */ /* 0x000fca00078e0011 */
[----:B------:R1:W-:Y:S01]  /*1dad0*/  LDGSTS.E [R6+0x6f00], desc[UR28][R4.64], P1 ;  /* 0x06f0000004067fae */ /* 0x0003e200089a101c */
[----:B------:R-:W-:-:S04]  /*1dae0*/  IADD3 R12, P5, PT, R12, UR54, RZ ;  /* 0x000000360c0c7c10 */ /* 0x000fc8000ffbe0ff */
[----:B------:R-:W-:Y:S01]  /*1daf0*/  IADD3.X R13, PT, PT, R13, UR32, RZ, P5, !PT ;  /* 0x000000200d0d7c10 */ /* 0x000fe2000affe4ff */
[----:B-1----:R-:W-:Y:S02]  /*1db00*/  IMAD.MOV.U32 R4, RZ, RZ, R14 ;  /* 0x000000ffff047224 */ /* 0x002fe400078e000e */
[----:B------:R-:W-:Y:S01]  /*1db10*/  IMAD.MOV.U32 R5, RZ, RZ, R15 ;  /* 0x000000ffff057224 */ /* 0x000fe200078e000f */
[----:B------:R1:W-:Y:S04]  /*1db20*/  STL [R1+0x250], R21 ;  /* 0x0002501501007387 */ /* 0x0003e80000100800 */
[----:B------:R3:W-:Y:S04]  /*1db30*/  LDGSTS.E [R6+0x7300], desc[UR28][R4.64], P1 ;  /* 0x0730000004067fae */ /* 0x0007e800089a101c */
[----:B------:R1:W-:Y:S04]  /*1db40*/  STL [R1+0x274], R18 ;  /* 0x0002741201007387 */ /* 0x0003e80000100800 */
[----:B------:R1:W-:Y:S01]  /*1db50*/  STL [R1+0x270], R19 ;  /* 0x0002701301007387 */ /* 0x0003e20000100800 */
[----:B---3--:R-:W-:-:S02]  /*1db60*/  IMAD.MOV.U32 R4, RZ, RZ, R12 ;  /* 0x000000ffff047224 */ /* 0x008fc400078e000c */
[----:B------:R-:W-:Y:S01]  /*1db70*/  IMAD.MOV.U32 R5, RZ, RZ, R13 ;  /* 0x000000ffff057224 */ /* 0x000fe200078e000d */
[----:B------:R1:W-:Y:S01]  /*1db80*/  STL [R1+0x294], R16 ;  /* 0x0002941001007387 */ /* 0x0003e20000100800 */
[----:B----4-:R-:W-:-:S03]  /*1db90*/  IADD3 R10, P4, PT, R10, UR54, RZ ;  /* 0x000000360a0a7c10 */ /* 0x010fc6000ff9e0ff */
[----:B------:R1:W-:Y:S04]  /*1dba0*/  STL [R1+0x290], R17 ;  /* 0x0002901101007387 */ /* 0x0003e80000100800 */
[----:B------:R3:W-:Y:S01]  /*1dbb0*/  LDGSTS.E [R6+0x7700], desc[UR28][R4.64], P1 ;  /* 0x0770000004067fae */ /* 0x0007e200089a101c */
[----:B------:R-:W-:-:S03]  /*1dbc0*/  IADD3 R8, P5, PT, R8, UR54, RZ ;  /* 0x0000003608087c10 */ /* 0x000fc6000ffbe0ff */
[----:B------:R1:W-:Y:S01]  /*1dbd0*/  STL [R1+0x2b4], R14 ;  /* 0x0002b40e01007387 */ /* 0x0003e20000100800 */
[----:B--2---:R-:W-:-:S03]  /*1dbe0*/  IADD3.X R11, PT, PT, R11, UR32, RZ, P4, !PT ;  /* 0x000000200b0b7c10 */ /* 0x004fc6000a7fe4ff */
[----:B------:R1:W-:Y:S01]  /*1dbf0*/  STL [R1+0x2b0], R15 ;  /* 0x0002b00f01007387 */ /* 0x0003e20000100800 */
[----:B---3--:R-:W-:Y:S01]  /*1dc00*/  IMAD.MOV.U32 R4, RZ, RZ, R10 ;  /* 0x000000ffff047224 */ /* 0x008fe200078e000a */
[----:B------:R-:W-:Y:S01]  /*1dc10*/  IADD3.X R9, PT, PT, R9, UR32, RZ, P5, !PT ;  /* 0x0000002009097c10 */ /* 0x000fe2000affe4ff */
[----:B------:R-:W-:Y:S01]  /*1dc20*/  IMAD.MOV.U32 R5, RZ, RZ, R11 ;  /* 0x000000ffff057224 */ /* 0x000fe200078e000b */
[----:B------:R1:W-:Y:S04]  /*1dc30*/  STL [R1+0x2d4], R12 ;  /* 0x0002d40c01007387 */ /* 0x0003e80000100800 */
[----:B------:R1:W-:Y:S04]  /*1dc40*/  STL [R1+0x2d0], R13 ;  /* 0x0002d00d01007387 */ /* 0x0003e80000100800 */
[----:B------:R1:W-:Y:S04]  /*1dc50*/  STL [R1+0x2f4], R10 ;  /* 0x0002f40a01007387 */ /* 0x0003e80000100800 */
[----:B------:R1:W-:Y:S04]  /*1dc60*/  STL [R1+0x2f0], R11 ;  /* 0x0002f00b01007387 */ /* 0x0003e80000100800 */
[----:B------:R2:W-:Y:S04]  /*1dc70*/  LDGSTS.E [R6+0x7b00], desc[UR28][R4.64], P1 ;  /* 0x07b0000004067fae */ /* 0x0005e800089a101c */
[----:B------:R1:W-:Y:S04]  /*1dc80*/  STL [R1+0x314], R8 ;  /* 0x0003140801007387 */ /* 0x0003e80000100800 */
[----:B------:R1:W-:Y:S01]  /*1dc90*/  STL [R1+0x310], R9 ;  /* 0x0003100901007387 */ /* 0x0003e20000100800 */
[----:B--2---:R-:W-:-:S02]  /*1dca0*/  IMAD.MOV.U32 R4, RZ, RZ, R8 ;  /* 0x000000ffff047224 */ /* 0x004fc400078e0008 */
[----:B------:R-:W-:Y:S01]  /*1dcb0*/  IMAD.MOV.U32 R5, RZ, RZ, R9 ;  /* 0x000000ffff057224 */ /* 0x000fe200078e0009 */
[----:B------:R-:W-:-:S04]  /*1dcc0*/  UIADD3 UR15, UPT, UPT, UR15, 0x1, URZ ;  /* 0x000000010f0f7890 */ /* 0x000fc8000fffe0ff */
[----:B------:R2:W-:Y:S01]  /*1dcd0*/  LDGSTS.E [R6+0x7f00], desc[UR28][R4.64], P1 ;  /* 0x07f0000004067fae */ /* 0x0005e200089a101c */
[----:B------:R-:W-:-:S03]  /*1dce0*/  UISETP.GT.AND UP1, UPT, UR15, 0x1, UPT ;  /* 0x000000010f00788c */ /* 0x000fc6000bf24270 */
[----:B------:R-:W0:Y:S01]  /*1dcf0*/  LDGDEPBAR ;  /* 0x00000000000079af */ /* 0x000e220000000000 */
[----:B------:R-:W-:Y:S02]  /*1dd00*/  USEL UR7, URZ, 0x1, !UP1 ;  /* 0x00000001ff077887 */ /* 0x000fe4000c800000 */
[----:B------:R-:W-:Y:S02]  /*1dd10*/  USEL UR15, UR15, URZ, !UP1 ;  /* 0x000000ff0f0f7287 */ /* 0x000fe4000c800000 */
[----:B------:R-:W-:Y:S02]  /*1dd20*/  ULOP3.LUT UR7, UR4, UR7, URZ, 0x3c, !UPT ;  /* 0x0000000704077292 */ /* 0x000fe4000f8e3cff */
[----:B--2---:R-:W-:Y:S01]  /*1dd30*/  IMAD.U32 R4, RZ, RZ, UR4 ;  /* 0x00000004ff047e24 */ /* 0x004fe2000f8e00ff */
[C---:B------:R-:W-:Y:S01]  /*1dd40*/  ISETP.NE.U32.AND P1, PT, R187.reuse, R7, PT ;  /* 0x00000007bb00720c */ /* 0x040fe20003f25070 */
[----:B------:R-:W-:-:S12]  /*1dd50*/  VIADD R187, R187, 0x1 ;  /* 0x00000001bbbb7836 */ /* 0x000fd80000000000 */
[----:B-1----:R-:W-:Y:S05]  /*1dd60*/  @P1 BRA `(.L_x_11) ;  /* 0xffffff9000b01947 */ /* 0x002fea000383ffff */
.L_x_8:
[----:B------:R-:W2:Y:S01]  /*1dd70*/  LDL.LU R5, [R1+0x5c0] ;  /* 0x0005c00001057983 */ /* 0x000ea20000300800 */
[----:B------:R-:W1:Y:S03]  /*1dd80*/  LDCU UR5, c[0x0][0x3b8] ;  /* 0x00007700ff0577ac */ /* 0x000e660008000800 */
[----:B------:R-:W3:Y:S01]  /*1dd90*/  LDL.LU R18, [R1+0x5bc] ;  /* 0x0005bc0001127983 */ /* 0x000ee20000300800 */
[----:B------:R-:W4:Y:S01]  /*1dda0*/  LDCU UR6, c[0x0][0x3b4] ;  /* 0x00007680ff0677ac */ /* 0x000f220008000800 */
[----:B------:R-:W5:Y:S01]  /*1ddb0*/  S2R R6, SR_CgaCtaId ;  /* 0x0000000000067919 */ /* 0x000f620000008800 */
[----:B------:R-:W3:Y:S01]  /*1ddc0*/  LDCU.128 UR16, c[0x0][0x390] ;  /* 0x00007200ff1077ac */ /* 0x000ee20008000c00 */
[----:B------:R-:W1:Y:S01]  /*1ddd0*/  LDCU UR7, c[0x0][0x39c] ;  /* 0x00007380ff0777ac */ /* 0x000e620008000800 */
[----:B------:R-:W1:Y:S01]  /*1dde0*/  LDCU UR9, c[0x0][0x39c] ;  /* 0x00007380ff0977ac */ /* 0x000e620008000800 */
[----:B------:R-:W1:Y:S01]  /*1ddf0*/  LDCU UR15, c[0x0][0x39c] ;  /* 0x00007380ff0f77ac */ /* 0x000e620008000800 */
[----:B------:R-:W1:Y:S01]  /*1de00*/  LDCU UR13, c[0x0][0x39c] ;  /* 0x00007380ff0d77ac */ /* 0x000e620008000800 */
[----:B------:R-:W1:Y:S01]  /*1de10*/  LDCU UR14, c[0x0][0x39c] ;  /* 0x00007380ff0e77ac */ /* 0x000e620008000800 */
[----:B-----5:R-:W-:-:S05]  /*1de20*/  IMAD.SHL.U32 R6, R6, 0x100, RZ ;  /* 0x0000010006067824 */ /* 0x020fca00078e00ff */
[----:B--2---:R-:W-:-:S05]  /*1de30*/  LOP3.LUT R0, R5, 0x100, R6, 0xf8, !PT ;  /* 0x0000010005007812 */ /* 0x004fca00078ef806 */
[----:B-1----:R-:W-:-:S04]  /*1de40*/  IMAD R4, R0, UR5, RZ ;  /* 0x0000000500047c24 */ /* 0x002fc8000f8e02ff */
[----:B------:R-:W-:-:S04]  /*1de50*/  VIADD R5, R4, UR5 ;  /* 0x0000000504057c36 */ /* 0x000fc80008000000 */
        /* <DEDUP_REMOVED lines=10> */
[----:B------:R-:W-:Y:S01]  /*1df00*/  VIADD R16, R15, UR5 ;  /* 0x000000050f107c36 */ /* 0x000fe20008000000 */
[----:B---3--:R-:W-:-:S03]  /*1df10*/  ISETP.GE.AND P0, PT, R18, UR18, PT ;  /* 0x0000001212007c0c */ /* 0x008fc6000bf06270 */
[----:B------:R-:W-:Y:S01]  /*1df20*/  VIADD R17, R16, UR5 ;  /* 0x0000000510117c36 */ /* 0x000fe20008000000 */
[----:B------:R-:W-:Y:S01]  /*1df30*/  LOP3.LUT R19, R0, 0x1, RZ, 0xfc, !PT ;  /* 0x0000000100137812 */ /* 0x000fe200078efcff */
[----:B----4-:R-:W-:Y:S02]  /*1df40*/  IMAD R2, R18, UR6, RZ ;  /* 0x0000000612027c24 */ /* 0x010fe4000f8e02ff */
[----:B------:R-:W-:Y:S01]  /*1df50*/  VIADD R18, R17, UR5 ;  /* 0x0000000511127c36 */ /* 0x000fe20008000000 */
[----:B------:R-:W-:Y:S02]  /*1df60*/  LOP3.LUT R20, R0, 0x2, RZ, 0xfc, !PT ;  /* 0x0000000200147812 */ /* 0x000fe400078efcff */
[----:B------:R-:W-:Y:S01]  /*1df70*/  ISETP.LT.AND P5, PT, R19, UR7, !P0 ;  /* 0x0000000713007c0c */ /* 0x000fe2000c7a1270 */
[----:B------:R-:W-:Y:S01]  /*1df80*/  VIADD R19, R18, UR5 ;  /* 0x0000000512137c36 */ /* 0x000fe20008000000 */
[----:B------:R-:W-:Y:S02]  /*1df90*/  LOP3.LUT R3, R0, 0xff, RZ, 0xfc, !PT ;  /* 0x000000ff00037812 */ /* 0x000fe400078efcff */
[----:B------:R-:W-:Y:S01]  /*1dfa0*/  ISETP.LT.AND P6, PT, R20, UR9, !P0 ;  /* 0x0000000914007c0c */ /* 0x000fe2000c7c1270 */
[----:B------:R-:W-:Y:S01]  /*1dfb0*/  VIADD R20, R19, UR5 ;  /* 0x0000000513147c36 */ /* 0x000fe20008000000 */
[----:B------:R-:W-:-:S02]  /*1dfc0*/  ISETP.LT.AND P1, PT, R3, UR15, !P0 ;  /* 0x0000000f03007c0c */ /* 0x000fc4000c721270 */
[----:B------:R-:W-:Y:S01]  /*1dfd0*/  LEA R3, P4, R2, UR16, 0x2 ;  /* 0x0000001002037c11 */ /* 0x000fe2000f8810ff */
[----:B------:R-:W-:Y:S01]  /*1dfe0*/  VIADD R21, R20, UR5 ;  /* 0x0000000514157c36 */ /* 0x000fe20008000000 */
[----:B------:R-:W-:Y:S11]  /*1dff0*/  @!P2 BRA `(.L_x_12) ;  /* 0x000000000010a947 */ /* 0x000ff60003800000 */
[----:B------:R-:W-:-:S06]  /*1e000*/  USHF.L.U32 UR4, UR4, 0x1f, URZ ;  /* 0x0000001f04047899 */ /* 0x000fcc00080006ff */
[----:B------:R-:W-:-:S04]  /*1e010*/  IMAD.U32 R22, RZ, RZ, UR4 ;  /* 0x00000004ff167e24 */ /* 0x000fc8000f8e00ff */
[----:B------:R-:W1:Y:S02]  /*1e020*/  SYNCS.PHASECHK.TRANS64.TRYWAIT P2, [UR8], R22 ;  /* 0x00000016ff0075a7 */ /* 0x000e640008041108 */
[----:B-1----:R-:W-:Y:S05]  /*1e030*/  @!P2 BRA `(.L_x_13) ;  /* 0x0000007c00a4a947 */ /* 0x002fea0003800000 */
.L_x_12:
[----:B------:R-:W-:-:S04]  /*1e040*/  DEPBAR.LE SB0, 0x0 ;  /* 0x000080000000791a */ /* 0x000fc80000000000 */
[----:B------:R-:W-:Y:S01]  /*1e050*/  BAR.SYNC.DEFER_BLOCKING 0x0 ;  /* 0x0000000000007b1d */ /* 0x000fe20000010000 */
[----:B------:R-:W-:Y:S01]  /*1e060*/  LEA.HI.X.SX32 R2, R2, UR17, 0x2, P4 ;  /* 0x0000001102027c11 */ /* 0x000fe2000a0f16ff */
[----:B------:R-:W-:Y:S01]  /*1e070*/  VIADD R22, R21, UR5 ;  /* 0x0000000515167c36 */ /* 0x000fe20008000000 */
[-C--:B------:R-:W-:Y:S02]  /*1e080*/  LEA R28, P4, R4, R3.reuse, 0x2 ;  /* 0x00000003041c7211 */ /* 0x080fe400078810ff */
[----:B------:R-:W-:Y:S01]  /*1e090*/  ISETP.LT.AND P2, PT, R0, UR19, !P0 ;  /* 0x0000001300007c0c */ /* 0x000fe2000c741270 */
[----:B------:R-:W-:Y:S01]  /*1e0a0*/  VIADD R23, R22, UR5 ;  /* 0x0000000516177c36 */ /* 0x000fe20008000000 */
[-C--:B------:R-:W-:Y:S01]  /*1e0b0*/  LEA.HI.X.SX32 R29, R4, R2.reuse, 0x2, P4 ;  /* 0x00000002041d7211 */ /* 0x080fe200020f16ff */
[----:B------:R-:W1:Y:S01]  /*1e0c0*/  LDCU UR4, c[0x0][0x39c] ;  /* 0x00007380ff0477ac */ /* 0x000e620008000800 */
[-C--:B------:R-:W-:Y:S01]  /*1e0d0*/  LEA R34, P4, R5, R3.reuse, 0x2 ;  /* 0x0000000305227211 */ /* 0x080fe200078810ff */
[----:B------:R-:W-:Y:S01]  /*1e0e0*/  VIADD R4, R23, UR5 ;  /* 0x0000000517047c36 */ /* 0x000fe20008000000 */
[----:B------:R-:W-:Y:S01]  /*1e0f0*/  LOP3.LUT R26, R0, 0x3, RZ, 0xfc, !PT ;  /* 0x00000003001a7812 */ /* 0x000fe200078efcff */
[----:B------:R-:W2:Y:S01]  /*1e100*/  LDCU UR6, c[0x0][0x39c] ;  /* 0x00007380ff0677ac */ /* 0x000ea20008000800 */
[-C--:B------:R-:W-:Y:S01]  /*1e110*/  LEA.HI.X.SX32 R35, R5, R2.reuse, 0x2, P4 ;  /* 0x0000000205237211 */ /* 0x080fe200020f16ff */
[----:B------:R-:W-:Y:S01]  /*1e120*/  VIADD R24, R4, UR5 ;  /* 0x0000000504187c36 */ /* 0x000fe20008000000 */
[----:B------:R-:W-:Y:S01]  /*1e130*/  LEA R40, P4, R6, R3, 0x2 ;  /* 0x0000000306287211 */ /* 0x000fe200078810ff */
[----:B------:R-:W3:Y:S02]  /*1e140*/  LDCU UR7, c[0x0][0x39c] ;  /* 0x00007380ff0777ac */ /* 0x000ee40008000800 */
[----:B------:R-:W-:Y:S01]  /*1e150*/  VIADD R5, R24, UR5 ;  /* 0x0000000518057c36 */ /* 0x000fe20008000000 */
[----:B------:R-:W-:-:S02]  /*1e160*/  LEA.HI.X.SX32 R41, R6, R2, 0x2, P4 ;  /* 0x0000000206297211 */ /* 0x000fc400020f16ff */
[CC--:B------:R-:W-:Y:S01]  /*1e170*/  LEA R46, P4, R8.reuse, R3.reuse, 0x2 ;  /* 0x00000003082e7211 */ /* 0x0c0fe200078810ff */
[----:B------:R-:W-:Y:S01]  /*1e180*/  VIADD R6, R5, UR5 ;  /* 0x0000000505067c36 */ /* 0x000fe20008000000 */
[----:B------:R-:W4:Y:S02]  /*1e190*/  @!P3 SYNCS.CCTL.IV [UR10+0x40000] ;  /* 0x04000000ff00b9b1 */ /* 0x000f24000800000a */
[----:B----4-:R-:W-:Y:S01]  /*1e1a0*/  BAR.SYNC.DEFER_BLOCKING 0x0 ;  /* 0x0000000000007b1d */ /* 0x010fe20000010000 */
[----:B------:R-:W-:Y:S01]  /*1e1b0*/  LEA.HI.X.SX32 R47, R8, R2, 0x2, P4 ;  /* 0x00000002082f7211 */ /* 0x000fe200020f16ff */
[----:B------:R-:W-:Y:S01]  /*1e1c0*/  VIADD R25, R6, UR5 ;  /* 0x0000000506197c36 */ /* 0x000fe20008000000 */
[----:B------:R-:W-:-:S04]  /*1e1d0*/  LEA R48, P4, R9, R3, 0x2 ;  /* 0x0000000309307211 */ /* 0x000fc800078810ff */
[-C--:B------:R-:W-:Y:S01]  /*1e1e0*/  LEA.HI.X.SX32 R49, R9, R2.reuse, 0x2, P4 ;  /* 0x0000000209317211 */ /* 0x080fe200020f16ff */
[----:B------:R-:W4:Y:S01]  /*1e1f0*/  LDTM.x64 R52, tmem[UR12] ;  /* 0x0000000c003479ee */ /* 0x000f220008340000 */
[CC--:B------:R-:W-:Y:S01]  /*1e200*/  LEA R38, P4, R11.reuse, R3.reuse, 0x2 ;  /* 0x000000030b267211 */ /* 0x0c0fe200078810ff */
[----:B------:R-:W5:Y:S03]  /*1e210*/  LDTM.x64 R132, tmem[UR12+0x40] ;  /* 0x0000400c008479ee */ /* 0x000f660008340000 */
[----:B------:R-:W-:Y:S01]  /*1e220*/  LEA.HI.X.SX32 R39, R11, R2, 0x2, P4 ;  /* 0x000000020b277211 */ /* 0x000fe200020f16ff */
[----:B------:R-:W1:Y:S01]  /*1e230*/  @!P3 SYNCS.CCTL.IV [UR10+0x40008] ;  /* 0x04000800ff00b9b1 */ /* 0x000e62000800000a */
[----:B------:R-:W-:-:S04]  /*1e240*/  LEA R42, P3, R7, R3, 0x2 ;  /* 0x00000003072a7211 */ /* 0x000fc800078610ff */
[-C--:B------:R-:W-:Y:S01]  /*1e250*/  LEA.HI.X.SX32 R43, R7, R2.reuse, 0x2, P3 ;  /* 0x00000002072b7211 */ /* 0x080fe200018f16ff */
[----:B------:R-:W-:Y:S01]  /*1e260*/  VIADD R7, R25, UR5 ;  /* 0x0000000519077c36 */ /* 0x000fe20008000000 */
[CC--:B------:R-:W-:Y:S01]  /*1e270*/  LEA R32, P3, R10.reuse, R3.reuse, 0x2 ;  /* 0x000000030a207211 */ /* 0x0c0fe200078610ff */
[----:B----4-:R-:W-:Y:S01]  /*1e280*/  STL.64 [R1+0x20], R60 ;  /* 0x0000203c01007387 */ /* 0x010fe20000100a00 */
[----:B------:R-:W-:Y:S02]  /*1e290*/  IMAD.MOV.U32 R31, RZ, RZ, R54 ;  /* 0x000000ffff1f7224 */ /* 0x000fe400078e0036 */
[-C--:B------:R-:W-:Y:S01]  /*1e2a0*/  LEA.HI.X.SX32 R33, R10, R2.reuse, 0x2, P3 ;  /* 0x000000020a217211 */ /* 0x080fe200018f16ff */
[----:B------:R-:W-:Y:S01]  /*1e2b0*/  STL.64 [R1+0x28], R62 ;  /* 0x0000283e01007387 */ /* 0x000fe20000100a00 */
[----:B------:R-:W-:Y:S01]  /*1e2c0*/  IMAD.MOV.U32 R27, RZ, RZ, R52 ;  /* 0x000000ffff1b7224 */ /* 0x000fe200078e0034 */
[CC--:B------:R-:W-:Y:S01]  /*1e2d0*/  LEA R54, P3, R12.reuse, R3.reuse, 0x2 ;  /* 0x000000030c367211 */ /* 0x0c0fe200078610ff */
[----:B------:R-:W-:Y:S01]  /*1e2e0*/  IMAD.MOV.U32 R44, RZ, RZ, R55 ;  /* 0x000000ffff2c7224 */ /* 0x000fe200078e0037 */
[----:B------:R-:W-:Y:S01]  /*1e2f0*/  STL.64 [R1+0x30], R64 ;  /* 0x0000304001007387 */ /* 0x000fe20000100a00 */
[C---:B------:R-:W-:Y:S01]  /*1e300*/  LEA R52, P4, R13.reuse, R3, 0x2 ;  /* 0x000000030d347211 */ /* 0x040fe200078810ff */
[----:B------:R-:W-:Y:S01]  /*1e310*/  IMAD.MOV.U32 R37, RZ, RZ, R53 ;  /* 0x000000ffff257224 */ /* 0x000fe200078e0035 */
[-C--:B------:R-:W-:Y:S01]  /*1e320*/  LEA.HI.X.SX32 R55, R12, R2.reuse, 0x2, P3 ;  /* 0x000000020c377211 */ /* 0x080fe200018f16ff */
[----:B------:R-:W-:Y:S01]  /*1e330*/  STL.64 [R1+0x38], R66 ;  /* 0x0000384201007387 */ /* 0x000fe20000100a00 */
[----:B------:R-:W-:Y:S01]  /*1e340*/  LEA.HI.X.SX32 R53, R13, R2, 0x2, P4 ;  /* 0x000000020d357211 */ /* 0x000fe200020f16ff */
[----:B------:R-:W-:-:S02]  /*1e350*/  VIADD R8, R7, UR5 ;  /* 0x0000000507087c36 */ /* 0x000fc40008000000 */
[----:B------:R-:W-:Y:S01]  /*1e360*/  STL.64 [R1+0x40], R68 ;  /* 0x0000404401007387 */ /* 0x000fe20000100a00 */
[----:B------:R-:W-:Y:S02]  /*1e370*/  IMAD.MOV.U32 R50, RZ, RZ, R57 ;  /* 0x000000ffff327224 */ /* 0x000fe400078e0039 */
[----:B------:R-:W-:Y:S01]  /*1e380*/  VIADD R9, R8, UR5 ;  /* 0x0000000508097c36 */ /* 0x000fe20008000000 */
[----:B------:R-:W-:Y:S01]  /*1e390*/  STL.64 [R1+0x48], R70 ;  /* 0x0000484601007387 */ /* 0x000fe20000100a00 */
[----:B------:R-:W-:Y:S02]  /*1e3a0*/  IMAD.MOV.U32 R45, RZ, RZ, R56 ;  /* 0x000000ffff2d7224 */ /* 0x000fe400078e0038 */
[----:B------:R-:W-:Y:S01]  /*1e3b0*/  VIADD R10, R9, UR5 ;  /* 0x00000005090a7c36 */ /* 0x000fe20008000000 */
[----:B------:R-:W-:Y:S01]  /*1e3c0*/  STL.64 [R1+0x50], R72 ;  /* 0x0000504801007387 */ /* 0x000fe20000100a00 */
[----:B------:R-:W-:Y:S02]  /*1e3d0*/  IMAD.MOV.U32 R36, RZ, RZ, R59 ;  /* 0x000000ffff247224 */ /* 0x000fe400078e003b */
[----:B------:R-:W-:Y:S01]  /*1e3e0*/  VIADD R11, R10, UR5 ;  /* 0x000000050a0b7c36 */ /* 0x000fe20008000000 */
[----:B------:R-:W-:Y:S01]  /*1e3f0*/  STL.64 [R1+0x58], R74 ;  /* 0x0000584a01007387 */ /* 0x000fe20000100a00 */
[----:B------:R-:W-:-:S02]  /*1e400*/  IMAD.MOV.U32 R30, RZ, RZ, R58 ;  /* 0x000000ffff1e7224 */ /* 0x000fc400078e003a */
[----:B------:R-:W-:Y:S01]  /*1e410*/  VIADD R12, R11, UR5 ;  /* 0x000000050b0c7c36 */ /* 0x000fe20008000000 */
[----:B------:R-:W-:Y:S03]  /*1e420*/  STL.64 [R1+0x60], R76 ;  /* 0x0000604c01007387 */ /* 0x000fe60000100a00 */
[----:B------:R-:W-:Y:S01]  /*1e430*/  VIADD R13, R12, UR5 ;  /* 0x000000050c0d7c36 */ /* 0x000fe20008000000 */
[----:B------:R-:W-:Y:S04]  /*1e440*/  STL.64 [R1+0x68], R78 ;  /* 0x0000684e01007387 */ /* 0x000fe80000100a00 */
        /* <DEDUP_REMOVED lines=17> */
[----:B------:R4:W-:Y:S04]  /*1e560*/  STL.64 [R1+0xf8], R114 ;  /* 0x0000f87201007387 */ /* 0x0009e80000100a00 */
[----:B------:R1:W-:Y:S04]  /*1e570*/  STL.64 [R1+0x1d0], R54 ;  /* 0x0001d03601007387 */ /* 0x0003e80000100a00 */
[----:B------:R2:W-:Y:S01]  /*1e580*/  STL.64 [R1+0x1c8], R52 ;  /* 0x0001c83401007387 */ /* 0x0005e20000100a00 */
[----:B----4-:R-:W4:Y:S01]  /*1e590*/  LDTM.x64 R68, tmem[UR12+0x80] ;  /* 0x0000800c004479ee */ /* 0x010f220008340000 */
[----:B-1----:R-:W-:-:S02]  /*1e5a0*/  LEA R54, P3, R14, R3, 0x2 ;  /* 0x000000030e367211 */ /* 0x002fc400078610ff */
[----:B--2---:R-:W-:Y:S02]  /*1e5b0*/  LEA R52, P4, R15, R3, 0x2 ;  /* 0x000000030f347211 */ /* 0x004fe400078810ff */
[-C--:B------:R-:W-:Y:S01]  /*1e5c0*/  LEA.HI.X.SX32 R55, R14, R2.reuse, 0x2, P3 ;  /* 0x000000020e377211 */ /* 0x080fe200018f16ff */
[----:B------:R-:W-:Y:S01]  /*1e5d0*/  VIADD R14, R13, UR5 ;  /* 0x000000050d0e7c36 */ /* 0x000fe20008000000 */
[----:B------:R-:W-:-:S03]  /*1e5e0*/  LEA.HI.X.SX32 R53, R15, R2, 0x2, P4 ;  /* 0x000000020f357211 */ /* 0x000fc600020f16ff */
[----:B------:R1:W-:Y:S01]  /*1e5f0*/  STL.64 [R1+0x1c0], R54 ;  /* 0x0001c03601007387 */ /* 0x0003e20000100a00 */
[----:B------:R-:W-:-:S03]  /*1e600*/  VIADD R15, R14, UR5 ;  /* 0x000000050e0f7c36 */ /* 0x000fc60008000000 */
[----:B------:R2:W-:Y:S01]  /*1e610*/  STL.64 [R1+0x1b8], R52 ;  /* 0x0001b83401007387 */ /* 0x0005e20000100a00 */
[CC--:B-1----:R-:W-:Y:S02]  /*1e620*/  LEA R54, P3, R16.reuse, R3.reuse, 0x2 ;  /* 0x0000000310367211 */ /* 0x0c2fe400078610ff */
[C---:B--2---:R-:W-:Y:S02]  /*1e630*/  LEA R52, P4, R17.reuse, R3, 0x2 ;  /* 0x0000000311347211 */ /* 0x044fe400078810ff */
[-C--:B------:R-:W-:Y:S02]  /*1e640*/  LEA.HI.X.SX32 R55, R16, R2.reuse, 0x2, P3 ;  /* 0x0000000210377211 */ /* 0x080fe400018f16ff */
[----:B------:R-:W-:-:S03]  /*1e650*/  LEA.HI.X.SX32 R53, R17, R2, 0x2, P4 ;  /* 0x0000000211357211 */ /* 0x000fc600020f16ff */
[----:B------:R1:W-:Y:S04]  /*1e660*/  STL.64 [R1+0x1b0], R54 ;  /* 0x0001b03601007387 */ /* 0x0003e80000100a00 */
[----:B------:R2:W-:Y:S01]  /*1e670*/  STL.64 [R1+0x1a8], R52 ;  /* 0x0001a83401007387 */ /* 0x0005e20000100a00 */
[CC--:B-1----:R-:W-:Y:S02]  /*1e680*/  LEA R54, P3, R18.reuse, R3.reuse, 0x2 ;  /* 0x0000000312367211 */ /* 0x0c2fe400078610ff */
[C---:B--2---:R-:W-:Y:S02]  /*1e690*/  LEA R52, P4, R19.reuse, R3, 0x2 ;  /* 0x0000000313347211 */ /* 0x044fe400078810ff */
[-C--:B------:R-:W-:Y:S02]  /*1e6a0*/  LEA.HI.X.SX32 R55, R18, R2.reuse, 0x2, P3 ;  /* 0x0000000212377211 */ /* 0x080fe400018f16ff */
[----:B------:R-:W-:-:S02]  /*1e6b0*/  LEA.HI.X.SX32 R53, R19, R2, 0x2, P4 ;  /* 0x0000000213357211 */ /* 0x000fc400020f16ff */
[CC--:B------:R-:W-:Y:S01]  /*1e6c0*/  LEA R16, P3, R20.reuse, R3.reuse, 0x2 ;  /* 0x0000000314107211 */ /* 0x0c0fe200078610ff */
[----:B------:R1:W-:Y:S03]  /*1e6d0*/  STL.64 [R1+0x1a0], R54 ;  /* 0x0001a03601007387 */ /* 0x0003e60000100a00 */
[----:B------:R-:W-:Y:S01]  /*1e6e0*/  LEA.HI.X.SX32 R17, R20, R2, 0x2, P3 ;  /* 0x0000000214117211 */ /* 0x000fe200018f16ff */
[----:B------:R2:W-:Y:S04]  /*1e6f0*/  STL.64 [R1+0x198], R52 ;  /* 0x0001983401007387 */ /* 0x0005e80000100a00 */
[----:B------:R3:W-:Y:S01]  /*1e700*/  STL.64 [R1+0x190], R16 ;  /* 0x0001901001007387 */ /* 0x0007e20000100a00 */
[----:B-1----:R-:W-:-:S02]  /*1e710*/  LEA R54, P4, R21, R3, 0x2 ;  /* 0x0000000315367211 */ /* 0x002fc400078810ff */
[CC--:B--2---:R-:W-:Y:S02]  /*1e720*/  LEA R52, P3, R22.reuse, R3.reuse, 0x2 ;  /* 0x0000000316347211 */ /* 0x0c4fe400078610ff */
[-C--:B------:R-:W-:Y:S02]  /*1e730*/  LEA.HI.X.SX32 R55, R21, R2.reuse, 0x2, P4 ;  /* 0x0000000215377211 */ /* 0x080fe400020f16ff */
[-C--:B------:R-:W-:Y:S01]  /*1e740*/  LEA R18, P4, R23, R3.reuse, 0x2 ;  /* 0x0000000317127211 */ /* 0x080fe200078810ff */
[----:B---3--:R-:W-:Y:S01]  /*1e750*/  VIADD R16, R15, UR5 ;  /* 0x000000050f107c36 */ /* 0x008fe20008000000 */
[-C--:B------:R-:W-:Y:S01]  /*1e760*/  LEA.HI.X.SX32 R53, R22, R2.reuse, 0x2, P3 ;  /* 0x0000000216357211 */ /* 0x080fe200018f16ff */
[----:B------:R-:W-:Y:S01]  /*1e770*/  STL.64 [R1+0x188], R54 ;  /* 0x0001883601007387 */ /* 0x000fe20000100a00 */
[----:B------:R-:W-:Y:S01]  /*1e780*/  LEA R20, P3, R4, R3, 0x2 ;  /* 0x0000000304147211 */ /* 0x000fe200078610ff */
[----:B------:R-:W-:Y:S01]  /*1e790*/  VIADD R17, R16, UR5 ;  /* 0x0000000510117c36 */ /* 0x000fe20008000000 */
[-C--:B------:R-:W-:Y:S01]  /*1e7a0*/  LEA.HI.X.SX32 R19, R23, R2.reuse, 0x2, P4 ;  /* 0x0000000217137211 */ /* 0x080fe200020f16ff */
[----:B------:R1:W-:Y:S01]  /*1e7b0*/  STL.64 [R1+0x180], R52 ;  /* 0x0001803401007387 */ /* 0x0003e20000100a00 */
[----:B------:R-:W-:-:S03]  /*1e7c0*/  LEA.HI.X.SX32 R21, R4, R2, 0x2, P3 ;  /* 0x0000000204157211 */ /* 0x000fc600018f16ff */
[----:B------:R2:W-:Y:S04]  /*1e7d0*/  STL.64 [R1+0x178], R18 ;  /* 0x0001781201007387 */ /* 0x0005e80000100a00 */
[----:B------:R3:W-:Y:S01]  /*1e7e0*/  STL.64 [R1+0x170], R20 ;  /* 0x0001701401007387 */ /* 0x0007e20000100a00 */
[----:B-1----:R-:W-:-:S04]  /*1e7f0*/  LEA R52, P4, R24, R3, 0x2 ;  /* 0x0000000318347211 */ /* 0x002fc800078810ff */
[-C--:B------:R-:W-:Y:S01]  /*1e800*/  LEA.HI.X.SX32 R53, R24, R2.reuse, 0x2, P4 ;  /* 0x0000000218357211 */ /* 0x080fe200020f16ff */
[----:B--2---:R-:W-:Y:S01]  /*1e810*/  VIADD R18, R17, UR5 ;  /* 0x0000000511127c36 */ /* 0x004fe20008000000 */
[CC--:B------:R-:W-:Y:S02]  /*1e820*/  LEA R22, P4, R6.reuse, R3.reuse, 0x2 ;  /* 0x0000000306167211 */ /* 0x0c0fe400078810ff */
[C---:B---3--:R-:W-:Y:S01]  /*1e830*/  LEA R20, P3, R5.reuse, R3, 0x2 ;  /* 0x0000000305147211 */ /* 0x048fe200078610ff */
[----:B------:R-:W-:Y:S01]  /*1e840*/  STL.64 [R1+0x168], R52 ;  /* 0x0001683401007387 */ /* 0x000fe20000100a00 */
[-C--:B------:R-:W-:Y:S01]  /*1e850*/  LEA.HI.X.SX32 R23, R6, R2.reuse, 0x2, P4 ;  /* 0x0000000206177211 */ /* 0x080fe200020f16ff */
[----:B------:R-:W-:Y:S01]  /*1e860*/  VIADD R4, R18, UR5 ;  /* 0x0000000512047c36 */ /* 0x000fe20008000000 */
[----:B------:R-:W-:-:S03]  /*1e870*/  LEA.HI.X.SX32 R21, R5, R2, 0x2, P3 ;  /* 0x0000000205157211 */ /* 0x000fc600018f16ff */
[----:B------:R-:W-:Y:S02]  /*1e880*/  VIADD R5, R4, UR5 ;  /* 0x0000000504057c36 */ /* 0x000fe40008000000 */
[----:B------:R1:W-:Y:S02]  /*1e890*/  STL.64 [R1+0x160], R20 ;  /* 0x0001601401007387 */ /* 0x0003e40000100a00 */
[----:B------:R-:W-:Y:S02]  /*1e8a0*/  VIADD R6, R5, UR5 ;  /* 0x0000000505067c36 */ /* 0x000fe40008000000 */
[----:B------:R2:W-:Y:S01]  /*1e8b0*/  STL.64 [R1+0x158], R22 ;  /* 0x0001581601007387 */ /* 0x0005e20000100a00 */
[----:B-1----:R-:W-:-:S04]  /*1e8c0*/  LEA R20, P3, R25, R3, 0x2 ;  /* 0x0000000319147211 */ /* 0x002fc800078610ff */
[----:B------:R-:W-:Y:S02]  /*1e8d0*/  LEA.HI.X.SX32 R21, R25, R2, 0x2, P3 ;  /* 0x0000000219157211 */ /* 0x000fe400018f16ff */
[----:B--2---:R-:W-:-:S03]  /*1e8e0*/  LEA R22, P4, R7, R3, 0x2 ;  /* 0x0000000307167211 */ /* 0x004fc600078810ff */
[----:B------:R1:W-:Y:S01]  /*1e8f0*/  STL.64 [R1+0x150], R20 ;  /* 0x0001501401007387 */ /* 0x0003e20000100a00 */
[----:B------:R-:W-:Y:S01]  /*1e900*/  LEA.HI.X.SX32 R23, R7, R2, 0x2, P4 ;  /* 0x0000000207177211 */ /* 0x000fe200020f16ff */
[----:B------:R-:W-:-:S04]  /*1e910*/  VIADD R7, R6, UR5 ;  /* 0x0000000506077c36 */ /* 0x000fc80008000000 */
[----:B------:R2:W-:Y:S01]  /*1e920*/  STL.64 [R1+0x148], R22 ;  /* 0x0001481601007387 */ /* 0x0005e20000100a00 */
[----:B-1----:R-:W-:-:S04]  /*1e930*/  LEA R20, P3, R8, R3, 0x2 ;  /* 0x0000000308147211 */ /* 0x002fc800078610ff */
[----:B------:R-:W-:Y:S01]  /*1e940*/  LEA.HI.X.SX32 R21, R8, R2, 0x2, P3 ;  /* 0x0000000208157211 */ /* 0x000fe200018f16ff */
[----:B------:R-:W-:Y:S01]  /*1e950*/  VIADD R8, R7, UR5 ;  /* 0x0000000507087c36 */ /* 0x000fe20008000000 */
        /* <DEDUP_REMOVED lines=26> */
[----:B------:R-:W-:Y:S02]  /*1eb00*/  LEA.HI.X.SX32 R23, R15, R2, 0x2, P4 ;  /* 0x000000020f177211 */ /* 0x000fe400020f16ff */
[----:B------:R-:W-:-:S03]  /*1eb10*/  LEA R250, P4, R17, R3, 0x2 ;  /* 0x0000000311fa7211 */ /* 0x000fc600078810ff */
[----:B------:R-:W-:Y:S01]  /*1eb20*/  STL.64 [R1+0x108], R22 ;  /* 0x0001081601007387 */ /* 0x000fe20000100a00 */
[-C--:B------:R-:W-:Y:S02]  /*1eb30*/  LEA.HI.X.SX32 R251, R17, R2.reuse, 0x2, P4 ;  /* 0x0000000211fb7211 */ /* 0x080fe400020f16ff */
[-C--:B------:R-:W-:Y:S02]  /*1eb40*/  LEA R246, P4, R4, R3.reuse, 0x2 ;  /* 0x0000000304f67211 */ /* 0x080fe400078810ff */
[-C--:B-1----:R-:W-:Y:S02]  /*1eb50*/  LEA R20, P3, R16, R3.reuse, 0x2 ;  /* 0x0000000310147211 */ /* 0x082fe400078610ff */
[-C--:B------:R-:W-:Y:S01]  /*1eb60*/  LEA.HI.X.SX32 R247, R4, R2.reuse, 0x2, P4 ;  /* 0x0000000204f77211 */ /* 0x080fe200020f16ff */
[----:B------:R-:W-:Y:S01]  /*1eb70*/  VIADD R4, R14, UR5 ;  /* 0x000000050e047c36 */ /* 0x000fe20008000000 */
[----:B------:R-:W-:Y:S02]  /*1eb80*/  LEA.HI.X.SX32 R21, R16, R2, 0x2, P3 ;  /* 0x0000000210157211 */ /* 0x000fe400018f16ff */
[----:B------:R-:W-:-:S02]  /*1eb90*/  LEA R248, P3, R18, R3, 0x2 ;  /* 0x0000000312f87211 */ /* 0x000fc400078610ff */
[-C--:B------:R-:W-:Y:S01]  /*1eba0*/  LEA R242, P4, R6, R3.reuse, 0x2 ;  /* 0x0000000306f27211 */ /* 0x080fe200078810ff */
[----:B------:R-:W-:Y:S01]  /*1ebb0*/  STL.64 [R1+0x100], R20 ;  /* 0x0001001401007387 */ /* 0x000fe20000100a00 */
[-C--:B------:R-:W-:Y:S02]  /*1ebc0*/  LEA.HI.X.SX32 R249, R18, R2.reuse, 0x2, P3 ;  /* 0x0000000212f97211 */ /* 0x080fe400018f16ff */
[CC--:B------:R-:W-:Y:S01]  /*1ebd0*/  LEA R244, P3, R5.reuse, R3.reuse, 0x2 ;  /* 0x0000000305f47211 */ /* 0x0c0fe200078610ff */
[----:B------:R1:W-:Y:S01]  /*1ebe0*/  STL.64 [R1+0x5f8], R250 ;  /* 0x0005f8fa01007387 */ /* 0x0003e20000100a00 */
[-C--:B------:R-:W-:Y:S02]  /*1ebf0*/  LEA.HI.X.SX32 R243, R6, R2.reuse, 0x2, P4 ;  /* 0x0000000206f37211 */ /* 0x080fe400020f16ff */
[-C--:B------:R-:W-:Y:S01]  /*1ec00*/  LEA.HI.X.SX32 R245, R5, R2.reuse, 0x2, P3 ;  /* 0x0000000205f57211 */ /* 0x080fe200018f16ff */
[----:B------:R-:W-:Y:S01]  /*1ec10*/  VIADD R5, R4, UR5 ;  /* 0x0000000504057c36 */ /* 0x000fe20008000000 */
[-C--:B------:R-:W-:Y:S01]  /*1ec20*/  LEA R240, P3, R7, R3.reuse, 0x2 ;  /* 0x0000000307f07211 */ /* 0x080fe200078610ff */
[----:B------:R-:W-:Y:S01]  /*1ec30*/  STL.64 [R1+0x600], R248 ;  /* 0x000600f801007387 */ /* 0x000fe20000100a00 */
[-C--:B------:R-:W-:Y:S01]  /*1ec40*/  LEA R238, P4, R8, R3.reuse, 0x2 ;  /* 0x0000000308ee7211 */ /* 0x080fe200078810ff */
[----:B------:R-:W-:Y:S01]  /*1ec50*/  VIADD R6, R5, UR5 ;  /* 0x0000000505067c36 */ /* 0x000fe20008000000 */
[-C--:B------:R-:W-:Y:S01]  /*1ec60*/  LEA.HI.X.SX32 R241, R7, R2.reuse, 0x2, P3 ;  /* 0x0000000207f17211 */ /* 0x080fe200018f16ff */
[----:B------:R-:W-:Y:S01]  /*1ec70*/  STL [R1+0x620], R246 ;  /* 0x000620f601007387 */ /* 0x000fe20000100800 */
[-C--:B------:R-:W-:Y:S01]  /*1ec80*/  LEA R236, P3, R9, R3.reuse, 0x2 ;  /* 0x0000000309ec7211 */ /* 0x080fe200078610ff */
[----:B------:R-:W-:Y:S01]  /*1ec90*/  VIADD R7, R6, UR5 ;  /* 0x0000000506077c36 */ /* 0x000fe20008000000 */
[-C--:B------:R-:W-:Y:S01]  /*1eca0*/  LEA.HI.X.SX32 R239, R8, R2.reuse, 0x2, P4 ;  /* 0x0000000208ef7211 */ /* 0x080fe200020f16ff */
[----:B------:R-:W-:Y:S01]  /*1ecb0*/  STL [R1+0x5f0], R247 ;  /* 0x0005f0f701007387 */ /* 0x000fe20000100800 */
[-C--:B------:R-:W-:Y:S01]  /*1ecc0*/  LEA R234, P4, R10, R3.reuse, 0x2 ;  /* 0x000000030aea7211 */ /* 0x080fe200078810ff */
[----:B------:R-:W-:Y:S01]  /*1ecd0*/  VIADD R8, R7, UR5 ;  /* 0x0000000507087c36 */ /* 0x000fe20008000000 */
[-C--:B------:R-:W-:Y:S01]  /*1ece0*/  LEA.HI.X.SX32 R237, R9, R2.reuse, 0x2, P3 ;  /* 0x0000000209ed7211 */ /* 0x080fe200018f16ff */
[----:B------:R2:W-:Y:S01]  /*1ecf0*/  STL [R1+0x5ec], R245 ;  /* 0x0005ecf501007387 */ /* 0x0005e20000100800 */
[-C--:B------:R-:W-:Y:S01]  /*1ed00*/  LEA R232, P3, R11, R3.reuse, 0x2 ;  /* 0x000000030be87211 */ /* 0x080fe200078610ff */
[----:B------:R-:W-:Y:S01]  /*1ed10*/  VIADD R9, R8, UR5 ;  /* 0x0000000508097c36 */ /* 0x000fe20008000000 */
[-C--:B------:R-:W-:Y:S01]  /*1ed20*/  LEA.HI.X.SX32 R235, R10, R2.reuse, 0x2, P4 ;  /* 0x000000020aeb7211 */ /* 0x080fe200020f16ff */
[----:B------:R3:W-:Y:S01]  /*1ed30*/  STL [R1+0x5e8], R243 ;  /* 0x0005e8f301007387 */ /* 0x0007e20000100800 */
[CC--:B------:R-:W-:Y:S01]  /*1ed40*/  LEA R230, P4, R12.reuse, R3.reuse, 0x2 ;  /* 0x000000030ce67211 */ /* 0x0c0fe200078810ff */
[----:B------:R-:W-:Y:S01]  /*1ed50*/  VIADD R10, R9, UR5 ;  /* 0x00000005090a7c36 */ /* 0x000fe20008000000 */
[-C--:B------:R-:W-:Y:S01]  /*1ed60*/  LEA.HI.X.SX32 R233, R11, R2.reuse, 0x2, P3 ;  /* 0x000000020be97211 */ /* 0x080fe200018f16ff */
[----:B------:R4:W-:Y:S01]  /*1ed70*/  STL [R1+0x5e4], R241 ;  /* 0x0005e4f101007387 */ /* 0x0009e20000100800 */
[CC--:B------:R-:W-:Y:S01]  /*1ed80*/  LEA R228, P3, R13.reuse, R3.reuse, 0x2 ;  /* 0x000000030de47211 */ /* 0x0c0fe200078610ff */
[----:B-1----:R-:W-:Y:S01]  /*1ed90*/  IMAD.MOV.U32 R251, RZ, RZ, R50 ;  /* 0x000000fffffb7224 */ /* 0x002fe200078e0032 */
[-C--:B------:R-:W-:Y:S01]  /*1eda0*/  LEA.HI.X.SX32 R231, R12, R2.reuse, 0x2, P4 ;  /* 0x000000020ce77211 */ /* 0x080fe200020f16ff */
[----:B------:R1:W-:Y:S01]  /*1edb0*/  STL [R1+0x638], R240 ;  /* 0x000638f001007387 */ /* 0x0003e20000100800 */
[-C--:B------:R-:W-:Y:S01]  /*1edc0*/  LEA R226, P4, R14, R3.reuse, 0x2 ;  /* 0x000000030ee27211 */ /* 0x080fe200078810ff */
[----:B--2---:R-:W-:Y:S01]  /*1edd0*/  IMAD.MOV.U32 R245, RZ, RZ, R45 ;  /* 0x000000fffff57224 */ /* 0x004fe200078e002d */
[-C--:B------:R-:W-:Y:S01]  /*1ede0*/  LEA.HI.X.SX32 R229, R13, R2.reuse, 0x2, P3 ;  /* 0x000000020de57211 */ /* 0x080fe200018f16ff */
[----:B---3--:R-:W-:Y:S01]  /*1edf0*/  IMAD.MOV.U32 R243, RZ, RZ, R44 ;  /* 0x000000fffff37224 */ /* 0x008fe200078e002c */
[-C--:B------:R-:W-:Y:S01]  /*1ee00*/  LEA R224, P3, R4, R3.reuse, 0x2 ;  /* 0x0000000304e07211 */ /* 0x080fe200078610ff */
[----:B----4-:R-:W-:Y:S01]  /*1ee10*/  IMAD.MOV.U32 R241, RZ, RZ, R49 ;  /* 0x000000fffff17224 */ /* 0x010fe200078e0031 */
[-C--:B------:R-:W-:Y:S01]  /*1ee20*/  LEA.HI.X.SX32 R227, R14, R2.reuse, 0x2, P4 ;  /* 0x000000020ee37211 */ /* 0x080fe200020f16ff */
[----:B------:R-:W-:Y:S01]  /*1ee30*/  IMAD.MOV.U32 R248, RZ, RZ, R40 ;  /* 0x000000fffff87224 */ /* 0x000fe200078e0028 */
[CC--:B------:R-:W-:Y:S01]  /*1ee40*/  LEA R222, P4, R5.reuse, R3.reuse, 0x2 ;  /* 0x0000000305de7211 */ /* 0x0c0fe200078810ff */
[----:B-1----:R-:W-:Y:S01]  /*1ee50*/  IMAD.MOV.U32 R240, RZ, RZ, R48 ;  /* 0x000000fffff07224 */ /* 0x002fe200078e0030 */
[-C--:B------:R-:W-:Y:S01]  /*1ee60*/  LEA.HI.X.SX32 R225, R4, R2.reuse, 0x2, P3 ;  /* 0x0000000204e17211 */ /* 0x080fe200018f16ff */
[----:B------:R-:W-:Y:S01]  /*1ee70*/  VIADD R4, R10, UR5 ;  /* 0x000000050a047c36 */ /* 0x000fe20008000000 */
[-C--:B------:R-:W-:Y:S01]  /*1ee80*/  LEA R220, P3, R6, R3.reuse, 0x2 ;  /* 0x0000000306dc7211 */ /* 0x080fe200078610ff */
[----:B------:R-:W-:Y:S01]  /*1ee90*/  IMAD.MOV.U32 R249, RZ, RZ, R41 ;  /* 0x000000fffff97224 */ /* 0x000fe200078e0029 */
[-C--:B------:R-:W-:Y:S01]  /*1eea0*/  LEA.HI.X.SX32 R223, R5, R2.reuse, 0x2, P4 ;  /* 0x0000000205df7211 */ /* 0x080fe200020f16ff */
[----:B------:R-:W-:Y:S01]  /*1eeb0*/  VIADD R5, R4, UR5 ;  /* 0x0000000504057c36 */ /* 0x000fe20008000000 */
[-C--:B------:R-:W-:Y:S01]  /*1eec0*/  LEA R218, P4, R7, R3.reuse, 0x2 ;  /* 0x0000000307da7211 */ /* 0x080fe200078810ff */
[----:B------:R1:W-:Y:S01]  /*1eed0*/  STL.64 [R1+0x640], R240 ;  /* 0x000640f001007387 */ /* 0x0003e20000100a00 */
[-C--:B------:R-:W-:Y:S01]  /*1eee0*/  LEA.HI.X.SX32 R221, R6, R2.reuse, 0x2, P3 ;  /* 0x0000000206dd7211 */ /* 0x080fe200018f16ff */
[----:B------:R-:W-:Y:S01]  /*1eef0*/  VIADD R6, R5, UR5 ;  /* 0x0000000505067c36 */ /* 0x000fe20008000000 */
[-C--:B------:R-:W-:Y:S01]  /*1ef00*/  LEA R216, P3, R8, R3.reuse, 0x2 ;  /* 0x0000000308d87211 */ /* 0x080fe200078610ff */
[----:B------:R-:W-:Y:S01]  /*1ef10*/  STL [R1+0x5e0], R239 ;  /* 0x0005e0ef01007387 */ /* 0x000fe20000100800 */
[-C--:B------:R-:W-:Y:S01]  /*1ef20*/  LEA.HI.X.SX32 R219, R7, R2.reuse, 0x2, P4 ;  /* 0x0000000207db7211 */ /* 0x080fe200020f16ff */
[----:B------:R-:W-:Y:S01]  /*1ef30*/  VIADD R7, R6, UR5 ;  /* 0x0000000506077c36 */ /* 0x000fe20008000000 */
[-C--:B------:R-:W-:Y:S01]  /*1ef40*/  LEA R214, P4, R9, R3.reuse, 0x2 ;  /* 0x0000000309d67211 */ /* 0x080fe200078810ff */
[----:B------:R2:W-:Y:S01]  /*1ef50*/  STL [R1+0x5dc], R237 ;  /* 0x0005dced01007387 */ /* 0x0005e20000100800 */
[-C--:B------:R-:W-:Y:S01]  /*1ef60*/  LEA.HI.X.SX32 R217, R8, R2.reuse, 0x2, P3 ;  /* 0x0000000208d97211 */ /* 0x080fe200018f16ff */
[----:B------:R-:W-:Y:S01]  /*1ef70*/  VIADD R8, R7, UR5 ;  /* 0x0000000507087c36 */ /* 0x000fe20008000000 */
[-C--:B------:R-:W-:Y:S01]  /*1ef80*/  LEA R212, P3, R10, R3.reuse, 0x2 ;  /* 0x000000030ad47211 */ /* 0x080fe200078610ff */
[----:B------:R-:W-:Y:S01]  /*1ef90*/  STL [R1+0x5d8], R235 ;  /* 0x0005d8eb01007387 */ /* 0x000fe20000100800 */
[-C--:B------:R-:W-:Y:S01]  /*1efa0*/  LEA.HI.X.SX32 R215, R9, R2.reuse, 0x2, P4 ;  /* 0x0000000209d77211 */ /* 0x080fe200020f16ff */
[----:B-1----:R-:W-:Y:S01]  /*1efb0*/  IMAD.MOV.U32 R240, RZ, RZ, R28 ;  /* 0x000000fffff07224 */ /* 0x002fe200078e001c */
[-C--:B------:R-:W-:Y:S01]  /*1efc0*/  LEA R210, P4, R4, R3.reuse, 0x2 ;  /* 0x0000000304d27211 */ /* 0x080fe200078810ff */
[----:B------:R1:W-:Y:S01]  /*1efd0*/  STL [R1+0x608], R234 ;  /* 0x000608ea01007387 */ /* 0x0003e20000100800 */
[-C--:B------:R-:W-:Y:S01]  /*1efe0*/  LEA.HI.X.SX32 R213, R10, R2.reuse, 0x2, P3 ;  /* 0x000000020ad57211 */ /* 0x080fe200018f16ff */
[----:B--2---:R-:W-:Y:S01]  /*1eff0*/  IMAD.MOV.U32 R237, RZ, RZ, R27 ;  /* 0x000000ffffed7224 */ /* 0x004fe200078e001b */
[CC--:B------:R-:W-:Y:S01]  /*1f000*/  LEA R208, P3, R5.reuse, R3.reuse, 0x2 ;  /* 0x0000000305d07211 */ /* 0x0c0fe200078610ff */
[----:B------:R-:W-:Y:S01]  /*1f010*/  STL [R1+0x5d4], R233 ;  /* 0x0005d4e901007387 */ /* 0x000fe20000100800 */
[-C--:B------:R-:W-:Y:S01]  /*1f020*/  LEA.HI.X.SX32 R211, R4, R2.reuse, 0x2, P4 ;  /* 0x0000000204d37211 */ /* 0x080fe200020f16ff */
[----:B------:R-:W-:Y:S01]  /*1f030*/  VIADD R4, R8, UR5 ;  /* 0x0000000508047c36 */ /* 0x000fe20008000000 */
[-C--:B------:R-:W-:Y:S01]  /*1f040*/  LEA.HI.X.SX32 R209, R5, R2.reuse, 0x2, P3 ;  /* 0x0000000205d17211 */ /* 0x080fe200018f16ff */
[----:B------:R-:W-:Y:S01]  /*1f050*/  STL.64 [R1+0x610], R230 ;  /* 0x000610e601007387 */ /* 0x000fe20000100a00 */
[-C--:B------:R-:W-:Y:S01]  /*1f060*/  LEA R206, P4, R6, R3.reuse, 0x2 ;  /* 0x0000000306ce7211 */ /* 0x080fe200078810ff */
[----:B------:R-:W-:Y:S01]  /*1f070*/  VIADD R5, R4, UR5 ;  /* 0x0000000504057c36 */ /* 0x000fe20008000000 */
[-C--:B------:R-:W-:Y:S01]  /*1f080*/  LEA R204, P3, R7, R3.reuse, 0x2 ;  /* 0x0000000307cc7211 */ /* 0x080fe200078610ff */
[----:B------:R2:W-:Y:S01]  /*1f090*/  STL.64 [R1+0x618], R228 ;  /* 0x000618e401007387 */ /* 0x0005e20000100a00 */
[-C--:B------:R-:W-:Y:S01]  /*1f0a0*/  LEA.HI.X.SX32 R207, R6, R2.reuse, 0x2, P4 ;  /* 0x0000000206cf7211 */ /* 0x080fe200020f16ff */
[----:B------:R-:W-:Y:S01]  /*1f0b0*/  VIADD R252, R5, UR5 ;  /* 0x0000000505fc7c36 */ /* 0x000fe20008000000 */
[-C--:B------:R-:W-:Y:S01]  /*1f0c0*/  LEA.HI.X.SX32 R205, R7, R2.reuse, 0x2, P3 ;  /* 0x0000000207cd7211 */ /* 0x080fe200018f16ff */
[----:B------:R3:W-:Y:S01]  /*1f0d0*/  STL.64 [R1+0x628], R226 ;  /* 0x000628e201007387 */ /* 0x0007e20000100a00 */
[-C--:B------:R-:W-:Y:S01]  /*1f0e0*/  LEA R202, P4, R8, R3.reuse, 0x2 ;  /* 0x0000000308ca7211 */ /* 0x080fe200078810ff */
[----:B------:R-:W-:Y:S01]  /*1f0f0*/  IMAD.MOV.U32 R241, RZ, RZ, R29 ;  /* 0x000000fffff17224 */ /* 0x000fe200078e001d */
[-C--:B------:R-:W-:Y:S01]  /*1f100*/  LEA R200, P3, R4, R3.reuse, 0x2 ;  /* 0x0000000304c87211 */ /* 0x080fe200078610ff */
[----:B------:R4:W-:Y:S01]  /*1f110*/  STL.64 [R1+0x630], R224 ;  /* 0x000630e001007387 */ /* 0x0009e20000100a00 */
[-C--:B------:R-:W-:Y:S01]  /*1f120*/  LEA.HI.X.SX32 R203, R8, R2.reuse, 0x2, P4 ;  /* 0x0000000208cb7211 */ /* 0x080fe200020f16ff */
[----:B-1----:R-:W-:Y:S01]  /*1f130*/  IMAD.MOV.U32 R234, RZ, RZ, R38 ;  /* 0x000000ffffea7224 */ /* 0x002fe200078e0026 */
[-C--:B------:R-:W-:Y:S01]  /*1f140*/  LEA.HI.X.SX32 R201, R4, R2.reuse, 0x2, P3 ;  /* 0x0000000204c97211 */ /* 0x080fe200018f16ff */
[----:B--2---:R-:W-:Y:S01]  /*1f150*/  IMAD.MOV.U32 R228, RZ, RZ, R46 ;  /* 0x000000ffffe47224 */ /* 0x004fe200078e002e */
[CC--:B------:R-:W-:Y:S01]  /*1f160*/  LEA R198, P4, R5.reuse, R3.reuse, 0x2 ;  /* 0x0000000305c67211 */ /* 0x0c0fe200078810ff */
[----:B------:R-:W-:Y:S01]  /*1f170*/  IMAD.MOV.U32 R229, RZ, RZ, R47 ;  /* 0x000000ffffe57224 */ /* 0x000fe200078e002f */
[----:B------:R-:W-:Y:S01]  /*1f180*/  LEA R196, P3, R252, R3, 0x2 ;  /* 0x00000003fcc47211 */ /* 0x000fe200078610ff */
[----:B---3--:R-:W-:Y:S01]  /*1f190*/  IMAD.MOV.U32 R226, RZ, RZ, R42 ;  /* 0x000000ffffe27224 */ /* 0x008fe200078e002a */
[----:B------:R-:W-:Y:S01]  /*1f1a0*/  LOP3.LUT R4, R0, 0x4, RZ, 0xfc, !PT ;  /* 0x0000000400047812 */ /* 0x000fe200078efcff */
[----:B------:R-:W-:Y:S01]  /*1f1b0*/  IMAD.MOV.U32 R227, RZ, RZ, R43 ;  /* 0x000000ffffe37224 */ /* 0x000fe200078e002b */
[-C--:B------:R-:W-:Y:S01]  /*1f1c0*/  LEA.HI.X.SX32 R199, R5, R2.reuse, 0x2, P4 ;  /* 0x0000000205c77211 */ /* 0x080fe200020f16ff */
[----:B------:R-:W-:Y:S01]  /*1f1d0*/  IMAD.MOV.U32 R235, RZ, RZ, R39 ;  /* 0x000000ffffeb7224 */ /* 0x000fe200078e0027 */
[----:B------:R-:W-:Y:S01]  /*1f1e0*/  LEA.HI.X.SX32 R197, R252, R2, 0x2, P3 ;  /* 0x00000002fcc57211 */ /* 0x000fe200018f16ff */
[----:B------:R-:W-:Y:S01]  /*1f1f0*/  IMAD.MOV.U32 R239, RZ, RZ, R37 ;  /* 0x000000ffffef7224 */ /* 0x000fe200078e0025 */
[----:B------:R-:W-:Y:S01]  /*1f200*/  ISETP.LT.AND P4, PT, R26, UR13, !P0 ;  /* 0x0000000d1a007c0c */ /* 0x000fe2000c781270 */
[----:B------:R-:W-:Y:S01]  /*1f210*/  IMAD.MOV.U32 R246, RZ, RZ, R36 ;  /* 0x000000fffff67224 */ /* 0x000fe200078e0024 */
[----:B------:R-:W-:Y:S01]  /*1f220*/  ISETP.LT.AND P3, PT, R4, UR14, !P0 ;  /* 0x0000000e04007c0c */ /* 0x000fe2000c761270 */
[----:B------:R-:W-:-:S02]  /*1f230*/  IMAD.MOV.U32 R250, RZ, RZ, R31 ;  /* 0x000000fffffa7224 */ /* 0x000fc400078e001f */
[----:B----4-:R-:W-:Y:S02]  /*1f240*/  IMAD.MOV.U32 R224, RZ, RZ, R34 ;  /* 0x000000ffffe07224 */ /* 0x010fe400078e0022 */
[----:B------:R-:W-:Y:S02]  /*1f250*/  IMAD.MOV.U32 R225, RZ, RZ, R35 ;  /* 0x000000ffffe17224 */ /* 0x000fe400078e0023 */
[----:B------:R-:W-:Y:S02]  /*1f260*/  IMAD.MOV.U32 R230, RZ, RZ, R32 ;  /* 0x000000ffffe67224 */ /* 0x000fe400078e0020 */
[----:B------:R-:W-:Y:S02]  /*1f270*/  IMAD.MOV.U32 R231, RZ, RZ, R33 ;  /* 0x000000ffffe77224 */ /* 0x000fe400078e0021 */
[----:B------:R-:W-:Y:S02]  /*1f280*/  IMAD.MOV.U32 R247, RZ, RZ, R30 ;  /* 0x000000fffff77224 */ /* 0x000fe400078e001e */
[----:B------:R-:W1:Y:S01]  /*1f290*/  LDTM.x64 R4, tmem[UR12+0xc0] ;  /* 0x0000c00c000479ee */ /* 0x000e620008340000 */
[----:B------:R-:W-:Y:S01]  /*1f2a0*/  NOP ;  /* 0x0000000000007918 */ /* 0x000fe20000000000 */
[----:B------:R2:W-:Y:S04]  /*1f2b0*/  @P2 STG.E desc[UR28][R240.64], R237 ;  /* 0x000000edf0002986 */ /* 0x0005e8000c10191c */
[----:B--2---:R-:W2:Y:S01]  /*1f2c0*/  LDL.LU.64 R240, [R1+0x640] ;  /* 0x0006400001f07983 */ /* 0x004ea20000300a00 */
[----:B------:R-:W-:-:S03]  /*1f2d0*/  LOP3.LUT R233, R0, 0x5, RZ, 0xfc, !PT ;  /* 0x0000000500e97812 */ /* 0x000fc600078efcff */
[----:B------:R3:W-:Y:S01]  /*1f2e0*/  @P5 STG.E desc[UR28][R224.64], R239 ;  /* 0x000000efe0005986 */ /* 0x0007e2000c10191c */
[----:B------:R-:W-:Y:S01]  /*1f2f0*/  ISETP.LT.AND P2, PT, R233, UR4, !P0 ;  /* 0x00000004e9007c0c */ /* 0x000fe2000c741270 */
[----:B------:R-:W4:Y:S02]  /*1f300*/  LDCU UR4, c[0x0][0x39c] ;  /* 0x00007380ff0477ac */ /* 0x000f240008000800 */
[----:B------:R1:W-:Y:S04]  /*1f310*/  @P6 STG.E desc[UR28][R248.64], R250 ;  /* 0x000000faf8006986 */ /* 0x0003e8000c10191c */
[----:B------:R4:W-:Y:S04]  /*1f320*/  @P4 STG.E desc[UR28][R226.64], R243 ;  /* 0x000000f3e2004986 */ /* 0x0009e8000c10191c */
[----:B------:R-:W-:Y:S01]  /*1f330*/  @P3 STG.E desc[UR28][R228.64], R245 ;  /* 0x000000f5e4003986 */ /* 0x000fe2000c10191c */
[----:B---3--:R-:W-:-:S03]  /*1f340*/  LOP3.LUT R224, R0, 0x6, RZ, 0xfc, !PT ;  /* 0x0000000600e07812 */ /* 0x008fc600078efcff */
[----:B-1----:R-:W3:Y:S04]  /*1f350*/  LDL.LU.64 R248, [R1+0x1d0] ;  /* 0x0001d00001f87983 */ /* 0x002ee80000300a00 */
[----:B------:R-:W3:Y:S01]  /*1f360*/  LDL.LU R250, [R1+0x20] ;  /* 0x0000200001fa7983 */ /* 0x000ee20000300800 */
[----:B----4-:R-:W-:Y:S01]  /*1f370*/  ISETP.LT.AND P5, PT, R224, UR4, !P0 ;  /* 0x00000004e0007c0c */ /* 0x010fe2000c7a1270 */
[----:B------:R-:W1:Y:S02]  /*1f380*/  LDCU UR4, c[0x0][0x39c] ;  /* 0x00007380ff0477ac */ /* 0x000e640008000800 */
[----:B------:R-:W4:Y:S04]  /*1f390*/  LDL.LU.64 R226, [R1+0x1c8] ;  /* 0x0001c80001e27983 */ /* 0x000f280000300a00 */
[----:B------:R-:W4:Y:S01]  /*1f3a0*/  LDL.LU R243, [R1+0x24] ;  /* 0x0000240001f37983 */ /* 0x000f220000300800 */
[----:B------:R-:W-:-:S04]  /*1f3b0*/  LOP3.LUT R224, R0, 0x7, RZ, 0xfc, !PT ;  /* 0x0000000700e07812 */ /* 0x000fc800078efcff */
[----:B-1----:R-:W-:Y:S01]  /*1f3c0*/  ISETP.LT.AND P6, PT, R224, UR4, !P0 ;  /* 0x00000004e0007c0c */ /* 0x002fe2000c7c1270 */
[----:B------:R-:W1:Y:S01]  /*1f3d0*/  LDCU UR4, c[0x0][0x39c] ;  /* 0x00007380ff0477ac */ /* 0x000e620008000800 */
[----:B------:R-:W-:Y:S01]  /*1f3e0*/  LOP3.LUT R224, R0, 0x8, RZ, 0xfc, !PT ;  /* 0x0000000800e07812 */ /* 0x000fe200078efcff */
[----:B--2---:R2:W-:Y:S04]  /*1f3f0*/  @P2 STG.E desc[UR28][R240.64], R251 ;  /* 0x000000fbf0002986 */ /* 0x0045e8000c10191c */
[----:B--2---:R-:W2:Y:S04]  /*1f400*/  LDL.LU.64 R240, [R1+0x1c0] ;  /* 0x0001c00001f07983 */ /* 0x004ea80000300a00 */
[----:B------:R-:W2:Y:S01]  /*1f410*/  LDL.LU R251, [R1+0x28] ;  /* 0x0000280001fb7983 */ /* 0x000ea20000300800 */
[----:B-1----:R-:W-:Y:S01]  /*1f420*/  ISETP.LT.AND P4, PT, R224, UR4, !P0 ;  /* 0x00000004e0007c0c */ /* 0x002fe2000c781270 */
[----:B------:R-:W1:Y:S02]  /*1f430*/  LDCU UR4, c[0x0][0x39c] ;  /* 0x00007380ff0477ac */ /* 0x000e640008000800 */
[----:B------:R3:W-:Y:S04]  /*1f440*/  @P5 STG.E desc[UR28][R230.64], R247 ;  /* 0x000000f7e6005986 */ /* 0x0007e8000c10191c */
[----:B------:R-:W5:Y:S01]  /*1f450*/  LDL.LU.64 R228, [R1+0x1b8] ;  /* 0x0001b80001e47983 */ /* 0x000f620000300a00 */
[----:B------:R-:W-:-:S03]  /*1f460*/  LOP3.LUT R224, R0, 0x9, RZ, 0xfc, !PT ;  /* 0x0000000900e07812 */ /* 0x000fc600078efcff */
[----:B---3--:R-:W5:Y:S01]  /*1f470*/  LDL.LU R247, [R1+0x2c] ;  /* 0x00002c0001f77983 */ /* 0x008f620000300800 */
[----:B-1----:R-:W-:Y:S01]  /*1f480*/  ISETP.LT.AND P3, PT, R224, UR4, !P0 ;  /* 0x00000004e0007c0c */ /* 0x002fe2000c761270 */
[----:B------:R-:W1:Y:S02]  /*1f490*/  LDCU UR4, c[0x0][0x39c] ;  /* 0x00007380ff0477ac */ /* 0x000e640008000800 */
[----:B------:R3:W-:Y:S04]  /*1f4a0*/  @P6 STG.E desc[UR28][R234.64], R246 ;  /* 0x000000f6ea006986 */ /* 0x0007e8000c10191c */
[----:B------:R-:W5:Y:S01]  /*1f4b0*/  LDL.LU.64 R230, [R1+0x1b0] ;  /* 0x0001b00001e67983 */ /* 0x000f620000300a00 */
[----:B------:R-:W-:-:S03]  /*1f4c0*/  LOP3.LUT R224, R0, 0xa, RZ, 0xfc, !PT ;  /* 0x0000000a00e07812 */ /* 0x000fc600078efcff */
[----:B---3--:R-:W3:Y:S04]  /*1f4d0*/  LDL.LU R246, [R1+0x30] ;  /* 0x0000300001f67983 */ /* 0x008ee80000300800 */
[----:B------:R-:W3:Y:S01]  /*1f4e0*/  LDL.LU.64 R234, [R1+0x1a8] ;  /* 0x0001a80001ea7983 */ /* 0x000ee20000300a00 */
[----:B-1----:R-:W-:Y:S01]  /*1f4f0*/  ISETP.LT.AND P2, PT, R224, UR4, !P0 ;  /* 0x00000004e0007c0c */ /* 0x002fe2000c741270 */
[----:B------:R-:W1:Y:S02]  /*1f500*/  LDCU UR4, c[0x0][0x39c] ;  /* 0x00007380ff0477ac */ /* 0x000e640008000800 */
[----:B------:R-:W3:Y:S04]  /*1f510*/  LDL.LU R245, [R1+0x34] ;  /* 0x0000340001f57983 */ /* 0x000ee80000300800 */
[----:B------:R1:W-:Y:S04]  /*1f520*/  @P4 STG.E desc[UR28][R248.64], R250 ;  /* 0x000000faf8004986 */ /* 0x0003e8000c10191c */
[----:B----4-:R4:W-:Y:S04]  /*1f530*/  @P3 STG.E desc[UR28][R226.64], R243 ;  /* 0x000000f3e2003986 */ /* 0x0109e8000c10191c */
[----:B-1----:R-:W3:Y:S04]  /*1f540*/  LDL.LU.64 R248, [R1+0x1a0] ;  /* 0x0001a00001f87983 */ /* 0x002ee80000300a00 */
[----:B------:R-:W3:Y:S04]  /*1f550*/  LDL.LU R250, [R1+0x38] ;  /* 0x0000380001fa7983 */ /* 0x000ee80000300800 */
[----:B----4-:R-:W4:Y:S04]  /*1f560*/  LDL.LU.64 R226, [R1+0x198] ;  /* 0x0001980001e27983 */ /* 0x010f280000300a00 */
[----:B------:R-:W4:Y:S01]  /*1f570*/  LDL.LU R243, [R1+0x3c] ;  /* 0x00003c0001f37983 */ /* 0x000f220000300800 */
[----:B------:R-:W-:-:S04]  /*1f580*/  LOP3.LUT R224, R0, 0xb, RZ, 0xfc, !PT ;  /* 0x0000000b00e07812 */ /* 0x000fc800078efcff */
[----:B------:R-:W-:Y:S01]  /*1f590*/  ISETP.LT.AND P5, PT, R224, UR4, !P0 ;  /* 0x00000004e0007c0c */ /* 0x000fe2000c7a1270 */
[----:B------:R-:W1:Y:S01]  /*1f5a0*/  LDCU UR4, c[0x0][0x39c] ;  /* 0x00007380ff0477ac */ /* 0x000e620008000800 */
[----:B------:R-:W-:Y:S01]  /*1f5b0*/  LOP3.LUT R224, R0, 0xc, RZ, 0xfc, !PT ;  /* 0x0000000c00e07812 */ /* 0x000fe200078efcff */
[----:B--2---:R2:W-:Y:S04]  /*1f5c0*/  @P2 STG.E desc[UR28][R240.64], R251 ;  /* 0x000000fbf0002986 */ /* 0x0045e8000c10191c */
[----:B--2---:R-:W2:Y:S04]  /*1f5d0*/  LDL.LU.64 R240, [R1+0x190] ;  /* 0x0001900001f07983 */ /* 0x004ea80000300a00 */
[----:B------:R-:W2:Y:S01]  /*1f5e0*/  LDL.LU R251, [R1+0x40] ;  /* 0x0000400001fb7983 */ /* 0x000ea20000300800 */
[----:B-1----:R-:W-:Y:S01]  /*1f5f0*/  ISETP.LT.AND P6, PT, R224, UR4, !P0 ;  /* 0x00000004e0007c0c */ /* 0x002fe2000c7c1270 */
[----:B------:R-:W1:Y:S01]  /*1f600*/  LDCU UR4, c[0x0][0x39c] ;  /* 0x00007380ff0477ac */ /* 0x000e620008000800 */
[----:B------:R-:W-:-:S04]  /*1f610*/  LOP3.LUT R224, R0, 0xd, RZ, 0xfc, !PT ;  /* 0x0000000d00e07812 */ /* 0x000fc800078efcff */
[----:B-1----:R-:W-:Y:S01]  /*1f620*/  ISETP.LT.AND P4, PT, R224, UR4, !P0 ;  /* 0x00000004e0007c0c */ /* 0x002fe2000c781270 */
[----:B------:R-:W1:Y:S01]  /*1f630*/  LDCU UR4, c[0x0][0x39c] ;  /* 0x00007380ff0477ac */ /* 0x000e620008000800 */
[----:B------:R-:W-:Y:S01]  /*1f640*/  LOP3.LUT R224, R0, 0xe, RZ, 0xfc, !PT ;  /* 0x0000000e00e07812 */ /* 0x000fe200078efcff */
[----:B-----5:R5:W-:Y:S04]  /*1f650*/  @P5 STG.E desc[UR28][R228.64], R247 ;  /* 0x000000f7e4005986 */ /* 0x020be8000c10191c */
[----:B-----5:R-:W5:Y:S01]  /*1f660*/  LDL.LU.64 R228, [R1+0x188] ;  /* 0x0001880001e47983 */ /* 0x020f620000300a00 */
[----:B-1----:R-:W-:Y:S01]  /*1f670*/  ISETP.LT.AND P3, PT, R224, UR4, !P0 ;  /* 0x00000004e0007c0c */ /* 0x002fe2000c761270 */
[----:B------:R-:W1:Y:S02]  /*1f680*/  LDCU UR4, c[0x0][0x39c] ;  /* 0x00007380ff0477ac */ /* 0x000e640008000800 */
[----:B------:R-:W5:Y:S01]  /*1f690*/  LDL.LU R247, [R1+0x44] ;  /* 0x0000440001f77983 */ /* 0x000f620000300800 */
[----:B------:R-:W-:-:S03]  /*1f6a0*/  LOP3.LUT R224, R0, 0xf, RZ, 0xfc, !PT ;  /* 0x0000000f00e07812 */ /* 0x000fc600078efcff */
[----:B---3--:R3:W-:Y:S04]  /*1f6b0*/  @P6 STG.E desc[UR28][R230.64], R246 ;  /* 0x000000f6e6006986 */ /* 0x0087e8000c10191c */
[----:B---3--:R-:W3:Y:S01]  /*1f6c0*/  LDL.LU.64 R230, [R1+0x180] ;  /* 0x0001800001e67983 */ /* 0x008ee20000300a00 */
[----:B-1----:R-:W-:Y:S01]  /*1f6d0*/  ISETP.LT.AND P2, PT, R224, UR4, !P0 ;  /* 0x00000004e0007c0c */ /* 0x002fe2000c741270 */
[----:B------:R-:W1:Y:S02]  /*1f6e0*/  LDCU UR4, c[0x0][0x39c] ;  /* 0x00007380ff0477ac */ /* 0x000e640008000800 */
[----:B------:R-:W3:Y:S01]  /*1f6f0*/  LDL.LU R246, [R1+0x48] ;  /* 0x0000480001f67983 */ /* 0x000ee20000300800 */
[----:B------:R-:W-:-:S03]  /*1f700*/  LOP3.LUT R224, R0, 0x10, RZ, 0xfc, !PT ;  /* 0x0000001000e07812 */ /* 0x000fc600078efcff */
[----:B------:R1:W-:Y:S02]  /*1f710*/  @P4 STG.E desc[UR28][R234.64], R245 ;  /* 0x000000f5ea004986 */ /* 0x0003e4000c10191c */
[----:B-1----:R-:W-:Y:S02]  /*1f720*/  ISETP.LT.AND P5, PT, R224, UR4, !P0 ;  /* 0x00000004e0007c0c */ /* 0x002fe4000c7a1270 */
[----:B------:R-:W3:Y:S01]  /*1f730*/  LDL.LU.64 R234, [R1+0x178] ;  /* 0x0001780001ea7983 */ /* 0x000ee20000300a00 */
[----:B------:R-:W1:Y:S03]  /*1f740*/  LDCU UR4, c[0x0][0x39c] ;  /* 0x00007380ff0477ac */ /* 0x000e660008000800 */
[----:B------:R-:W3:Y:S04]  /*1f750*/  LDL.LU R245, [R1+0x4c] ;  /* 0x00004c0001f57983 */ /* 0x000ee80000300800 */
[----:B------:R1:W-:Y:S04]  /*1f760*/  @P3 STG.E desc[UR28][R248.64], R250 ;  /* 0x000000faf8003986 */ /* 0x0003e8000c10191c */
[----:B----4-:R4:W-:Y:S04]  /*1f770*/  @P2 STG.E desc[UR28][R226.64], R243 ;  /* 0x000000f3e2002986 */ /* 0x0109e8000c10191c */
[----:B-1----:R-:W3:Y:S04]  /*1f780*/  LDL.LU.64 R248, [R1+0x170] ;  /* 0x0001700001f87983 */ /* 0x002ee80000300a00 */
[----:B------:R-:W3:Y:S04]  /*1f790*/  LDL.LU R250, [R1+0x50] ;  /* 0x0000500001fa7983 */ /* 0x000ee80000300800 */
[----:B----4-:R-:W4:Y:S04]  /*1f7a0*/  LDL.LU.64 R226, [R1+0x168] ;  /* 0x0001680001e27983 */ /* 0x010f280000300a00 */
[----:B------:R-:W4:Y:S04]  /*1f7b0*/  LDL.LU R243, [R1+0x54] ;  /* 0x0000540001f37983 */ /* 0x000f280000300800 */
[----:B--2---:R1:W-:Y:S04]  /*1f7c0*/  @P5 STG.E desc[UR28][R240.64], R251 ;  /* 0x000000fbf0005986 */ /* 0x0043e8000c10191c */
[----:B-1----:R-:W2:Y:S04]  /*1f7d0*/  LDL.LU.64 R240, [R1+0x160] ;  /* 0x0001600001f07983 */ /* 0x002ea80000300a00 */
[----:B------:R-:W2:Y:S01]  /*1f7e0*/  LDL.LU R251, [R1+0x58] ;  /* 0x0000580001fb7983 */ /* 0x000ea20000300800 */
[----:B------:R-:W-:-:S04]  /*1f7f0*/  LOP3.LUT R224, R0, 0x11, RZ, 0xfc, !PT ;  /* 0x0000001100e07812 */ /* 0x000fc800078efcff */
[----:B------:R-:W-:Y:S01]  /*1f800*/  ISETP.LT.AND P6, PT, R224, UR4, !P0 ;  /* 0x00000004e0007c0c */ /* 0x000fe2000c7c1270 */
[----:B------:R-:W1:Y:S01]  /*1f810*/  LDCU UR4, c[0x0][0x39c] ;  /* 0x00007380ff0477ac */ /* 0x000e620008000800 */
[----:B------:R-:W-:-:S04]  /*1f820*/  LOP3.LUT R224, R0, 0x12, RZ, 0xfc, !PT ;  /* 0x0000001200e07812 */ /* 0x000fc800078efcff */
        /* <DEDUP_REMOVED lines=24> */
[----:B----4-:R-:W-:Y:S04]  /*1f9b0*/  @P5 STG.E desc[UR28][R226.64], R243 ;  /* 0x000000f3e2005986 */ /* 0x010fe8000c10191c */
[----:B-1----:R-:W4:Y:S04]  /*1f9c0*/  LDL.LU.64 R248, [R1+0x140] ;  /* 0x0001400001f87983 */ /* 0x002f280000300a00 */
[----:B------:R-:W4:Y:S01]  /*1f9d0*/  LDL.LU R250, [R1+0x68] ;  /* 0x0000680001fa7983 */ /* 0x000f220000300800 */
[----:B------:R-:W-:-:S04]  /*1f9e0*/  LOP3.LUT R224, R0, 0x17, RZ, 0xfc, !PT ;  /* 0x0000001700e07812 */ /* 0x000fc800078efcff */
[----:B------:R-:W-:Y:S01]  /*1f9f0*/  ISETP.LT.AND P4, PT, R224, UR4, !P0 ;  /* 0x00000004e0007c0c */ /* 0x000fe2000c781270 */
[----:B------:R-:W1:Y:S01]  /*1fa00*/  LDCU UR4, c[0x0][0x39c] ;  /* 0x00007380ff0477ac */ /* 0x000e620008000800 */
[----:B--2---:R2:W-:Y:S04]  /*1fa10*/  @P6 STG.E desc[UR28][R240.64], R251 ;  /* 0x000000fbf0006986 */ /* 0x0045e8000c10191c */
[----:B--2---:R-:W2:Y:S04]  /*1fa20*/  LDL.LU.64 R240, [R1+0x138] ;  /* 0x0001380001f07983 */ /* 0x004ea80000300a00 */
[----:B------:R-:W2:Y:S01]  /*1fa30*/  LDL.LU R251, [R1+0x6c] ;  /* 0x00006c0001fb7983 */ /* 0x000ea20000300800 */
[----:B------:R-:W-:-:S04]  /*1fa40*/  LOP3.LUT R224, R0, 0x18, RZ, 0xfc, !PT ;  /* 0x0000001800e07812 */ /* 0x000fc800078efcff */
[----:B-1----:R-:W-:Y:S01]  /*1fa50*/  ISETP.LT.AND P3, PT, R224, UR4, !P0 ;  /* 0x00000004e0007c0c */ /* 0x002fe2000c761270 */
[----:B------:R-:W1:Y:S01]  /*1fa60*/  LDCU UR4, c[0x0][0x39c] ;  /* 0x00007380ff0477ac */ /* 0x000e620008000800 */
        /* <DEDUP_REMOVED lines=10> */
[----:B-----5:R5:W-:Y:S03]  /*1fb10*/  @P4 STG.E desc[UR28][R228.64], R247 ;  /* 0x000000f7e4004986 */ /* 0x020be6000c10191c */
[----:B-1----:R-:W-:Y:S01]  /*1fb20*/  ISETP.LT.AND P4, PT, R224, UR4, !P0 ;  /* 0x00000004e0007c0c */ /* 0x002fe2000c781270 */
[----:B------:R-:W1:Y:S01]  /*1fb30*/  LDCU UR4, c[0x0][0x39c] ;  /* 0x00007380ff0477ac */ /* 0x000e620008000800 */
[----:B------:R-:W2:Y:S01]  /*1fb40*/  LDL.LU.64 R224, [R1+0x130] ;  /* 0x0001300001e07983 */ /* 0x000ea20000300a00 */
[----:B-----5:R-:W-:-:S03]  /*1fb50*/  LOP3.LUT R228, R0, 0x1d, RZ, 0xfc, !PT ;  /* 0x0000001d00e47812 */ /* 0x020fc600078efcff */
[----:B------:R-:W5:Y:S04]  /*1fb60*/  LDL.LU R239, [R1+0x70] ;  /* 0x0000700001ef7983 */ /* 0x000f680000300800 */
[----:B---3--:R3:W-:Y:S04]  /*1fb70*/  @P3 STG.E desc[UR28][R230.64], R246 ;  /* 0x000000f6e6003986 */ /* 0x0087e8000c10191c */
[----:B------:R-:W5:Y:S01]  /*1fb80*/  LDL.LU.64 R226, [R1+0x128] ;  /* 0x0001280001e27983 */ /* 0x000f620000300a00 */
[----:B-1----:R-:W-:Y:S01]  /*1fb90*/  ISETP.LT.AND P3, PT, R228, UR4, !P0 ;  /* 0x00000004e4007c0c */ /* 0x002fe2000c761270 */
[----:B------:R-:W1:Y:S02]  /*1fba0*/  LDCU UR4, c[0x0][0x39c] ;  /* 0x00007380ff0477ac */ /* 0x000e640008000800 */
[----:B---3--:R-:W3:Y:S01]  /*1fbb0*/  LDL.LU R246, [R1+0x74] ;  /* 0x0000740001f67983 */ /* 0x008ee20000300800 */
[----:B------:R-:W-:-:S03]  /*1fbc0*/  LOP3.LUT R230, R0, 0x1e, RZ, 0xfc, !PT ;  /* 0x0000001e00e67812 */ /* 0x000fc600078efcff */
[----:B------:R-:W3:Y:S04]  /*1fbd0*/  LDL.LU.64 R228, [R1+0x120] ;  /* 0x0001200001e47983 */ /* 0x000ee80000300a00 */
[----:B------:R4:W-:Y:S04]  /*1fbe0*/  @P2 STG.E desc[UR28][R234.64], R245 ;  /* 0x000000f5ea002986 */ /* 0x0009e8000c10191c */
[----:B------:R-:W3:Y:S01]  /*1fbf0*/  LDL.LU R247, [R1+0x78] ;  /* 0x0000780001f77983 */ /* 0x000ee20000300800 */
[----:B-1----:R-:W-:-:S03]  /*1fc00*/  ISETP.LT.AND P2, PT, R230, UR4, !P0 ;  /* 0x00000004e6007c0c */ /* 0x002fc6000c741270 */
[----:B----4-:R1:W-:Y:S01]  /*1fc10*/  @P5 STG.E desc[UR28][R248.64], R250 ;  /* 0x000000faf8005986 */ /* 0x0103e2000c10191c */
[----:B------:R-:W4:Y:S03]  /*1fc20*/  LDCU UR4, c[0x0][0x39c] ;  /* 0x00007380ff0477ac */ /* 0x000f260008000800 */
[----:B------:R-:W3:Y:S04]  /*1fc30*/  LDL.LU.64 R230, [R1+0x118] ;  /* 0x0001180001e67983 */ /* 0x000ee80000300a00 */
[----:B------:R-:W3:Y:S04]  /*1fc40*/  LDL.LU R245, [R1+0x7c] ;  /* 0x00007c0001f57983 */ /* 0x000ee80000300800 */
[----:B------:R-:W3:Y:S04]  /*1fc50*/  LDL.LU.64 R234, [R1+0x110] ;  /* 0x0001100001ea7983 */ /* 0x000ee80000300a00 */
[----:B------:R-:W3:Y:S04]  /*1fc60*/  LDL.LU R243, [R1+0x80] ;  /* 0x0000800001f37983 */ /* 0x000ee80000300800 */
[----:B-1----:R-:W3:Y:S04]  /*1fc70*/  LDL.LU.64 R248, [R1+0x108] ;  /* 0x0001080001f87983 */ /* 0x002ee80000300a00 */
[----:B------:R-:W3:Y:S04]  /*1fc80*/  LDL.LU R237, [R1+0x84] ;  /* 0x0000840001ed7983 */ /* 0x000ee80000300800 */
[----:B--2---:R1:W-:Y:S04]  /*1fc90*/  @P6 STG.E desc[UR28][R240.64], R251 ;  /* 0x000000fbf0006986 */ /* 0x0043e8000c10191c */
[----:B-1----:R-:W2:Y:S04]  /*1fca0*/  LDL.LU R240, [R1+0x638] ;  /* 0x0006380001f07983 */ /* 0x002ea80000300800 */
[----:B------:R-:W2:Y:S04]  /*1fcb0*/  LDL.LU.64 R250, [R1+0x100] ;  /* 0x0001000001fa7983 */ /* 0x000ea80000300a00 */
[----:B------:R-:W2:Y:S01]  /*1fcc0*/  LDL.LU R241, [R1+0x88] ;  /* 0x0000880001f17983 */ /* 0x000ea20000300800 */
[----:B------:R-:W-:-:S04]  /*1fcd0*/  LOP3.LUT R233, R0, 0x1f, RZ, 0xfc, !PT ;  /* 0x0000001f00e97812 */ /* 0x000fc800078efcff */
[----:B----4-:R-:W-:Y:S01]  /*1fce0*/  ISETP.LT.AND P5, PT, R233, UR4, !P0 ;  /* 0x00000004e9007c0c */ /* 0x010fe2000c7a1270 */
[----:B------:R-:W1:Y:S01]  /*1fcf0*/  LDCU UR4, c[0x0][0x39c] ;  /* 0x00007380ff0477ac */ /* 0x000e620008000800 */
[----:B------:R-:W-:-:S04]  /*1fd00*/  LOP3.LUT R233, R0, 0x20, RZ, 0xfc, !PT ;  /* 0x0000002000e97812 */ /* 0x000fc800078efcff */
[----:B-1----:R-:W-:Y:S01]  /*1fd10*/  ISETP.LT.AND P6, PT, R233, UR4, !P0 ;  /* 0x00000004e9007c0c */ /* 0x002fe2000c7c1270 */
[----:B------:R-:W1:Y:S01]  /*1fd20*/  LDCU UR4, c[0x0][0x39c] ;  /* 0x00007380ff0477ac */ /* 0x000e620008000800 */
[C---:B------:R-:W-:Y:S01]  /*1fd30*/  LOP3.LUT R233, R0.reuse, 0x21, RZ, 0xfc, !PT ;  /* 0x0000002100e97812 */ /* 0x040fe200078efcff */
[----:B-----5:R4:W-:Y:S03]  /*1fd40*/  @P4 STG.E desc[UR28][R224.64], R239 ;  /* 0x000000efe0004986 */ /* 0x0209e6000c10191c */
[----:B-1----:R-:W-:Y:S01]  /*1fd50*/  ISETP.LT.AND P4, PT, R233, UR4, !P0 ;  /* 0x00000004e9007c0c */ /* 0x002fe2000c781270 */
[----:B------:R-:W1:Y:S01]  /*1fd60*/  LDCU UR4, c[0x0][0x39c] ;  /* 0x00007380ff0477ac */ /* 0x000e620008000800 */
[----:B------:R-:W-:Y:S01]  /*1fd70*/  LOP3.LUT R233, R0, 0x22, RZ, 0xfc, !PT ;  /* 0x0000002200e97812 */ /* 0x000fe200078efcff */
[----:B----4-:R-:W4:Y:S04]  /*1fd80*/  LDL.LU.64 R224, [R1+0x630] ;  /* 0x0006300001e07983 */ /* 0x010f280000300a00 */
[----:B---3--:R3:W-:Y:S01]  /*1fd90*/  @P3 STG.E desc[UR28][R226.64], R246 ;  /* 0x000000f6e2003986 */ /* 0x0087e2000c10191c */
[----:B-1----:R-:W-:-:S03]  /*1fda0*/  ISETP.LT.AND P3, PT, R233, UR4, !P0 ;  /* 0x00000004e9007c0c */ /* 0x002fc6000c761270 */
[----:B------:R-:W5:Y:S01]  /*1fdb0*/  LDL.LU R239, [R1+0x8c] ;  /* 0x00008c0001ef7983 */ /* 0x000f620000300800 */
[----:B------:R-:W1:Y:S03]  /*1fdc0*/  LDCU UR4, c[0x0][0x39c] ;  /* 0x00007380ff0477ac */ /* 0x000e660008000800 */
[----:B---3--:R-:W3:Y:S04]  /*1fdd0*/  LDL.LU.64 R226, [R1+0x628] ;  /* 0x0006280001e27983 */ /* 0x008ee80000300a00 */
[----:B------:R-:W3:Y:S04]  /*1fde0*/  LDL.LU R246, [R1+0x620] ;  /* 0x0006200001f67983 */ /* 0x000ee80000300800 */
[----:B------:R1:W-:Y:S04]  /*1fdf0*/  @P2 STG.E desc[UR28][R228.64], R247 ;  /* 0x000000f7e4002986 */ /* 0x0003e8000c10191c */
[----:B------:R1:W-:Y:S04]  /*1fe00*/  @P5 STG.E desc[UR28][R230.64], R245 ;  /* 0x000000f5e6005986 */ /* 0x0003e8000c10191c */
[----:B-1----:R-:W3:Y:S04]  /*1fe10*/  LDL.LU.64 R228, [R1+0x618] ;  /* 0x0006180001e47983 */ /* 0x002ee80000300a00 */
[----:B------:R-:W3:Y:S04]  /*1fe20*/  LDL.LU R247, [R1+0x90] ;  /* 0x0000900001f77983 */ /* 0x000ee80000300800 */
[----:B------:R-:W3:Y:S04]  /*1fe30*/  LDL.LU.64 R230, [R1+0x610] ;  /* 0x0006100001e67983 */ /* 0x000ee80000300a00 */
[----:B------:R-:W3:Y:S04]  /*1fe40*/  LDL.LU R245, [R1+0x94] ;  /* 0x0000940001f57983 */ /* 0x000ee80000300800 */
[----:B------:R1:W-:Y:S04]  /*1fe50*/  @P6 STG.E desc[UR28][R234.64], R243 ;  /* 0x000000f3ea006986 */ /* 0x0003e8000c10191c */
[----:B------:R1:W-:Y:S04]  /*1fe60*/  @P4 STG.E desc[UR28][R248.64], R237 ;  /* 0x000000edf8004986 */ /* 0x0003e8000c10191c */
[----:B-1----:R-:W3:Y:S04]  /*1fe70*/  LDL.LU R234, [R1+0x608] ;  /* 0x0006080001ea7983 */ /* 0x002ee80000300800 */
[----:B------:R-:W3:Y:S04]  /*1fe80*/  LDL.LU R243, [R1+0x98] ;  /* 0x0000980001f37983 */ /* 0x000ee80000300800 */
[----:B------:R-:W3:Y:S04]  /*1fe90*/  LDL.LU.64 R248, [R1+0x600] ;  /* 0x0006000001f87983 */ /* 0x000ee80000300a00 */
[----:B--2---:R1:W-:Y:S04]  /*1fea0*/  @P3 STG.E desc[UR28][R250.64], R241 ;  /* 0x000000f1fa003986 */ /* 0x0043e8000c10191c */
[----:B-1----:R-:W5:Y:S01]  /*1feb0*/  LDL.LU.64 R250, [R1+0x5f8] ;  /* 0x0005f80001fa7983 */ /* 0x002f620000300a00 */
[----:B------:R-:W-:-:S03]  /*1fec0*/  LOP3.LUT R233, R0, 0x23, RZ, 0xfc, !PT ;  /* 0x0000002300e97812 */ /* 0x000fc600078efcff */
[----:B------:R-:W2:Y:S01]  /*1fed0*/  LDL.LU R241, [R1+0x9c] ;  /* 0x00009c0001f17983 */ /* 0x000ea20000300800 */
        /* <DEDUP_REMOVED lines=18> */
[----:B---3--:R3:W-:Y:S04]  /*20000*/  @P5 STG.E desc[UR28][R248.64], R247 ;  /* 0x000000f7f8005986 */ /* 0x0087e8000c10191c */
[----:B-----5:R-:W5:Y:S04]  /*20010*/  LDL.LU R239, [R1+0xa0] ;  /* 0x0000a00001ef7983 */ /* 0x020f680000300800 */
[----:B------:R-:W2:Y:S04]  /*20020*/  LDL.LU R237, [R1+0xa4] ;  /* 0x0000a40001ed7983 */ /* 0x000ea80000300800 */
[----:B------:R-:W2:Y:S04]  /*20030*/  LDL.LU R235, [R1+0xa8] ;  /* 0x0000a80001eb7983 */ /* 0x000ea80000300800 */
[----:B------:R-:W2:Y:S04]  /*20040*/  LDL.LU R233, [R1+0xac] ;  /* 0x0000ac0001e97983 */ /* 0x000ea80000300800 */
[----:B------:R-:W2:Y:S04]  /*20050*/  LDL.LU R251, [R1+0xfc] ;  /* 0x0000fc0001fb7983 */ /* 0x000ea80000300800 */
[----:B---3--:R-:W3:Y:S01]  /*20060*/  LDL.LU R247, [R1+0x5f0] ;  /* 0x0005f00001f77983 */ /* 0x008ee20000300800 */
[----:B------:R-:W-:-:S03]  /*20070*/  LOP3.LUT R250, R0, 0x29, RZ, 0xfc, !PT ;  /* 0x0000002900fa7812 */ /* 0x000fc600078efcff */
[----:B------:R-:W2:Y:S01]  /*20080*/  LDL.LU R249, [R1+0xf8] ;  /* 0x0000f80001f97983 */ /* 0x000ea20000300800 */
[----:B-1----:R-:W-:Y:S01]  /*20090*/  ISETP.LT.AND P5, PT, R250, UR4, !P0 ;  /* 0x00000004fa007c0c */ /* 0x002fe2000c7a1270 */
[----:B------:R-:W1:Y:S02]  /*200a0*/  LDCU UR4, c[0x0][0x39c] ;  /* 0x00007380ff0477ac */ /* 0x000e640008000800 */
[----:B------:R-:W2:Y:S04]  /*200b0*/  LDL.LU R250, [R1+0xf4] ;  /* 0x0000f40001fa7983 */ /* 0x000ea80000300800 */
[----:B---3--:R3:W-:Y:S04]  /*200c0*/  @P6 STG.E desc[UR28][R246.64], R245 ;  /* 0x000000f5f6006986 */ /* 0x0087e8000c10191c */
[----:B---3--:R-:W3:Y:S01]  /*200d0*/  LDL.LU R245, [R1+0x5ec] ;  /* 0x0005ec0001f57983 */ /* 0x008ee20000300800 */
[----:B------:R-:W-:-:S03]  /*200e0*/  LOP3.LUT R248, R0, 0x2a, RZ, 0xfc, !PT ;  /* 0x0000002a00f87812 */ /* 0x000fc600078efcff */
[----:B------:R-:W2:Y:S01]  /*200f0*/  LDL.LU R247, [R1+0xf0] ;  /* 0x0000f00001f77983 */ /* 0x000ea20000300800 */
[----:B-1----:R-:W-:Y:S01]  /*20100*/  ISETP.LT.AND P6, PT, R248, UR4, !P0 ;  /* 0x00000004f8007c0c */ /* 0x002fe2000c7c1270 */
[----:B------:R-:W1:Y:S02]  /*20110*/  LDCU UR4, c[0x0][0x39c] ;  /* 0x00007380ff0477ac */ /* 0x000e640008000800 */
[----:B------:R-:W2:Y:S04]  /*20120*/  LDL.LU R248, [R1+0xec] ;  /* 0x0000ec0001f87983 */ /* 0x000ea80000300800 */
[----:B---3--:R3:W-:Y:S04]  /*20130*/  @P4 STG.E desc[UR28][R244.64], R243 ;  /* 0x000000f3f4004986 */ /* 0x0087e8000c10191c */
[----:B---3--:R-:W2:Y:S01]  /*20140*/  LDL.LU R243, [R1+0x5e8] ;  /* 0x0005e80001f37983 */ /* 0x008ea20000300800 */
[----:B------:R-:W-:-:S03]  /*20150*/  LOP3.LUT R246, R0, 0x2b, RZ, 0xfc, !PT ;  /* 0x0000002b00f67812 */ /* 0x000fc600078efcff */
[----:B------:R-:W3:Y:S01]  /*20160*/  LDL.LU R245, [R1+0xe8] ;  /* 0x0000e80001f57983 */ /* 0x000ee20000300800 */
[----:B-1----:R-:W-:Y:S01]  /*20170*/  ISETP.LT.AND P4, PT, R246, UR4, !P0 ;  /* 0x00000004f6007c0c */ /* 0x002fe2000c781270 */
[----:B------:R-:W1:Y:S02]  /*20180*/  LDCU UR4, c[0x0][0x39c] ;  /* 0x00007380ff0477ac */ /* 0x000e640008000800 */
[----:B------:R-:W3:Y:S04]  /*20190*/  LDL.LU R246, [R1+0xe4] ;  /* 0x0000e40001f67983 */ /* 0x000ee80000300800 */
[----:B--2---:R2:W-:Y:S04]  /*201a0*/  @P3 STG.E desc[UR28][R242.64], R241 ;  /* 0x000000f1f2003986 */ /* 0x0045e8000c10191c */
[----:B--2---:R-:W5:Y:S01]  /*201b0*/  LDL.LU R241, [R1+0x5e4] ;  /* 0x0005e40001f17983 */ /* 0x004f620000300800 */
[----:B------:R-:W-:-:S03]  /*201c0*/  LOP3.LUT R244, R0, 0x2c, RZ, 0xfc, !PT ;  /* 0x0000002c00f47812 */ /* 0x000fc600078efcff */
[----:B------:R-:W2:Y:S01]  /*201d0*/  LDL.LU R243, [R1+0xe0] ;  /* 0x0000e00001f37983 */ /* 0x000ea20000300800 */
[----:B-1----:R-:W-:Y:S01]  /*201e0*/  ISETP.LT.AND P3, PT, R244, UR4, !P0 ;  /* 0x00000004f4007c0c */ /* 0x002fe2000c761270 */
[----:B------:R-:W1:Y:S02]  /*201f0*/  LDCU UR4, c[0x0][0x39c] ;  /* 0x00007380ff0477ac */ /* 0x000e640008000800 */
[----:B------:R-:W2:Y:S04]  /*20200*/  LDL.LU R244, [R1+0xdc] ;  /* 0x0000dc0001f47983 */ /* 0x000ea80000300800 */
[----:B-----5:R5:W-:Y:S04]  /*20210*/  @P2 STG.E desc[UR28][R240.64], R239 ;  /* 0x000000eff0002986 */ /* 0x020be8000c10191c */
[----:B-----5:R-:W5:Y:S01]  /*20220*/  LDL.LU R239, [R1+0x5e0] ;  /* 0x0005e00001ef7983 */ /* 0x020f620000300800 */
        /* <DEDUP_REMOVED lines=11> */
[----:B------:R-:W2:Y:S01]  /*202e0*/  LDL.LU R240, [R1+0xcc] ;  /* 0x0000cc0001f07983 */ /* 0x000ea20000300800 */
[----:B------:R-:W-:-:S03]  /*202f0*/  LOP3.LUT R238, R0, 0x2f, RZ, 0xfc, !PT ;  /* 0x0000002f00ee7812 */ /* 0x000fc600078efcff */
[----:B-----5:R5:W-:Y:S04]  /*20300*/  @P6 STG.E desc[UR28][R236.64], R235 ;  /* 0x000000ebec006986 */ /* 0x020be8000c10191c */
[----:B-----5:R-:W5:Y:S01]  /*20310*/  LDL.LU R235, [R1+0x5d8] ;  /* 0x0005d80001eb7983 */ /* 0x020f620000300800 */
[----:B-1----:R-:W-:Y:S01]  /*20320*/  ISETP.LT.AND P6, PT, R238, UR4, !P0 ;  /* 0x00000004ee007c0c */ /* 0x002fe2000c7c1270 */
[----:B------:R-:W1:Y:S01]  /*20330*/  LDCU UR4, c[0x0][0x39c] ;  /* 0x00007380ff0477ac */ /* 0x000e620008000800 */
[----:B------:R-:W-:Y:S01]  /*20340*/  LOP3.LUT R236, R0, 0x30, RZ, 0xfc, !PT ;  /* 0x0000003000ec7812 */ /* 0x000fe200078efcff */
[----:B------:R-:W2:Y:S04]  /*20350*/  LDL.LU R237, [R1+0xc8] ;  /* 0x0000c80001ed7983 */ /* 0x000ea80000300800 */
[----:B------:R-:W2:Y:S04]  /*20360*/  LDL.LU R238, [R1+0xc4] ;  /* 0x0000c40001ee7983 */ /* 0x000ea80000300800 */
[----:B-----5:R5:W-:Y:S01]  /*20370*/  @P4 STG.E desc[UR28][R234.64], R233 ;  /* 0x000000e9ea004986 */ /* 0x020be2000c10191c */
[----:B-1----:R-:W-:Y:S01]  /*20380*/  ISETP.LT.AND P4, PT, R236, UR4, !P0 ;  /* 0x00000004ec007c0c */ /* 0x002fe2000c781270 */
[----:B------:R-:W1:Y:S02]  /*20390*/  LDCU UR4, c[0x0][0x39c] ;  /* 0x00007380ff0477ac */ /* 0x000e640008000800 */
[----:B-----5:R-:W5:Y:S04]  /*203a0*/  LDL.LU R233, [R1+0x5d4] ;  /* 0x0005d40001e97983 */ /* 0x020f680000300800 */
[----:B------:R-:W4:Y:S04]  /*203b0*/  LDL.LU R235, [R1+0xc0] ;  /* 0x0000c00001eb7983 */ /* 0x000f280000300800 */
[----:B------:R-:W5:Y:S01]  /*203c0*/  LDL.LU R236, [R1+0xb0] ;  /* 0x0000b00001ec7983 */ /* 0x000f620000300800 */
[----:B------:R-:W-:-:S03]  /*203d0*/  LOP3.LUT R234, R0, 0x31, RZ, 0xfc, !PT ;  /* 0x0000003100ea7812 */ /* 0x000fc600078efcff */
[----:B-----5:R5:W-:Y:S01]  /*203e0*/  @P3 STG.E desc[UR28][R232.64], R236 ;  /* 0x000000ece8003986 */ /* 0x020be2000c10191c */
[----:B-1----:R-:W-:Y:S01]  /*203f0*/  ISETP.LT.AND P3, PT, R234, UR4, !P0 ;  /* 0x00000004ea007c0c */ /* 0x002fe2000c761270 */
[----:B------:R-:W1:Y:S02]  /*20400*/  LDCU UR4, c[0x0][0x39c] ;  /* 0x00007380ff0477ac */ /* 0x000e640008000800 */
[----:B-----5:R-:W5:Y:S04]  /*20410*/  LDL.LU R232, [R1+0xb8] ;  /* 0x0000b80001e87983 */ /* 0x020f680000300800 */
[----:B------:R-:W2:Y:S04]  /*20420*/  LDL.LU R233, [R1+0xbc] ;  /* 0x0000bc0001e97983 */ /* 0x000ea80000300800 */
[----:B------:R-:W2:Y:S01]  /*20430*/  LDL.LU R234, [R1+0xb4] ;  /* 0x0000b40001ea7983 */ /* 0x000ea20000300800 */
[----:B------:R-:W-:Y:S01]  /*20440*/  LOP3.LUT R236, R0, 0x32, RZ, 0xfc, !PT ;  /* 0x0000003200ec7812 */ /* 0x000fe200078efcff */
[----:B------:R-:W-:-:S02]  /*20450*/  VIADD R252, R252, UR5 ;  /* 0x00000005fcfc7c36 */ /* 0x000fc40008000000 */
[----:B--2---:R2:W-:Y:S01]  /*20460*/  @P2 STG.E desc[UR28][R230.64], R234 ;  /* 0x000000eae6002986 */ /* 0x0045e2000c10191c */
[----:B-1----:R-:W-:Y:S01]  /*20470*/  ISETP.LT.AND P2, PT, R236, UR4, !P0 ;  /* 0x00000004ec007c0c */ /* 0x002fe2000c741270 */
[----:B------:R-:W1:Y:S02]  /*20480*/  LDCU UR4, c[0x0][0x39c] ;  /* 0x00007380ff0477ac */ /* 0x000e640008000800 */
[----:B-----5:R5:W-:Y:S01]  /*20490*/  @P5 STG.E desc[UR28][R228.64], R232 ;  /* 0x000000e8e4005986 */ /* 0x020be2000c10191c */
[----:B--2---:R-:W-:-:S04]  /*204a0*/  LOP3.LUT R234, R0, 0x33, RZ, 0xfc, !PT ;  /* 0x0000003300ea7812 */ /* 0x004fc800078efcff */
[----:B-1----:R-:W-:Y:S01]  /*204b0*/  ISETP.LT.AND P5, PT, R234, UR4, !P0 ;  /* 0x00000004ea007c0c */ /* 0x002fe2000c7a1270 */
[----:B------:R-:W1:Y:S01]  /*204c0*/  LDCU UR4, c[0x0][0x39c] ;  /* 0x00007380ff0477ac */ /* 0x000e620008000800 */
[C---:B-----5:R-:W-:Y:S01]  /*204d0*/  LOP3.LUT R232, R0.reuse, 0x34, RZ, 0xfc, !PT ;  /* 0x0000003400e87812 */ /* 0x060fe200078efcff */
[----:B------:R2:W-:Y:S01]  /*204e0*/  @P6 STG.E desc[UR28][R226.64], R233 ;  /* 0x000000e9e2006986 */ /* 0x0005e2000c10191c */
[----:B------:R-:W-:Y:S02]  /*204f0*/  LOP3.LUT R230, R0, 0x35, RZ, 0xfc, !PT ;  /* 0x0000003500e67812 */ /* 0x000fe400078efcff */
[----:B-1----:R-:W-:Y:S01]  /*20500*/  ISETP.LT.AND P6, PT, R232, UR4, !P0 ;  /* 0x00000004e8007c0c */ /* 0x002fe2000c7c1270 */
[----:B------:R-:W1:Y:S01]  /*20510*/  LDCU UR4, c[0x0][0x39c] ;  /* 0x00007380ff0477ac */ /* 0x000e620008000800 */
[----:B----4-:R4:W-:Y:S01]  /*20520*/  @P4 STG.E desc[UR28][R224.64], R235 ;  /* 0x000000ebe0004986 */ /* 0x0109e2000c10191c */
[----:B------:R-:W-:Y:S02]  /*20530*/  LOP3.LUT R228, R0, 0x36, RZ, 0xfc, !PT ;  /* 0x0000003600e47812 */ /* 0x000fe400078efcff */
[----:B-1----:R-:W-:Y:S01]  /*20540*/  ISETP.LT.AND P4, PT, R230, UR4, !P0 ;  /* 0x00000004e6007c0c */ /* 0x002fe2000c781270 */
[----:B------:R-:W1:Y:S01]  /*20550*/  LDCU UR4, c[0x0][0x39c] ;  /* 0x00007380ff0477ac */ /* 0x000e620008000800 */
[----:B------:R5:W-:Y:S01]  /*20560*/  @P3 STG.E desc[UR28][R222.64], R238 ;  /* 0x000000eede003986 */ /* 0x000be2000c10191c */
[----:B--2---:R-:W-:-:S02]  /*20570*/  LOP3.LUT R226, R0, 0x37, RZ, 0xfc, !PT ;  /* 0x0000003700e27812 */ /* 0x004fc400078efcff */
[----:B-1----:R-:W-:Y:S01]  /*20580*/  ISETP.LT.AND P3, PT, R228, UR4, !P0 ;  /* 0x00000004e4007c0c */ /* 0x002fe2000c761270 */
[----:B------:R-:W1:Y:S01]  /*20590*/  LDCU UR4, c[0x0][0x39c] ;  /* 0x00007380ff0477ac */ /* 0x000e620008000800 */
[----:B------:R2:W-:Y:S01]  /*205a0*/  @P2 STG.E desc[UR28][R220.64], R237 ;  /* 0x000000eddc002986 */ /* 0x0005e2000c10191c */
[----:B----4-:R-:W-:Y:S02]  /*205b0*/  LOP3.LUT R224, R0, 0x38, RZ, 0xfc, !PT ;  /* 0x0000003800e07812 */ /* 0x010fe400078efcff */
[----:B-1----:R-:W-:Y:S01]  /*205c0*/  ISETP.LT.AND P2, PT, R226, UR4, !P0 ;  /* 0x00000004e2007c0c */ /* 0x002fe2000c741270 */
[----:B------:R-:W1:Y:S01]  /*205d0*/  LDCU UR4, c[0x0][0x39c] ;  /* 0x00007380ff0477ac */ /* 0x000e620008000800 */
[----:B------:R4:W-:Y:S01]  /*205e0*/  @P5 STG.E desc[UR28][R218.64], R240 ;  /* 0x000000f0da005986 */ /* 0x0009e2000c10191c */
[----:B-----5:R-:W-:Y:S02]  /*205f0*/  LOP3.LUT R222, R0, 0x39, RZ, 0xfc, !PT ;  /* 0x0000003900de7812 */ /* 0x020fe400078efcff */
        /* <DEDUP_REMOVED lines=22> */
[----:B---3--:R3:W-:Y:S01]  /*20760*/  @P6 STG.E desc[UR28][R206.64], R246 ;  /* 0x000000f6ce006986 */ /* 0x0087e2000c10191c */
[----:B-----5:R-:W-:Y:S02]  /*20770*/  LOP3.LUT R210, R0, 0x3f, RZ, 0xfc, !PT ;  /* 0x0000003f00d27812 */ /* 0x020fe400078efcff */
[----:B-1----:R-:W-:Y:S01]  /*20780*/  ISETP.LT.AND P6, PT, R212, UR4, !P0 ;  /* 0x00000004d4007c0c */ /* 0x002fe2000c7c1270 */
[----:B------:R-:W1:Y:S01]  /*20790*/  LDCU UR4, c[0x0][0x39c] ;  /* 0x00007380ff0477ac */ /* 0x000e620008000800 */
[----:B------:R4:W-:Y:S01]  /*207a0*/  @P4 STG.E desc[UR28][R204.64], R245 ;  /* 0x000000f5cc004986 */ /* 0x0009e2000c10191c */
[----:B--2---:R-:W-:-:S03]  /*207b0*/  LOP3.LUT R208, R0, 0x40, RZ, 0xfc, !PT ;  /* 0x0000004000d07812 */ /* 0x004fc600078efcff */
[----:B------:R2:W-:Y:S01]  /*207c0*/  @P3 STG.E desc[UR28][R202.64], R248 ;  /* 0x000000f8ca003986 */ /* 0x0005e2000c10191c */
[----:B------:R-:W-:Y:S01]  /*207d0*/  ISETP.LT.AND P3, PT, R208, UR6, !P0 ;  /* 0x00000006d0007c0c */ /* 0x000fe2000c761270 */
[----:B------:R-:W5:Y:S01]  /*207e0*/  LDCU UR6, c[0x0][0x39c] ;  /* 0x00007380ff0677ac */ /* 0x000f620008000800 */
[----:B---3--:R-:W-:Y:S02]  /*207f0*/  LOP3.LUT R206, R0, 0x41, RZ, 0xfc, !PT ;  /* 0x0000004100ce7812 */ /* 0x008fe400078efcff */
[----:B-1----:R-:W-:Y:S01]  /*20800*/  ISETP.LT.AND P4, PT, R210, UR4, !P0 ;  /* 0x00000004d2007c0c */ /* 0x002fe2000c781270 */
[----:B------:R-:W1:Y:S01]  /*20810*/  LDCU UR4, c[0x0][0x39c] ;  /* 0x00007380ff0477ac */ /* 0x000e620008000800 */
[----:B------:R3:W-:Y:S01]  /*20820*/  @P2 STG.E desc[UR28][R200.64], R247 ;  /* 0x000000f7c8002986 */ /* 0x0007e2000c10191c */
[----:B------:R-:W-:-:S03]  /*20830*/  ISETP.LT.AND P2, PT, R206, UR7, !P0 ;  /* 0x00000007ce007c0c */ /* 0x000fc6000c741270 */
[----:B------:R-:W-:Y:S01]  /*20840*/  @P5 STG.E desc[UR28][R198.64], R250 ;  /* 0x000000fac6005986 */ /* 0x000fe2000c10191c */
[CC--:B----4-:R-:W-:Y:S01]  /*20850*/  LEA R204, P5, R252.reuse, R3.reuse, 0x2 ;  /* 0x00000003fccc7211 */ /* 0x0d0fe200078a10ff */
[----:B--2---:R-:W-:Y:S01]  /*20860*/  VIADD R202, R252, UR5 ;  /* 0x00000005fcca7c36 */ /* 0x004fe20008000000 */
[----:B------:R-:W-:Y:S01]  /*20870*/  LOP3.LUT R206, R0, 0x42, RZ, 0xfc, !PT ;  /* 0x0000004200ce7812 */ /* 0x000fe200078efcff */
[----:B------:R-:W2:Y:S01]  /*20880*/  LDCU UR7, c[0x0][0x39c] ;  /* 0x00007380ff0777ac */ /* 0x000ea20008000800 */
[-C--:B------:R-:W-:Y:S01]  /*20890*/  LEA.HI.X.SX32 R205, R252, R2.reuse, 0x2, P5 ;  /* 0x00000002fccd7211 */ /* 0x080fe200028f16ff */
[----:B------:R4:W-:Y:S01]  /*208a0*/  @P6 STG.E desc[UR28][R196.64], R249 ;  /* 0x000000f9c4006986 */ /* 0x0009e2000c10191c */
[----:B---3--:R-:W-:Y:S02]  /*208b0*/  LOP3.LUT R201, R0, 0x43, RZ, 0xfc, !PT ;  /* 0x0000004300c97812 */ /* 0x008fe400078efcff */
[----:B-1----:R-:W-:Y:S01]  /*208c0*/  ISETP.LT.AND P5, PT, R206, UR4, !P0 ;  /* 0x00000004ce007c0c */ /* 0x002fe2000c7a1270 */
[----:B------:R-:W1:Y:S01]  /*208d0*/  LDCU UR4, c[0x0][0x39c] ;  /* 0x00007380ff0477ac */ /* 0x000e620008000800 */
[C---:B------:R-:W-:Y:S01]  /*208e0*/  LEA R200, P6, R202.reuse, R3, 0x2 ;  /* 0x00000003cac87211 */ /* 0x040fe200078c10ff */
[----:B------:R3:W-:Y:S01]  /*208f0*/  @P4 STG.E desc[UR28][R204.64], R251 ;  /* 0x000000fbcc004986 */ /* 0x0007e2000c10191c */
[C---:B----4-:R-:W-:Y:S01]  /*20900*/  VIADD R197, R202.reuse, UR5 ;  /* 0x00000005cac57c36 */ /* 0x050fe20008000000 */
[----:B-----5:R-:W-:Y:S01]  /*20910*/  ISETP.LT.AND P4, PT, R201, UR6, !P0 ;  /* 0x00000006c9007c0c */ /* 0x020fe2000c781270 */
[----:B------:R-:W4:Y:S01]  /*20920*/  LDCU UR6, c[0x0][0x39c] ;  /* 0x00007380ff0677ac */ /* 0x000f220008000800 */
[----:B------:R-:W-:-:S02]  /*20930*/  LEA.HI.X.SX32 R201, R202, R2, 0x2, P6 ;  /* 0x00000002cac97211 */ /* 0x000fc400030f16ff */
[CC--:B------:R-:W-:Y:S01]  /*20940*/  LEA R196, P6, R197.reuse, R3.reuse, 0x2 ;  /* 0x00000003c5c47211 */ /* 0x0c0fe200078c10ff */
[C---:B------:R-:W-:Y:S01]  /*20950*/  VIADD R202, R197.reuse, UR5 ;  /* 0x00000005c5ca7c36 */ /* 0x040fe20008000000 */
[C---:B------:R-:W-:Y:S02]  /*20960*/  LOP3.LUT R203, R0.reuse, 0x45, RZ, 0xfc, !PT ;  /* 0x0000004500cb7812 */ /* 0x040fe400078efcff */
[----:B------:R-:W-:Y:S01]  /*20970*/  LEA.HI.X.SX32 R197, R197, R2, 0x2, P6 ;  /* 0x00000002c5c57211 */ /* 0x000fe200030f16ff */
[----:B------:R5:W-:Y:S01]  /*20980*/  @P3 STG.E desc[UR28][R200.64], R132 ;  /* 0x00000084c8003986 */ /* 0x000be2000c10191c */
[----:B------:R-:W-:Y:S02]  /*20990*/  LOP3.LUT R199, R0, 0x44, RZ, 0xfc, !PT ;  /* 0x0000004400c77812 */ /* 0x000fe400078efcff */
[----:B------:R-:W-:Y:S01]  /*209a0*/  LEA R198, P6, R202, R3, 0x2 ;  /* 0x00000003cac67211 */ /* 0x000fe200078c10ff */
[----:B------:R4:W-:Y:S01]  /*209b0*/  @P2 STG.E desc[UR28][R196.64], R133 ;  /* 0x00000085c4002986 */ /* 0x0009e2000c10191c */
[----:B-1----:R-:W-:Y:S01]  /*209c0*/  ISETP.LT.AND P2, PT, R203, UR4, !P0 ;  /* 0x00000004cb007c0c */ /* 0x002fe2000c741270 */
[----:B------:R-:W1:Y:S01]  /*209d0*/  LDCU UR4, c[0x0][0x39c] ;  /* 0x00007380ff0477ac */ /* 0x000e620008000800 */
[----:B--2---:R-:W-:-:S02]  /*209e0*/  ISETP.LT.AND P3, PT, R199, UR7, !P0 ;  /* 0x00000007c7007c0c */ /* 0x004fc4000c761270 */
[CC--:B------:R-:W-:Y:S01]  /*209f0*/  LEA.HI.X.SX32 R199, R202.reuse, R2.reuse, 0x2, P6 ;  /* 0x00000002cac77211 */ /* 0x0c0fe200030f16ff */
[----:B------:R-:W-:Y:S01]  /*20a00*/  VIADD R202, R202, UR5 ;  /* 0x00000005caca7c36 */ /* 0x000fe20008000000 */
[----:B------:R-:W2:Y:S01]  /*20a10*/  LDCU UR7, c[0x0][0x39c] ;  /* 0x00007380ff0777ac */ /* 0x000ea20008000800 */
[----:B---3--:R-:W-:Y:S02]  /*20a20*/  LOP3.LUT R204, R0, 0x46, RZ, 0xfc, !PT ;  /* 0x0000004600cc7812 */ /* 0x008fe400078efcff */
[C---:B------:R-:W-:Y:S01]  /*20a30*/  VIADD R203, R202.reuse, UR5 ;  /* 0x00000005cacb7c36 */ /* 0x040fe20008000000 */
[-C--:B-----5:R-:W-:Y:S01]  /*20a40*/  LEA R200, P6, R202, R3.reuse, 0x2 ;  /* 0x00000003cac87211 */ /* 0x0a0fe200078c10ff */
[----:B------:R3:W-:Y:S01]  /*20a50*/  @P5 STG.E desc[UR28][R198.64], R134 ;  /* 0x00000086c6005986 */ /* 0x0007e2000c10191c */
[----:B----4-:R-:W-:Y:S01]  /*20a60*/  ISETP.LT.AND P5, PT, R204, UR6, !P0 ;  /* 0x00000006cc007c0c */ /* 0x010fe2000c7a1270 */
[----:B------:R-:W4:Y:S01]  /*20a70*/  LDCU UR6, c[0x0][0x39c] ;  /* 0x00007380ff0677ac */ /* 0x000f220008000800 */
[----:B------:R-:W-:Y:S01]  /*20a80*/  LEA.HI.X.SX32 R201, R202, R2, 0x2, P6 ;  /* 0x00000002cac97211 */ /* 0x000fe200030f16ff */
[C---:B------:R-:W-:Y:S01]  /*20a90*/  VIADD R202, R203.reuse, UR5 ;  /* 0x00000005cbca7c36 */ /* 0x040fe20008000000 */
[----:B------:R-:W-:-:S02]  /*20aa0*/  LEA R132, P6, R203, R3, 0x2 ;  /* 0x00000003cb847211 */ /* 0x000fc400078c10ff */
[----:B------:R-:W-:Y:S01]  /*20ab0*/  LOP3.LUT R197, R0, 0x47, RZ, 0xfc, !PT ;  /* 0x0000004700c57812 */ /* 0x000fe200078efcff */
[----:B------:R5:W-:Y:S01]  /*20ac0*/  @P4 STG.E desc[UR28][R200.64], R135 ;  /* 0x00000087c8004986 */ /* 0x000be2000c10191c */
[-C--:B------:R-:W-:Y:S02]  /*20ad0*/  LEA.HI.X.SX32 R133, R203, R2.reuse, 0x2, P6 ;  /* 0x00000002cb857211 */ /* 0x080fe400030f16ff */
[C---:B------:R-:W-:Y:S02]  /*20ae0*/  LEA R196, P6, R202.reuse, R3, 0x2 ;  /* 0x00000003cac47211 */ /* 0x040fe400078c10ff */
[----:B-1----:R-:W-:Y:S01]  /*20af0*/  ISETP.LT.AND P4, PT, R197, UR4, !P0 ;  /* 0x00000004c5007c0c */ /* 0x002fe2000c781270 */
[----:B------:R-:W1:Y:S01]  /*20b00*/  LDCU UR4, c[0x0][0x39c] ;  /* 0x00007380ff0477ac */ /* 0x000e620008000800 */
[C---:B------:R-:W-:Y:S01]  /*20b10*/  LEA.HI.X.SX32 R197, R202.reuse, R2, 0x2, P6 ;  /* 0x00000002cac57211 */ /* 0x040fe200030f16ff */
[----:B------:R-:W-:Y:S01]  /*20b20*/  VIADD R202, R202, UR5 ;  /* 0x00000005caca7c36 */ /* 0x000fe20008000000 */
[C---:B---3--:R-:W-:Y:S01]  /*20b30*/  LOP3.LUT R134, R0.reuse, 0x48, RZ, 0xfc, !PT ;  /* 0x0000004800867812 */ /* 0x048fe200078efcff */
[----:B------:R3:W-:Y:S01]  /*20b40*/  @P3 STG.E desc[UR28][R132.64], R136 ;  /* 0x0000008884003986 */ /* 0x0007e2000c10191c */
[----:B------:R-:W-:-:S02]  /*20b50*/  LOP3.LUT R199, R0, 0x49, RZ, 0xfc, !PT ;  /* 0x0000004900c77812 */ /* 0x000fc400078efcff */
[----:B--2---:R-:W-:Y:S01]  /*20b60*/  ISETP.LT.AND P3, PT, R134, UR7, !P0 ;  /* 0x0000000786007c0c */ /* 0x004fe2000c761270 */
[C---:B------:R-:W-:Y:S01]  /*20b70*/  VIADD R198, R202.reuse, UR5 ;  /* 0x00000005cac67c36 */ /* 0x040fe20008000000 */
[CC--:B------:R-:W-:Y:S01]  /*20b80*/  LEA R134, P6, R202.reuse, R3.reuse, 0x2 ;  /* 0x00000003ca867211 */ /* 0x0c0fe200078c10ff */
[----:B------:R-:W2:Y:S01]  /*20b90*/  LDCU UR7, c[0x0][0x39c] ;  /* 0x00007380ff0777ac */ /* 0x000ea20008000800 */
[----:B------:R1:W-:Y:S01]  /*20ba0*/  @P2 STG.E desc[UR28][R196.64], R137 ;  /* 0x00000089c4002986 */ /* 0x0003e2000c10191c */
[----:B----4-:R-:W-:Y:S02]  /*20bb0*/  ISETP.LT.AND P2, PT, R199, UR6, !P0 ;  /* 0x00000006c7007c0c */ /* 0x010fe4000c741270 */
[-C--:B-----5:R-:W-:Y:S01]  /*20bc0*/  LEA.HI.X.SX32 R135, R202, R2.reuse, 0x2, P6 ;  /* 0x00000002ca877211 */ /* 0x0a0fe200030f16ff */
[C---:B------:R-:W-:Y:S01]  /*20bd0*/  VIADD R199, R198.reuse, UR5 ;  /* 0x00000005c6c77c36 */ /* 0x040fe20008000000 */
[-C--:B---3--:R-:W-:Y:S01]  /*20be0*/  LEA R132, P6, R198, R3.reuse, 0x2 ;  /* 0x00000003c6847211 */ /* 0x088fe200078c10ff */
[----:B------:R-:W3:Y:S01]  /*20bf0*/  LDCU UR6, c[0x0][0x39c] ;  /* 0x00007380ff0677ac */ /* 0x000ee20008000800 */
[----:B------:R-:W-:Y:S01]  /*20c00*/  LOP3.LUT R136, R0, 0x4a, RZ, 0xfc, !PT ;  /* 0x0000004a00887812 */ /* 0x000fe200078efcff */
[----:B------:R4:W-:Y:S01]  /*20c10*/  @P5 STG.E desc[UR28][R134.64], R138 ;  /* 0x0000008a86005986 */ /* 0x0009e2000c10191c */
[----:B------:R-:W-:Y:S01]  /*20c20*/  LEA.HI.X.SX32 R133, R198, R2, 0x2, P6 ;  /* 0x00000002c6857211 */ /* 0x000fe200030f16ff */
[C---:B------:R-:W-:Y:S01]  /*20c30*/  VIADD R198, R199.reuse, UR5 ;  /* 0x00000005c7c67c36 */ /* 0x040fe20008000000 */
[----:B-1----:R-:W-:Y:S01]  /*20c40*/  ISETP.LT.AND P5, PT, R136, UR4, !P0 ;  /* 0x0000000488007c0c */ /* 0x002fe2000c7a1270 */
[----:B------:R-:W1:Y:S01]  /*20c50*/  LDCU UR4, c[0x0][0x39c] ;  /* 0x00007380ff0477ac */ /* 0x000e620008000800 */
[----:B------:R-:W-:-:S02]  /*20c60*/  LEA R136, P6, R199, R3, 0x2 ;  /* 0x00000003c7887211 */ /* 0x000fc400078c10ff */
[----:B------:R-:W-:Y:S02]  /*20c70*/  LOP3.LUT R197, R0, 0x4b, RZ, 0xfc, !PT ;  /* 0x0000004b00c57812 */ /* 0x000fe400078efcff */
[-C--:B------:R-:W-:Y:S02]  /*20c80*/  LEA.HI.X.SX32 R137, R199, R2.reuse, 0x2, P6 ;  /* 0x00000002c7897211 */ /* 0x080fe400030f16ff */
[CC--:B------:R-:W-:Y:S01]  /*20c90*/  LEA R196, P6, R198.reuse, R3.reuse, 0x2 ;  /* 0x00000003c6c47211 */ /* 0x0c0fe200078c10ff */
[----:B------:R5:W-:Y:S01]  /*20ca0*/  @P4 STG.E desc[UR28][R132.64], R139 ;  /* 0x0000008b84004986 */ /* 0x000be2000c10191c */
[----:B--2---:R-:W-:Y:S01]  /*20cb0*/  ISETP.LT.AND P4, PT, R197, UR7, !P0 ;  /* 0x00000007c5007c0c */ /* 0x004fe2000c781270 */
[----:B------:R-:W2:Y:S01]  /*20cc0*/  LDCU UR7, c[0x0][0x39c] ;  /* 0x00007380ff0777ac */ /* 0x000ea20008000800 */
[C---:B------:R-:W-:Y:S01]  /*20cd0*/  LEA.HI.X.SX32 R197, R198.reuse, R2, 0x2, P6 ;  /* 0x00000002c6c57211 */ /* 0x040fe200030f16ff */
[----:B------:R-:W-:Y:S01]  /*20ce0*/  VIADD R198, R198, UR5 ;  /* 0x00000005c6c67c36 */ /* 0x000fe20008000000 */
[----:B------:R-:W-:Y:S01]  /*20cf0*/  LOP3.LUT R199, R0, 0x4c, RZ, 0xfc, !PT ;  /* 0x0000004c00c77812 */ /* 0x000fe200078efcff */
[----:B------:R1:W-:Y:S02]  /*20d00*/  @P3 STG.E desc[UR28][R136.64], R140 ;  /* 0x0000008c88003986 */ /* 0x0003e4000c10191c */
[C---:B----4-:R-:W-:Y:S01]  /*20d10*/  VIADD R138, R198.reuse, UR5 ;  /* 0x00000005c68a7c36 */ /* 0x050fe20008000000 */
[----:B---3--:R-:W-:Y:S01]  /*20d20*/  ISETP.LT.AND P3, PT, R199, UR6, !P0 ;  /* 0x00000006c7007c0c */ /* 0x008fe2000c761270 */
[----:B------:R-:W-:Y:S01]  /*20d30*/  @P2 STG.E desc[UR28][R196.64], R141 ;  /* 0x0000008dc4002986 */ /* 0x000fe2000c10191c */
[----:B------:R-:W3:Y:S01]  /*20d40*/  LDCU UR6, c[0x0][0x39c] ;  /* 0x00007380ff0677ac */ /* 0x000ee20008000800 */
[----:B-----5:R-:W-:-:S02]  /*20d50*/  LEA R132, P2, R198, R3, 0x2 ;  /* 0x00000003c6847211 */ /* 0x020fc400078410ff */
[----:B------:R-:W-:Y:S02]  /*20d60*/  LOP3.LUT R135, R0, 0x4d, RZ, 0xfc, !PT ;  /* 0x0000004d00877812 */ /* 0x000fe400078efcff */
[----:B------:R-:W-:Y:S02]  /*20d70*/  LEA R134, P6, R138, R3, 0x2 ;  /* 0x000000038a867211 */ /* 0x000fe400078c10ff */
[-C--:B------:R-:W-:Y:S02]  /*20d80*/  LEA.HI.X.SX32 R133, R198, R2.reuse, 0x2, P2 ;  /* 0x00000002c6857211 */ /* 0x080fe400010f16ff */
[----:B-1----:R-:W-:Y:S01]  /*20d90*/  ISETP.LT.AND P2, PT, R135, UR4, !P0 ;  /* 0x0000000487007c0c */ /* 0x002fe2000c741270 */
[----:B------:R-:W1:Y:S01]  /*20da0*/  LDCU UR4, c[0x0][0x39c] ;  /* 0x00007380ff0477ac */ /* 0x000e620008000800 */
[C---:B------:R-:W-:Y:S01]  /*20db0*/  LEA.HI.X.SX32 R135, R138.reuse, R2, 0x2, P6 ;  /* 0x000000028a877211 */ /* 0x040fe200030f16ff */
[----:B------:R-:W-:Y:S01]  /*20dc0*/  VIADD R138, R138, UR5 ;  /* 0x000000058a8a7c36 */ /* 0x000fe20008000000 */
[C---:B------:R-:W-:Y:S01]  /*20dd0*/  LOP3.LUT R136, R0.reuse, 0x4e, RZ, 0xfc, !PT ;  /* 0x0000004e00887812 */ /* 0x040fe200078efcff */
[----:B------:R4:W-:Y:S01]  /*20de0*/  @P5 STG.E desc[UR28][R132.64], R142 ;  /* 0x0000008e84005986 */ /* 0x0009e2000c10191c */
[----:B------:R-:W-:-:S02]  /*20df0*/  LOP3.LUT R140, R0, 0x4f, RZ, 0xfc, !PT ;  /* 0x0000004f008c7812 */ /* 0x000fc400078efcff */
[----:B--2---:R-:W-:Y:S01]  /*20e00*/  ISETP.LT.AND P5, PT, R136, UR7, !P0 ;  /* 0x0000000788007c0c */ /* 0x004fe2000c7a1270 */
[----:B------:R2:W-:Y:S01]  /*20e10*/  @P4 STG.E desc[UR28][R134.64], R143 ;  /* 0x0000008f86004986 */ /* 0x0005e2000c10191c */
[C---:B------:R-:W-:Y:S01]  /*20e20*/  LEA R136, P4, R138.reuse, R3, 0x2 ;  /* 0x000000038a887211 */ /* 0x040fe200078810ff */
[C---:B------:R-:W-:Y:S01]  /*20e30*/  VIADD R139, R138.reuse, UR5 ;  /* 0x000000058a8b7c36 */ /* 0x040fe20008000000 */
[----:B------:R-:W5:Y:S02]  /*20e40*/  LDCU UR7, c[0x0][0x39c] ;  /* 0x00007380ff0777ac */ /* 0x000f640008000800 */
[----:B------:R-:W-:Y:S02]  /*20e50*/  LEA.HI.X.SX32 R137, R138, R2, 0x2, P4 ;  /* 0x000000028a897211 */ /* 0x000fe400020f16ff */
[----:B---3--:R-:W-:Y:S01]  /*20e60*/  ISETP.LT.AND P4, PT, R140, UR6, !P0 ;  /* 0x000000068c007c0c */ /* 0x008fe2000c781270 */
[----:B------:R-:W3:Y:S01]  /*20e70*/  LDCU UR6, c[0x0][0x39c] ;  /* 0x00007380ff0677ac */ /* 0x000ee20008000800 */
[----:B----4-:R-:W-:-:S02]  /*20e80*/  LOP3.LUT R133, R0, 0x50, RZ, 0xfc, !PT ;  /* 0x0000005000857812 */ /* 0x010fc400078efcff */
[CC--:B------:R-:W-:Y:S01]  /*20e90*/  LEA R132, P6, R139.reuse, R3.reuse, 0x2 ;  /* 0x000000038b847211 */ /* 0x0c0fe200078c10ff */
[----:B--2---:R-:W-:Y:S01]  /*20ea0*/  VIADD R135, R139, UR5 ;  /* 0x000000058b877c36 */ /* 0x004fe20008000000 */
[----:B------:R2:W-:Y:S01]  /*20eb0*/  @P3 STG.E desc[UR28][R136.64], R144 ;  /* 0x0000009088003986 */ /* 0x0005e2000c10191c */
[----:B-1----:R-:W-:Y:S01]  /*20ec0*/  ISETP.LT.AND P3, PT, R133, UR4, !P0 ;  /* 0x0000000485007c0c */ /* 0x002fe2000c761270 */
[----:B------:R-:W1:Y:S01]  /*20ed0*/  LDCU UR4, c[0x0][0x39c] ;  /* 0x00007380ff0477ac */ /* 0x000e620008000800 */
[----:B------:R-:W-:Y:S02]  /*20ee0*/  LEA.HI.X.SX32 R133, R139, R2, 0x2, P6 ;  /* 0x000000028b857211 */ /* 0x000fe400030f16ff */
[C---:B------:R-:W-:Y:S01]  /*20ef0*/  LEA R134, P6, R135.reuse, R3, 0x2 ;  /* 0x0000000387867211 */ /* 0x040fe200078c10ff */
[----:B------:R-:W-:-:S03]  /*20f00*/  VIADD R140, R135, UR5 ;  /* 0x00000005878c7c36 */ /* 0x000fc60008000000 */
[----:B------:R-:W-:Y:S01]  /*20f10*/  LEA.HI.X.SX32 R135, R135, R2, 0x2, P6 ;  /* 0x0000000287877211 */ /* 0x000fe200030f16ff */
[----:B------:R4:W-:Y:S01]  /*20f20*/  @P2 STG.E desc[UR28][R132.64], R145 ;  /* 0x0000009184002986 */ /* 0x0009e2000c10191c */
[C---:B------:R-:W-:Y:S02]  /*20f30*/  LOP3.LUT R139, R0.reuse, 0x51, RZ, 0xfc, !PT ;  /* 0x00000051008b7812 */ /* 0x040fe400078efcff */
[----:B--2---:R-:W-:Y:S01]  /*20f40*/  LOP3.LUT R136, R0, 0x52, RZ, 0xfc, !PT ;  /* 0x0000005200887812 */ /* 0x004fe200078efcff */
[----:B------:R2:W-:Y:S01]  /*20f50*/  @P5 STG.E desc[UR28][R134.64], R146 ;  /* 0x0000009286005986 */ /* 0x0005e2000c10191c */
[----:B------:R-:W-:Y:S02]  /*20f60*/  LEA R138, P6, R140, R3, 0x2 ;  /* 0x000000038c8a7211 */ /* 0x000fe400078c10ff */
[----:B---3--:R-:W-:Y:S01]  /*20f70*/  ISETP.LT.AND P5, PT, R136, UR6, !P0 ;  /* 0x0000000688007c0c */ /* 0x008fe2000c7a1270 */
[----:B------:R-:W3:Y:S01]  /*20f80*/  LDCU UR6, c[0x0][0x39c] ;  /* 0x00007380ff0677ac */ /* 0x000ee20008000800 */
[----:B-----5:R-:W-:-:S02]  /*20f90*/  ISETP.LT.AND P2, PT, R139, UR7, !P0 ;  /* 0x000000078b007c0c */ /* 0x020fc4000c741270 */
[CC--:B------:R-:W-:Y:S01]  /*20fa0*/  LEA.HI.X.SX32 R139, R140.reuse, R2.reuse, 0x2, P6 ;  /* 0x000000028c8b7211 */ /* 0x0c0fe200030f16ff */
[----:B------:R-:W-:Y:S01]  /*20fb0*/  VIADD R140, R140, UR5 ;  /* 0x000000058c8c7c36 */ /* 0x000fe20008000000 */
[----:B------:R-:W-:Y:S01]  /*20fc0*/  LOP3.LUT R137, R0, 0x53, RZ, 0xfc, !PT ;  /* 0x0000005300897812 */ /* 0x000fe200078efcff */
[----:B------:R-:W5:Y:S02]  /*20fd0*/  LDCU UR7, c[0x0][0x39c] ;  /* 0x00007380ff0777ac */ /* 0x000f640008000800 */
[C---:B------:R-:W-:Y:S01]  /*20fe0*/  VIADD R136, R140.reuse, UR5 ;  /* 0x000000058c887c36 */ /* 0x040fe20008000000 */
[CC--:B----4-:R-:W-:Y:S01]  /*20ff0*/  LEA R132, P6, R140.reuse, R3.reuse, 0x2 ;  /* 0x000000038c847211 */ /* 0x0d0fe200078c10ff */
[----:B------:R4:W-:Y:S01]  /*21000*/  @P4 STG.E desc[UR28][R138.64], R147 ;  /* 0x000000938a004986 */ /* 0x0009e2000c10191c */
[----:B-1----:R-:W-:Y:S01]  /*21010*/  ISETP.LT.AND P4, PT, R137, UR4, !P0 ;  /* 0x0000000489007c0c */ /* 0x002fe2000c781270 */
[----:B------:R-:W1:Y:S01]  /*21020*/  LDCU UR4, c[0x0][0x39c] ;  /* 0x00007380ff0477ac */ /* 0x000e620008000800 */
[----:B------:R-:W-:Y:S01]  /*21030*/  LEA.HI.X.SX32 R133, R140, R2, 0x2, P6 ;  /* 0x000000028c857211 */ /* 0x000fe200030f16ff */
[C---:B------:R-:W-:Y:S01]  /*21040*/  VIADD R140, R136.reuse, UR5 ;  /* 0x00000005888c7c36 */ /* 0x040fe20008000000 */
[----:B--2---:R-:W-:-:S02]  /*21050*/  LEA R134, P6, R136, R3, 0x2 ;  /* 0x0000000388867211 */ /* 0x004fc400078c10ff */
[----:B------:R-:W-:Y:S01]  /*21060*/  LOP3.LUT R137, R0, 0x54, RZ, 0xfc, !PT ;  /* 0x0000005400897812 */ /* 0x000fe200078efcff */
[----:B------:R2:W-:Y:S01]  /*21070*/  @P3 STG.E desc[UR28][R132.64], R148 ;  /* 0x0000009484003986 */ /* 0x0005e2000c10191c */
[-C--:B------:R-:W-:Y:S02]  /*21080*/  LEA.HI.X.SX32 R135, R136, R2.reuse, 0x2, P6 ;  /* 0x0000000288877211 */ /* 0x080fe400030f16ff */
[C---:B------:R-:W-:Y:S02]  /*21090*/  LEA R136, P6, R140.reuse, R3, 0x2 ;  /* 0x000000038c887211 */ /* 0x040fe400078c10ff */
[----:B---3--:R-:W-:Y:S01]  /*210a0*/  ISETP.LT.AND P3, PT, R137, UR6, !P0 ;  /* 0x0000000689007c0c */ /* 0x008fe2000c761270 */
[----:B------:R-:W3:Y:S01]  /*210b0*/  LDCU UR6, c[0x0][0x39c] ;  /* 0x00007380ff0677ac */ /* 0x000ee20008000800 */
[C---:B------:R-:W-:Y:S01]  /*210c0*/  LEA.HI.X.SX32 R137, R140.reuse, R2, 0x2, P6 ;  /* 0x000000028c897211 */ /* 0x040fe200030f16ff */
[----:B------:R-:W-:Y:S01]  /*210d0*/  VIADD R140, R140, UR5 ;  /* 0x000000058c8c7c36 */ /* 0x000fe20008000000 */
[C---:B----4-:R-:W-:Y:S01]  /*210e0*/  LOP3.LUT R138, R0.reuse, 0x55, RZ, 0xfc, !PT ;  /* 0x00000055008a7812 */ /* 0x050fe200078efcff */
[----:B------:R4:W-:Y:S01]  /*210f0*/  @P2 STG.E desc[UR28][R134.64], R149 ;  /* 0x0000009586002986 */ /* 0x0009e2000c10191c */
[----:B------:R-:W-:-:S02]  /*21100*/  LOP3.LUT R139, R0, 0x56, RZ, 0xfc, !PT ;  /* 0x00000056008b7812 */ /* 0x000fc400078efcff */
[----:B-----5:R-:W-:Y:S01]  /*21110*/  ISETP.LT.AND P2, PT, R138, UR7, !P0 ;  /* 0x000000078a007c0c */ /* 0x020fe2000c741270 */
[C---:B------:R-:W-:Y:S01]  /*21120*/  VIADD R138, R140.reuse, UR5 ;  /* 0x000000058c8a7c36 */ /* 0x040fe20008000000 */
[CC--:B--2---:R-:W-:Y:S01]  /*21130*/  LEA R132, P6, R140.reuse, R3.reuse, 0x2 ;  /* 0x000000038c847211 */ /* 0x0c4fe200078c10ff */
[----:B------:R-:W2:Y:S01]  /*21140*/  LDCU UR7, c[0x0][0x39c] ;  /* 0x00007380ff0777ac */ /* 0x000ea20008000800 */
[----:B------:R5:W-:Y:S01]  /*21150*/  @P5 STG.E desc[UR28][R136.64], R150 ;  /* 0x0000009688005986 */ /* 0x000be2000c10191c */
[----:B-1----:R-:W-:Y:S02]  /*21160*/  ISETP.LT.AND P5, PT, R139, UR4, !P0 ;  /* 0x000000048b007c0c */ /* 0x002fe4000c7a1270 */
[-C--:B------:R-:W-:Y:S01]  /*21170*/  LEA.HI.X.SX32 R133, R140, R2.reuse, 0x2, P6 ;  /* 0x000000028c857211 */ /* 0x080fe200030f16ff */
[----:B------:R-:W1:Y:S01]  /*21180*/  LDCU UR4, c[0x0][0x39c] ;  /* 0x00007380ff0477ac */ /* 0x000e620008000800 */
[C---:B----4-:R-:W-:Y:S01]  /*21190*/  LEA R134, P6, R138.reuse, R3, 0x2 ;  /* 0x000000038a867211 */ /* 0x050fe200078c10ff */
[----:B------:R-:W-:Y:S01]  /*211a0*/  VIADD R139, R138, UR5 ;  /* 0x000000058a8b7c36 */ /* 0x000fe20008000000 */
[----:B------:R-:W-:Y:S01]  /*211b0*/  LOP3.LUT R140, R0, 0x57, RZ, 0xfc, !PT ;  /* 0x00000057008c7812 */ /* 0x000fe200078efcff */
[----:B------:R4:W-:Y:S01]  /*211c0*/  @P4 STG.E desc[UR28][R132.64], R151 ;  /* 0x0000009784004986 */ /* 0x0009e2000c10191c */
[----:B------:R-:W-:-:S02]  /*211d0*/  LEA.HI.X.SX32 R135, R138, R2, 0x2, P6 ;  /* 0x000000028a877211 */ /* 0x000fc400030f16ff */
[----:B---3--:R-:W-:Y:S01]  /*211e0*/  ISETP.LT.AND P4, PT, R140, UR6, !P0 ;  /* 0x000000068c007c0c */ /* 0x008fe2000c781270 */
[C---:B------:R-:W-:Y:S01]  /*211f0*/  VIADD R140, R139.reuse, UR5 ;  /* 0x000000058b8c7c36 */ /* 0x040fe20008000000 */
[CC--:B-----5:R-:W-:Y:S01]  /*21200*/  LEA R136, P6, R139.reuse, R3.reuse, 0x2 ;  /* 0x000000038b887211 */ /* 0x0e0fe200078c10ff */
[----:B------:R-:W3:Y:S01]  /*21210*/  LDCU UR6, c[0x0][0x39c] ;  /* 0x00007380ff0677ac */ /* 0x000ee20008000800 */
[----:B------:R-:W-:Y:S02]  /*21220*/  LOP3.LUT R141, R0, 0x58, RZ, 0xfc, !PT ;  /* 0x00000058008d7812 */ /* 0x000fe400078efcff */
[----:B------:R-:W-:Y:S02]  /*21230*/  LEA.HI.X.SX32 R137, R139, R2, 0x2, P6 ;  /* 0x000000028b897211 */ /* 0x000fe400030f16ff */
[----:B------:R-:W-:Y:S01]  /*21240*/  LEA R138, P6, R140, R3, 0x2 ;  /* 0x000000038c8a7211 */ /* 0x000fe200078c10ff */
[----:B------:R5:W-:Y:S01]  /*21250*/  @P3 STG.E desc[UR28][R134.64], R152 ;  /* 0x0000009886003986 */ /* 0x000be2000c10191c */
[----:B--2---:R-:W-:Y:S01]  /*21260*/  ISETP.LT.AND P3, PT, R141, UR7, !P0 ;  /* 0x000000078d007c0c */ /* 0x004fe2000c761270 */
[----:B------:R-:W2:Y:S01]  /*21270*/  LDCU UR7, c[0x0][0x39c] ;  /* 0x00007380ff0777ac */ /* 0x000ea20008000800 */
[----:B------:R-:W-:-:S02]  /*21280*/  LOP3.LUT R141, R0, 0x59, RZ, 0xfc, !PT ;  /* 0x00000059008d7812 */ /* 0x000fc400078efcff */
[C---:B------:R-:W-:Y:S01]  /*21290*/  LEA.HI.X.SX32 R139, R140.reuse, R2, 0x2, P6 ;  /* 0x000000028c8b7211 */ /* 0x040fe200030f16ff */
[----:B------:R-:W-:Y:S01]  /*212a0*/  VIADD R140, R140, UR5 ;  /* 0x000000058c8c7c36 */ /* 0x000fe20008000000 */
[----:B------:R2:W-:Y:S01]  /*212b0*/  @P2 STG.E desc[UR28][R136.64], R153 ;  /* 0x0000009988002986 */ /* 0x0005e2000c10191c */
[----:B-1----:R-:W-:Y:S01]  /*212c0*/  ISETP.LT.AND P2, PT, R141, UR4, !P0 ;  /* 0x000000048d007c0c */ /* 0x002fe2000c741270 */
[----:B------:R-:W1:Y:S01]  /*212d0*/  LDCU UR4, c[0x0][0x39c] ;  /* 0x00007380ff0477ac */ /* 0x000e620008000800 */
[C---:B------:R-:W-:Y:S01]  /*212e0*/  VIADD R141, R140.reuse, UR5 ;  /* 0x000000058c8d7c36 */ /* 0x040fe20008000000 */
[----:B------:R2:W-:Y:S01]  /*212f0*/  @P5 STG.E desc[UR28][R138.64], R154 ;  /* 0x0000009a8a005986 */ /* 0x0005e2000c10191c */
[-C--:B----4-:R-:W-:Y:S02]  /*21300*/  LEA R132, P5, R140, R3.reuse, 0x2 ;  /* 0x000000038c847211 */ /* 0x090fe400078a10ff */
[----:B-----5:R-:W-:Y:S02]  /*21310*/  LOP3.LUT R135, R0, 0x5a, RZ, 0xfc, !PT ;  /* 0x0000005a00877812 */ /* 0x020fe400078efcff */
[----:B------:R-:W-:-:S02]  /*21320*/  LEA R134, P6, R141, R3, 0x2 ;  /* 0x000000038d867211 */ /* 0x000fc400078c10ff */
[-C--:B------:R-:W-:Y:S02]  /*21330*/  LEA.HI.X.SX32 R133, R140, R2.reuse, 0x2, P5 ;  /* 0x000000028c857211 */ /* 0x080fe400028f16ff */
[----:B---3--:R-:W-:Y:S01]  /*21340*/  ISETP.LT.AND P5, PT, R135, UR6, !P0 ;  /* 0x0000000687007c0c */ /* 0x008fe2000c7a1270 */
[----:B------:R-:W3:Y:S01]  /*21350*/  LDCU UR6, c[0x0][0x39c] ;  /* 0x00007380ff0677ac */ /* 0x000ee20008000800 */
[CC--:B------:R-:W-:Y:S01]  /*21360*/  LEA.HI.X.SX32 R135, R141.reuse, R2.reuse, 0x2, P6 ;  /* 0x000000028d877211 */ /* 0x0c0fe200030f16ff */
[----:B------:R-:W-:Y:S01]  /*21370*/  VIADD R141, R141, UR5 ;  /* 0x000000058d8d7c36 */ /* 0x000fe20008000000 */
[C---:B--2---:R-:W-:Y:S01]  /*21380*/  LOP3.LUT R136, R0.reuse, 0x5b, RZ, 0xfc, !PT ;  /* 0x0000005b00887812 */ /* 0x044fe200078efcff */
[----:B------:R2:W-:Y:S01]  /*21390*/  @P4 STG.E desc[UR28][R132.64], R155 ;  /* 0x0000009b84004986 */ /* 0x0005e2000c10191c */
[----:B------:R-:W-:Y:S02]  /*213a0*/  LOP3.LUT R139, R0, 0x5c, RZ, 0xfc, !PT ;  /* 0x0000005c008b7812 */ /* 0x000fe400078efcff */
[----:B------:R-:W-:Y:S01]  /*213b0*/  ISETP.LT.AND P4, PT, R136, UR7, !P0 ;  /* 0x0000000788007c0c */ /* 0x000fe2000c781270 */
[----:B------:R4:W-:Y:S01]  /*213c0*/  @P3 STG.E desc[UR28][R134.64], R156 ;  /* 0x0000009c86003986 */ /* 0x0009e2000c10191c */
[C---:B------:R-:W-:Y:S01]  /*213d0*/  LEA R136, P3, R141.reuse, R3, 0x2 ;  /* 0x000000038d887211 */ /* 0x040fe200078610ff */
[C---:B------:R-:W-:Y:S01]  /*213e0*/  VIADD R138, R141.reuse, UR5 ;  /* 0x000000058d8a7c36 */ /* 0x040fe20008000000 */
[----:B------:R-:W5:Y:S02]  /*213f0*/  LDCU UR7, c[0x0][0x39c] ;  /* 0x00007380ff0777ac */ /* 0x000f640008000800 */
[----:B------:R-:W-:-:S02]  /*21400*/  LEA.HI.X.SX32 R137, R141, R2, 0x2, P3 ;  /* 0x000000028d897211 */ /* 0x000fc400018f16ff */
[----:B-1----:R-:W-:Y:S01]  /*21410*/  ISETP.LT.AND P3, PT, R139, UR4, !P0 ;  /* 0x000000048b007c0c */ /* 0x002fe2000c761270 */
[----:B------:R-:W1:Y:S01]  /*21420*/  LDCU UR4, c[0x0][0x39c] ;  /* 0x00007380ff0477ac */ /* 0x000e620008000800 */
[----:B--2---:R-:W-:Y:S02]  /*21430*/  LOP3.LUT R133, R0, 0x5d, RZ, 0xfc, !PT ;  /* 0x0000005d00857812 */ /* 0x004fe400078efcff */
[CC--:B------:R-:W-:Y:S01]  /*21440*/  LEA R132, P6, R138.reuse, R3.reuse, 0x2 ;  /* 0x000000038a847211 */ /* 0x0c0fe200078c10ff */
[C---:B----4-:R-:W-:Y:S01]  /*21450*/  VIADD R135, R138.reuse, UR5 ;  /* 0x000000058a877c36 */ /* 0x050fe20008000000 */
[----:B------:R2:W-:Y:S01]  /*21460*/  @P2 STG.E desc[UR28][R136.64], R157 ;  /* 0x0000009d88002986 */ /* 0x0005e2000c10191c */
[----:B---3--:R-:W-:Y:S01]  /*21470*/  ISETP.LT.AND P2, PT, R133, UR6, !P0 ;  /* 0x0000000685007c0c */ /* 0x008fe2000c741270 */
[----:B------:R-:W3:Y:S01]  /*21480*/  LDCU UR6, c[0x0][0x39c] ;  /* 0x00007380ff0677ac */ /* 0x000ee20008000800 */
        /* <DEDUP_REMOVED lines=9> */
[----:B-1----:R-:W-:Y:S01]  /*21520*/  ISETP.LT.AND P4, PT, R136, UR4, !P0 ;  /* 0x0000000488007c0c */ /* 0x002fe2000c781270 */
[----:B------:R-:W1:Y:S01]  /*21530*/  LDCU UR4, c[0x0][0x39c] ;  /* 0x00007380ff0477ac */ /* 0x000e620008000800 */
        /* <DEDUP_REMOVED lines=8> */
[----:B---3--:R-:W-:Y:S01]  /*215c0*/  ISETP.LT.AND P3, PT, R137, UR6, !P0 ;  /* 0x0000000689007c0c */ /* 0x008fe2000c761270 */
[----:B------:R-:W3:Y:S01]  /*215d0*/  LDCU UR6, c[0x0][0x39c] ;  /* 0x00007380ff0677ac */ /* 0x000ee20008000800 */
[----:B------:R-:W-:Y:S01]  /*215e0*/  LEA.HI.X.SX32 R133, R140, R2, 0x2, P6 ;  /* 0x000000028c857211 */ /* 0x000fe200030f16ff */
[C---:B------:R-:W-:Y:S01]  /*215f0*/  VIADD R140, R136.reuse, UR5 ;  /* 0x00000005888c7c36 */ /* 0x040fe20008000000 */
[----:B--2---:R-:W-:-:S02]  /*21600*/  LEA R134, P6, R136, R3, 0x2 ;  /* 0x0000000388867211 */ /* 0x004fc400078c10ff */
        /* <DEDUP_REMOVED lines=16> */
[----:B---3--:R-:W-:Y:S02]  /*21710*/  ISETP.LT.AND P4, PT, R139, UR6, !P0 ;  /* 0x000000068b007c0c */ /* 0x008fe4000c781270 */
[-C--:B------:R-:W-:Y:S01]  /*21720*/  LEA.HI.X.SX32 R133, R140, R2.reuse, 0x2, P6 ;  /* 0x000000028c857211 */ /* 0x080fe200030f16ff */
[----:B------:R-:W3:Y:S01]  /*21730*/  LDCU UR6, c[0x0][0x39c] ;  /* 0x00007380ff0677ac */ /* 0x000ee20008000800 */
[C---:B----4-:R-:W-:Y:S01]  /*21740*/  LEA R134, P6, R138.reuse, R3, 0x2 ;  /* 0x000000038a867211 */ /* 0x050fe200078c10ff */
[----:B------:R-:W-:Y:S01]  /*21750*/  VIADD R139, R138, UR5 ;  /* 0x000000058a8b7c36 */ /* 0x000fe20008000000 */
[----:B------:R-:W-:Y:S01]  /*21760*/  LOP3.LUT R140, R0, 0x64, RZ, 0xfc, !PT ;  /* 0x00000064008c7812 */ /* 0x000fe200078efcff */
[----:B------:R4:W-:Y:S01]  /*21770*/  @P3 STG.E desc[UR28][R132.64], R164 ;  /* 0x000000a484003986 */ /* 0x0009e2000c10191c */
[----:B------:R-:W-:-:S02]  /*21780*/  LEA.HI.X.SX32 R135, R138, R2, 0x2, P6 ;  /* 0x000000028a877211 */ /* 0x000fc400030f16ff */
[----:B-1----:R-:W-:Y:S01]  /*21790*/  ISETP.LT.AND P3, PT, R140, UR4, !P0 ;  /* 0x000000048c007c0c */ /* 0x002fe2000c761270 */
[C---:B------:R-:W-:Y:S01]  /*217a0*/  VIADD R140, R139.reuse, UR5 ;  /* 0x000000058b8c7c36 */ /* 0x040fe20008000000 */
[CC--:B-----5:R-:W-:Y:S01]  /*217b0*/  LEA R136, P6, R139.reuse, R3.reuse, 0x2 ;  /* 0x000000038b887211 */ /* 0x0e0fe200078c10ff */
[----:B------:R-:W1:Y:S01]  /*217c0*/  LDCU UR4, c[0x0][0x39c] ;  /* 0x00007380ff0477ac */ /* 0x000e620008000800 */
        /* <DEDUP_REMOVED lines=10> */
[----:B---3--:R-:W-:Y:S01]  /*21870*/  ISETP.LT.AND P5, PT, R141, UR6, !P0 ;  /* 0x000000068d007c0c */ /* 0x008fe2000c7a1270 */
[----:B------:R-:W3:Y:S01]  /*21880*/  LDCU UR6, c[0x0][0x39c] ;  /* 0x00007380ff0677ac */ /* 0x000ee20008000800 */
[C---:B------:R-:W-:Y:S01]  /*21890*/  VIADD R141, R140.reuse, UR5 ;  /* 0x000000058c8d7c36 */ /* 0x040fe20008000000 */
[----:B------:R2:W-:Y:S01]  /*218a0*/  @P4 STG.E desc[UR28][R138.64], R167 ;  /* 0x000000a78a004986 */ /* 0x0005e2000c10191c */
[-C--:B----4-:R-:W-:Y:S02]  /*218b0*/  LEA R132, P4, R140, R3.reuse, 0x2 ;  /* 0x000000038c847211 */ /* 0x090fe400078810ff */
[----:B-----5:R-:W-:Y:S02]  /*218c0*/  LOP3.LUT R135, R0, 0x67, RZ, 0xfc, !PT ;  /* 0x0000006700877812 */ /* 0x020fe400078efcff */
[----:B------:R-:W-:-:S02]  /*218d0*/  LEA R134, P6, R141, R3, 0x2 ;  /* 0x000000038d867211 */ /* 0x000fc400078c10ff */
[-C--:B------:R-:W-:Y:S02]  /*218e0*/  LEA.HI.X.SX32 R133, R140, R2.reuse, 0x2, P4 ;  /* 0x000000028c857211 */ /* 0x080fe400020f16ff */
[----:B-1----:R-:W-:Y:S01]  /*218f0*/  ISETP.LT.AND P4, PT, R135, UR4, !P0 ;  /* 0x0000000487007c0c */ /* 0x002fe2000c781270 */
[----:B------:R-:W1:Y:S01]  /*21900*/  LDCU UR4, c[0x0][0x39c] ;  /* 0x00007380ff0477ac */ /* 0x000e620008000800 */
[CC--:B------:R-:W-:Y:S01]  /*21910*/  LEA.HI.X.SX32 R135, R141.reuse, R2.reuse, 0x2, P6 ;  /* 0x000000028d877211 */ /* 0x0c0fe200030f16ff */
[----:B------:R-:W-:Y:S01]  /*21920*/  VIADD R141, R141, UR5 ;  /* 0x000000058d8d7c36 */ /* 0x000fe20008000000 */
[C---:B------:R-:W-:Y:S01]  /*21930*/  LOP3.LUT R136, R0.reuse, 0x68, RZ, 0xfc, !PT ;  /* 0x0000006800887812 */ /* 0x040fe200078efcff */
[----:B------:R4:W-:Y:S01]  /*21940*/  @P3 STG.E desc[UR28][R132.64], R168 ;  /* 0x000000a884003986 */ /* 0x0009e2000c10191c */
[----:B--2---:R-:W-:Y:S02]  /*21950*/  LOP3.LUT R139, R0, 0x69, RZ, 0xfc, !PT ;  /* 0x00000069008b7812 */ /* 0x004fe400078efcff */
[----:B------:R-:W-:Y:S01]  /*21960*/  ISETP.LT.AND P3, PT, R136, UR7, !P0 ;  /* 0x0000000788007c0c */ /* 0x000fe2000c761270 */
[----:B------:R2:W-:Y:S01]  /*21970*/  @P2 STG.E desc[UR28][R134.64], R169 ;  /* 0x000000a986002986 */ /* 0x0005e2000c10191c */
[C---:B------:R-:W-:Y:S01]  /*21980*/  LEA R136, P2, R141.reuse, R3, 0x2 ;  /* 0x000000038d887211 */ /* 0x040fe200078410ff */
[C---:B------:R-:W-:Y:S01]  /*21990*/  VIADD R138, R141.reuse, UR5 ;  /* 0x000000058d8a7c36 */ /* 0x040fe20008000000 */
[----:B------:R-:W5:Y:S02]  /*219a0*/  LDCU UR7, c[0x0][0x39c] ;  /* 0x00007380ff0777ac */ /* 0x000f640008000800 */
[----:B------:R-:W-:-:S02]  /*219b0*/  LEA.HI.X.SX32 R137, R141, R2, 0x2, P2 ;  /* 0x000000028d897211 */ /* 0x000fc400010f16ff */
[----:B---3--:R-:W-:Y:S01]  /*219c0*/  ISETP.LT.AND P2, PT, R139, UR6, !P0 ;  /* 0x000000068b007c0c */ /* 0x008fe2000c741270 */
[----:B------:R-:W3:Y:S01]  /*219d0*/  LDCU UR6, c[0x0][0x39c] ;  /* 0x00007380ff0677ac */ /* 0x000ee20008000800 */
[----:B----4-:R-:W-:Y:S02]  /*219e0*/  LOP3.LUT R133, R0, 0x6a, RZ, 0xfc, !PT ;  /* 0x0000006a00857812 */ /* 0x010fe400078efcff */
[CC--:B------:R-:W-:Y:S01]  /*219f0*/  LEA R132, P6, R138.reuse, R3.reuse, 0x2 ;  /* 0x000000038a847211 */ /* 0x0c0fe200078c10ff */
[C---:B--2---:R-:W-:Y:S01]  /*21a00*/  VIADD R135, R138.reuse, UR5 ;  /* 0x000000058a877c36 */ /* 0x044fe20008000000 */
        /* <DEDUP_REMOVED lines=166> */
[C---:B------:R-:W-:Y:S01]  /*22470*/  LEA.HI.X.SX32 R135, R141.reuse, R2, 0x2, P6 ;  /* 0x000000028d877211 */ /* 0x040fe200030f16ff */
[----:B------:R-:W-:Y:S01]  /*22480*/  VIADD R141, R141, UR5 ;  /* 0x000000058d8d7c36 */ /* 0x000fe20008000000 */
[C---:B------:R-:W-:Y:S01]  /*22490*/  LOP3.LUT R136, R0.reuse, 0x82, RZ, 0xfc, !PT ;  /* 0x0000008200887812 */ /* 0x040fe200078efcff */
[----:B------:R4:W-:Y:S01]  /*224a0*/  @P5 STG.E desc[UR28][R132.64], R194 ;  /* 0x000000c284005986 */ /* 0x0009e2000c10191c */
[----:B--2---:R-:W-:Y:S02]  /*224b0*/  LOP3.LUT R139, R0, 0x83, RZ, 0xfc, !PT ;  /* 0x00000083008b7812 */ /* 0x004fe400078efcff */
[----:B------:R-:W-:Y:S01]  /*224c0*/  ISETP.LT.AND P5, PT, R136, UR7, !P0 ;  /* 0x0000000788007c0c */ /* 0x000fe2000c7a1270 */
[----:B------:R2:W-:Y:S01]  /*224d0*/  @P4 STG.E desc[UR28][R134.64], R195 ;  /* 0x000000c386004986 */ /* 0x0005e2000c10191c */
[C---:B------:R-:W-:Y:S01]  /*224e0*/  LEA R136, P4, R141.reuse, R3, 0x2 ;  /* 0x000000038d887211 */ /* 0x040fe200078810ff */
[----:B------:R-:W5:Y:S01]  /*224f0*/  LDCU UR7, c[0x0][0x39c] ;  /* 0x00007380ff0777ac */ /* 0x000f620008000800 */
[----:B------:R-:W-:-:S02]  /*22500*/  VIADD R138, R141, UR5 ;  /* 0x000000058d8a7c36 */ /* 0x000fc40008000000 */
[-C--:B------:R-:W-:Y:S02]  /*22510*/  LEA.HI.X.SX32 R137, R141, R2.reuse, 0x2, P4 ;  /* 0x000000028d897211 */ /* 0x080fe400020f16ff */
        /* <DEDUP_REMOVED lines=8> */
[----:B------:R-:W-:Y:S01]  /*225a0*/  LEA.HI.X.SX32 R133, R138, R2, 0x2, P6 ;  /* 0x000000028a857211 */ /* 0x000fe200030f16ff */
[C---:B------:R-:W-:Y:S01]  /*225b0*/  VIADD R140, R135.reuse, UR5 ;  /* 0x00000005878c7c36 */ /* 0x040fe20008000000 */
[----:B------:R-:W-:-:S02]  /*225c0*/  LEA R134, P6, R135, R3, 0x2 ;  /* 0x0000000387867211 */ /* 0x000fc400078c10ff */
[----:B------:R-:W-:Y:S02]  /*225d0*/  LOP3.LUT R139, R0, 0x85, RZ, 0xfc, !PT ;  /* 0x00000085008b7812 */ /* 0x000fe400078efcff */
[-C--:B------:R-:W-:Y:S02]  /*225e0*/  LEA.HI.X.SX32 R135, R135, R2.reuse, 0x2, P6 ;  /* 0x0000000287877211 */ /* 0x080fe400030f16ff */
[-C--:B------:R-:W-:Y:S01]  /*225f0*/  LEA R138, P6, R140, R3.reuse, 0x2 ;  /* 0x000000038c8a7211 */ /* 0x080fe200078c10ff */
[----:B------:R4:W-:Y:S01]  /*22600*/  @P2 STG.E desc[UR28][R132.64], R69 ;  /* 0x0000004584002986 */ /* 0x0009e2000c10191c */
[----:B--2---:R-:W-:Y:S02]  /*22610*/  LOP3.LUT R68, R0, 0x86, RZ, 0xfc, !PT ;  /* 0x0000008600447812 */ /* 0x004fe400078efcff */
[----:B-----5:R-:W-:Y:S01]  /*22620*/  ISETP.LT.AND P2, PT, R139, UR7, !P0 ;  /* 0x000000078b007c0c */ /* 0x020fe2000c741270 */
[----:B------:R2:W-:Y:S01]  /*22630*/  @P5 STG.E desc[UR28][R134.64], R70 ;  /* 0x0000004686005986 */ /* 0x0005e2000c10191c */
[C---:B------:R-:W-:Y:S01]  /*22640*/  LEA.HI.X.SX32 R139, R140.reuse, R2, 0x2, P6 ;  /* 0x000000028c8b7211 */ /* 0x040fe200030f16ff */
[----:B------:R-:W-:Y:S01]  /*22650*/  VIADD R140, R140, UR5 ;  /* 0x000000058c8c7c36 */ /* 0x000fe20008000000 */
[----:B---3--:R-:W-:Y:S01]  /*22660*/  ISETP.LT.AND P5, PT, R68, UR6, !P0 ;  /* 0x0000000644007c0c */ /* 0x008fe2000c7a1270 */
[----:B------:R-:W3:Y:S03]  /*22670*/  LDCU UR6, c[0x0][0x39c] ;  /* 0x00007380ff0677ac */ /* 0x000ee60008000800 */
[C---:B------:R-:W-:Y:S01]  /*22680*/  LEA R68, P6, R140.reuse, R3, 0x2 ;  /* 0x000000038c447211 */ /* 0x040fe200078c10ff */
[----:B----4-:R-:W-:Y:S01]  /*22690*/  VIADD R133, R140, UR5 ;  /* 0x000000058c857c36 */ /* 0x010fe20008000000 */
[----:B------:R-:W4:Y:S01]  /*226a0*/  LDCU UR7, c[0x0][0x39c] ;  /* 0x00007380ff0777ac */ /* 0x000f220008000800 */
[----:B------:R-:W-:-:S02]  /*226b0*/  LOP3.LUT R136, R0, 0x87, RZ, 0xfc, !PT ;  /* 0x0000008700887812 */ /* 0x000fc400078efcff */
[-C--:B------:R-:W-:Y:S01]  /*226c0*/  LEA.HI.X.SX32 R69, R140, R2.reuse, 0x2, P6 ;  /* 0x000000028c457211 */ /* 0x080fe200030f16ff */
[C---:B--2---:R-:W-:Y:S01]  /*226d0*/  VIADD R134, R133.reuse, UR5 ;  /* 0x0000000585867c36 */ /* 0x044fe20008000000 */
[CC--:B------:R-:W-:Y:S01]  /*226e0*/  LEA R132, P6, R133.reuse, R3.reuse, 0x2 ;  /* 0x0000000385847211 */ /* 0x0c0fe200078c10ff */
[----:B------:R2:W-:Y:S01]  /*226f0*/  @P4 STG.E desc[UR28][R138.64], R71 ;  /* 0x000000478a004986 */ /* 0x0005e2000c10191c */
[----:B-1----:R-:W-:Y:S01]  /*22700*/  ISETP.LT.AND P4, PT, R136, UR4, !P0 ;  /* 0x0000000488007c0c */ /* 0x002fe2000c781270 */
[----:B------:R-:W1:Y:S01]  /*22710*/  LDCU UR4, c[0x0][0x39c] ;  /* 0x00007380ff0477ac */ /* 0x000e620008000800 */
[----:B------:R-:W-:Y:S02]  /*22720*/  LEA.HI.X.SX32 R133, R133, R2, 0x2, P6 ;  /* 0x0000000285857211 */ /* 0x000fe400030f16ff */
[----:B------:R-:W-:Y:S02]  /*22730*/  LOP3.LUT R135, R0, 0x88, RZ, 0xfc, !PT ;  /* 0x0000008800877812 */ /* 0x000fe400078efcff */
[----:B------:R-:W-:Y:S01]  /*22740*/  LEA R70, P6, R134, R3, 0x2 ;  /* 0x0000000386467211 */ /* 0x000fe200078c10ff */
[----:B------:R5:W-:Y:S01]  /*22750*/  @P3 STG.E desc[UR28][R68.64], R72 ;  /* 0x0000004844003986 */ /* 0x000be2000c10191c */
[----:B---3--:R-:W-:Y:S01]  /*22760*/  ISETP.LT.AND P3, PT, R135, UR6, !P0 ;  /* 0x0000000687007c0c */ /* 0x008fe2000c761270 */
[----:B------:R-:W3:Y:S01]  /*22770*/  LDCU UR6, c[0x0][0x39c] ;  /* 0x00007380ff0677ac */ /* 0x000ee20008000800 */
[----:B------:R-:W-:-:S02]  /*22780*/  LOP3.LUT R135, R0, 0x89, RZ, 0xfc, !PT ;  /* 0x0000008900877812 */ /* 0x000fc400078efcff */
[CC--:B--2---:R-:W-:Y:S01]  /*22790*/  LEA.HI.X.SX32 R71, R134.reuse, R2.reuse, 0x2, P6 ;  /* 0x0000000286477211 */ /* 0x0c4fe200030f16ff */
[----:B------:R-:W-:Y:S01]  /*227a0*/  VIADD R134, R134, UR5 ;  /* 0x0000000586867c36 */ /* 0x000fe20008000000 */
[----:B------:R2:W-:Y:S01]  /*227b0*/  @P2 STG.E desc[UR28][R132.64], R73 ;  /* 0x0000004984002986 */ /* 0x0005e2000c10191c */
[----:B----4-:R-:W-:Y:S01]  /*227c0*/  ISETP.LT.AND P2, PT, R135, UR7, !P0 ;  /* 0x0000000787007c0c */ /* 0x010fe2000c741270 */
[----:B------:R-:W4:Y:S01]  /*227d0*/  LDCU UR7, c[0x0][0x39c] ;  /* 0x00007380ff0777ac */ /* 0x000f220008000800 */
[C---:B------:R-:W-:Y:S01]  /*227e0*/  VIADD R135, R134.reuse, UR5 ;  /* 0x0000000586877c36 */ /* 0x040fe20008000000 */
[----:B-----5:R-:W-:Y:S02]  /*227f0*/  LEA R68, P6, R134, R3, 0x2 ;  /* 0x0000000386447211 */ /* 0x020fe400078c10ff */
[----:B------:R-:W-:Y:S01]  /*22800*/  LOP3.LUT R136, R0, 0x8a, RZ, 0xfc, !PT ;  /* 0x0000008a00887812 */ /* 0x000fe200078efcff */
[----:B------:R5:W-:Y:S01]  /*22810*/  @P5 STG.E desc[UR28][R70.64], R74 ;  /* 0x0000004a46005986 */ /* 0x000be2000c10191c */
[----:B------:R-:W-:-:S02]  /*22820*/  LEA.HI.X.SX32 R69, R134, R2, 0x2, P6 ;  /* 0x0000000286457211 */ /* 0x000fc400030f16ff */
[CC--:B------:R-:W-:Y:S01]  /*22830*/  LEA R72, P6, R135.reuse, R3.reuse, 0x2 ;  /* 0x0000000387487211 */ /* 0x0c0fe200078c10ff */
[C---:B--2---:R-:W-:Y:S01]  /*22840*/  VIADD R132, R135.reuse, UR5 ;  /* 0x0000000587847c36 */ /* 0x044fe20008000000 */
[----:B-1----:R-:W-:Y:S01]  /*22850*/  ISETP.LT.AND P5, PT, R136, UR4, !P0 ;  /* 0x0000000488007c0c */ /* 0x002fe2000c7a1270 */
[----:B------:R-:W1:Y:S01]  /*22860*/  LDCU UR4, c[0x0][0x39c] ;  /* 0x00007380ff0477ac */ /* 0x000e620008000800 */
[----:B------:R-:W-:Y:S02]  /*22870*/  LOP3.LUT R133, R0, 0x8b, RZ, 0xfc, !PT ;  /* 0x0000008b00857812 */ /* 0x000fe400078efcff */
[----:B------:R-:W-:Y:S01]  /*22880*/  LEA.HI.X.SX32 R73, R135, R2, 0x2, P6 ;  /* 0x0000000287497211 */ /* 0x000fe200030f16ff */
[----:B------:R2:W-:Y:S01]  /*22890*/  @P4 STG.E desc[UR28][R68.64], R75 ;  /* 0x0000004b44004986 */ /* 0x0005e2000c10191c */
[C---:B-----5:R-:W-:Y:S01]  /*228a0*/  LEA R70, P6, R132.reuse, R3, 0x2 ;  /* 0x0000000384467211 */ /* 0x060fe200078c10ff */
[----:B------:R-:W-:Y:S01]  /*228b0*/  VIADD R74, R132, UR5 ;  /* 0x00000005844a7c36 */ /* 0x000fe20008000000 */
[----:B---3--:R-:W-:Y:S01]  /*228c0*/  ISETP.LT.AND P4, PT, R133, UR6, !P0 ;  /* 0x0000000685007c0c */ /* 0x008fe2000c781270 */
[----:B------:R-:W3:Y:S01]  /*228d0*/  LDCU UR6, c[0x0][0x39c] ;  /* 0x00007380ff0677ac */ /* 0x000ee20008000800 */
[----:B------:R-:W-:-:S02]  /*228e0*/  LOP3.LUT R133, R0, 0x8c, RZ, 0xfc, !PT ;  /* 0x0000008c00857812 */ /* 0x000fc400078efcff */
[-C--:B------:R-:W-:Y:S02]  /*228f0*/  LEA.HI.X.SX32 R71, R132, R2.reuse, 0x2, P6 ;  /* 0x0000000284477211 */ /* 0x080fe400030f16ff */
[CC--:B------:R-:W-:Y:S01]  /*22900*/  LEA R132, P6, R74.reuse, R3.reuse, 0x2 ;  /* 0x000000034a847211 */ /* 0x0c0fe200078c10ff */
[----:B------:R5:W-:Y:S01]  /*22910*/  @P3 STG.E desc[UR28][R72.64], R76 ;  /* 0x0000004c48003986 */ /* 0x000be2000c10191c */
[----:B----4-:R-:W-:Y:S01]  /*22920*/  ISETP.LT.AND P3, PT, R133, UR7, !P0 ;  /* 0x0000000785007c0c */ /* 0x010fe2000c761270 */
[----:B------:R-:W4:Y:S01]  /*22930*/  LDCU UR7, c[0x0][0x39c] ;  /* 0x00007380ff0777ac */ /* 0x000f220008000800 */
[C---:B------:R-:W-:Y:S01]  /*22940*/  LEA.HI.X.SX32 R133, R74.reuse, R2, 0x2, P6 ;  /* 0x000000024a857211 */ /* 0x040fe200030f16ff */
[----:B------:R-:W-:Y:S01]  /*22950*/  VIADD R74, R74, UR5 ;  /* 0x000000054a4a7c36 */ /* 0x000fe20008000000 */
[----:B------:R-:W-:Y:S01]  /*22960*/  LOP3.LUT R134, R0, 0x8d, RZ, 0xfc, !PT ;  /* 0x0000008d00867812 */ /* 0x000fe200078efcff */
[----:B------:R3:W-:Y:S02]  /*22970*/  @P2 STG.E desc[UR28][R70.64], R77 ;  /* 0x0000004d46002986 */ /* 0x0007e4000c10191c */
[----:B--2---:R-:W-:Y:S01]  /*22980*/  VIADD R75, R74, UR5 ;  /* 0x000000054a4b7c36 */ /* 0x004fe20008000000 */
[----:B-1----:R-:W-:Y:S01]  /*22990*/  ISETP.LT.AND P2, PT, R134, UR4, !P0 ;  /* 0x0000000486007c0c */ /* 0x002fe2000c741270 */
[----:B------:R-:W-:Y:S01]  /*229a0*/  @P5 STG.E desc[UR28][R132.64], R78 ;  /* 0x0000004e84005986 */ /* 0x000fe2000c10191c */
[----:B------:R-:W1:Y:S01]  /*229b0*/  LDCU UR4, c[0x0][0x39c] ;  /* 0x00007380ff0477ac */ /* 0x000e620008000800 */
[----:B------:R-:W-:-:S02]  /*229c0*/  LEA R68, P5, R74, R3, 0x2 ;  /* 0x000000034a447211 */ /* 0x000fc400078a10ff */
[----:B-----5:R-:W-:Y:S02]  /*229d0*/  LOP3.LUT R73, R0, 0x8e, RZ, 0xfc, !PT ;  /* 0x0000008e00497812 */ /* 0x020fe400078efcff */
[----:B------:R-:W-:Y:S02]  /*229e0*/  LEA R72, P6, R75, R3, 0x2 ;  /* 0x000000034b487211 */ /* 0x000fe400078c10ff */
[-C--:B------:R-:W-:Y:S02]  /*229f0*/  LEA.HI.X.SX32 R69, R74, R2.reuse, 0x2, P5 ;  /* 0x000000024a457211 */ /* 0x080fe400028f16ff */
[----:B---3--:R-:W-:Y:S01]  /*22a00*/  ISETP.LT.AND P5, PT, R73, UR6, !P0 ;  /* 0x0000000649007c0c */ /* 0x008fe2000c7a1270 */
[----:B------:R-:W2:Y:S01]  /*22a10*/  LDCU UR6, c[0x0][0x39c] ;  /* 0x00007380ff0677ac */ /* 0x000ea20008000800 */
[C---:B------:R-:W-:Y:S01]  /*22a20*/  LEA.HI.X.SX32 R73, R75.reuse, R2, 0x2, P6 ;  /* 0x000000024b497211 */ /* 0x040fe200030f16ff */
[----:B------:R-:W-:Y:S01]  /*22a30*/  VIADD R75, R75, UR5 ;  /* 0x000000054b4b7c36 */ /* 0x000fe20008000000 */
[C---:B------:R-:W-:Y:S01]  /*22a40*/  LOP3.LUT R70, R0.reuse, 0x8f, RZ, 0xfc, !PT ;  /* 0x0000008f00467812 */ /* 0x040fe200078efcff */
[----:B------:R3:W-:Y:S01]  /*22a50*/  @P4 STG.E desc[UR28][R68.64], R79 ;  /* 0x0000004f44004986 */ /* 0x0007e2000c10191c */
[----:B------:R-:W-:-:S02]  /*22a60*/  LOP3.LUT R76, R0, 0x90, RZ, 0xfc, !PT ;  /* 0x00000090004c7812 */ /* 0x000fc400078efcff */
[----:B----4-:R-:W-:Y:S01]  /*22a70*/  ISETP.LT.AND P4, PT, R70, UR7, !P0 ;  /* 0x0000000746007c0c */ /* 0x010fe2000c781270 */
[----:B------:R4:W-:Y:S01]  /*22a80*/  @P3 STG.E desc[UR28][R72.64], R80 ;  /* 0x0000005048003986 */ /* 0x0009e2000c10191c */
[C---:B------:R-:W-:Y:S01]  /*22a90*/  LEA R70, P3, R75.reuse, R3, 0x2 ;  /* 0x000000034b467211 */ /* 0x040fe200078610ff */
[C---:B------:R-:W-:Y:S01]  /*22aa0*/  VIADD R74, R75.reuse, UR5 ;  /* 0x000000054b4a7c36 */ /* 0x040fe20008000000 */
[----:B------:R-:W5:Y:S02]  /*22ab0*/  LDCU UR7, c[0x0][0x39c] ;  /* 0x00007380ff0777ac */ /* 0x000f640008000800 */
[----:B------:R-:W-:Y:S02]  /*22ac0*/  LEA.HI.X.SX32 R71, R75, R2, 0x2, P3 ;  /* 0x000000024b477211 */ /* 0x000fe400018f16ff */
[----:B-1----:R-:W-:Y:S01]  /*22ad0*/  ISETP.LT.AND P3, PT, R76, UR4, !P0 ;  /* 0x000000044c007c0c */ /* 0x002fe2000c761270 */
[----:B------:R-:W1:Y:S01]  /*22ae0*/  LDCU UR4, c[0x0][0x39c] ;  /* 0x00007380ff0477ac */ /* 0x000e620008000800 */
[----:B---3--:R-:W-:-:S02]  /*22af0*/  LOP3.LUT R69, R0, 0x91, RZ, 0xfc, !PT ;  /* 0x0000009100457812 */ /* 0x008fc400078efcff */
[CC--:B------:R-:W-:Y:S01]  /*22b00*/  LEA R68, P6, R74.reuse, R3.reuse, 0x2 ;  /* 0x000000034a447211 */ /* 0x0c0fe200078c10ff */
[C---:B----4-:R-:W-:Y:S01]  /*22b10*/  VIADD R73, R74.reuse, UR5 ;  /* 0x000000054a497c36 */ /* 0x050fe20008000000 */
[----:B------:R3:W-:Y:S01]  /*22b20*/  @P2 STG.E desc[UR28][R70.64], R81 ;  /* 0x0000005146002986 */ /* 0x0007e2000c10191c */
[----:B--2---:R-:W-:Y:S01]  /*22b30*/  ISETP.LT.AND P2, PT, R69, UR6, !P0 ;  /* 0x0000000645007c0c */ /* 0x004fe2000c741270 */
[----:B------:R-:W2:Y:S01]  /*22b40*/  LDCU UR6, c[0x0][0x39c] ;  /* 0x00007380ff0677ac */ /* 0x000ea20008000800 */
[----:B------:R-:W-:Y:S02]  /*22b50*/  LEA.HI.X.SX32 R69, R74, R2, 0x2, P6 ;  /* 0x000000024a457211 */ /* 0x000fe400030f16ff */
[C---:B------:R-:W-:Y:S01]  /*22b60*/  LEA R72, P6, R73.reuse, R3, 0x2 ;  /* 0x0000000349487211 */ /* 0x040fe200078c10ff */
[----:B------:R-:W-:-:S03]  /*22b70*/  VIADD R76, R73, UR5 ;  /* 0x00000005494c7c36 */ /* 0x000fc60008000000 */
[----:B------:R-:W-:Y:S01]  /*22b80*/  LEA.HI.X.SX32 R73, R73, R2, 0x2, P6 ;  /* 0x0000000249497211 */ /* 0x000fe200030f16ff */
[----:B------:R4:W-:Y:S01]  /*22b90*/  @P5 STG.E desc[UR28][R68.64], R82 ;  /* 0x0000005244005986 */ /* 0x0009e2000c10191c */
[C---:B------:R-:W-:Y:S02]  /*22ba0*/  LOP3.LUT R75, R0.reuse, 0x92, RZ, 0xfc, !PT ;  /* 0x00000092004b7812 */ /* 0x040fe400078efcff */
[----:B---3--:R-:W-:Y:S01]  /*22bb0*/  LOP3.LUT R70, R0, 0x93, RZ, 0xfc, !PT ;  /* 0x0000009300467812 */ /* 0x008fe200078efcff */
        /* <DEDUP_REMOVED lines=10> */
[-C--:B----4-:R-:W-:Y:S01]  /*22c60*/  LEA R68, P6, R76, R3.reuse, 0x2 ;  /* 0x000000034c447211 */ /* 0x090fe200078c10ff */
[----:B------:R4:W-:Y:S01]  /*22c70*/  @P3 STG.E desc[UR28][R74.64], R84 ;  /* 0x000000544a003986 */ /* 0x0009e2000c10191c */
[----:B--2---:R-:W-:Y:S01]  /*22c80*/  ISETP.LT.AND P3, PT, R70, UR6, !P0 ;  /* 0x0000000646007c0c */ /* 0x004fe2000c761270 */
[----:B------:R-:W2:Y:S01]  /*22c90*/  LDCU UR6, c[0x0][0x39c] ;  /* 0x00007380ff0677ac */ /* 0x000ea20008000800 */
[----:B------:R-:W-:Y:S01]  /*22ca0*/  LEA.HI.X.SX32 R69, R76, R2, 0x2, P6 ;  /* 0x000000024c457211 */ /* 0x000fe200030f16ff */
[C---:B------:R-:W-:Y:S01]  /*22cb0*/  VIADD R76, R71.reuse, UR5 ;  /* 0x00000005474c7c36 */ /* 0x040fe20008000000 */
[----:B------:R-:W-:-:S02]  /*22cc0*/  LEA R70, P6, R71, R3, 0x2 ;  /* 0x0000000347467211 */ /* 0x000fc400078c10ff */
[----:B---3--:R-:W-:Y:S01]  /*22cd0*/  LOP3.LUT R73, R0, 0x95, RZ, 0xfc, !PT ;  /* 0x0000009500497812 */ /* 0x008fe200078efcff */
        /* <DEDUP_REMOVED lines=12> */
[CC--:B---3--:R-:W-:Y:S01]  /*22da0*/  LEA R68, P6, R76.reuse, R3.reuse, 0x2 ;  /* 0x000000034c447211 */ /* 0x0c8fe200078c10ff */
[----:B------:R-:W3:Y:S01]  /*22db0*/  LDCU UR7, c[0x0][0x39c] ;  /* 0x00007380ff0777ac */ /* 0x000ee20008000800 */
[----:B------:R5:W-:Y:S01]  /*22dc0*/  @P4 STG.E desc[UR28][R72.64], R87 ;  /* 0x0000005748004986 */ /* 0x000be2000c10191c */
[----:B--2---:R-:W-:Y:S02]  /*22dd0*/  ISETP.LT.AND P4, PT, R75, UR6, !P0 ;  /* 0x000000064b007c0c */ /* 0x004fe4000c781270 */
[-C--:B------:R-:W-:Y:S01]  /*22de0*/  LEA.HI.X.SX32 R69, R76, R2.reuse, 0x2, P6 ;  /* 0x000000024c457211 */ /* 0x080fe200030f16ff */
[----:B------:R-:W2:Y:S01]  /*22df0*/  LDCU UR6, c[0x0][0x39c] ;  /* 0x00007380ff0677ac */ /* 0x000ea20008000800 */
        /* <DEDUP_REMOVED lines=13> */
[----:B---3--:R-:W-:Y:S01]  /*22ed0*/  ISETP.LT.AND P2, PT, R77, UR7, !P0 ;  /* 0x000000074d007c0c */ /* 0x008fe2000c741270 */
[----:B------:R-:W3:Y:S01]  /*22ee0*/  LDCU UR7, c[0x0][0x39c] ;  /* 0x00007380ff0777ac */ /* 0x000ee20008000800 */
[----:B------:R-:W-:-:S02]  /*22ef0*/  LOP3.LUT R77, R0, 0x9a, RZ, 0xfc, !PT ;  /* 0x0000009a004d7812 */ /* 0x000fc400078efcff */
[C---:B------:R-:W-:Y:S01]  /*22f00*/  LEA.HI.X.SX32 R75, R76.reuse, R2, 0x2, P6 ;  /* 0x000000024c4b7211 */ /* 0x040fe200030f16ff */
[----:B------:R-:W-:Y:S01]  /*22f10*/  VIADD R76, R76, UR5 ;  /* 0x000000054c4c7c36 */ /* 0x000fe20008000000 */
[----:B------:R1:W-:Y:S01]  /*22f20*/  @P5 STG.E desc[UR28][R72.64], R90 ;  /* 0x0000005a48005986 */ /* 0x0003e2000c10191c */
[----:B--2---:R-:W-:Y:S01]  /*22f30*/  ISETP.LT.AND P5, PT, R77, UR6, !P0 ;  /* 0x000000064d007c0c */ /* 0x004fe2000c7a1270 */
[----:B------:R-:W2:Y:S01]  /*22f40*/  LDCU UR6, c[0x0][0x39c] ;  /* 0x00007380ff0677ac */ /* 0x000ea20008000800 */
        /* <DEDUP_REMOVED lines=12> */
[----:B---3--:R-:W-:Y:S02]  /*23010*/  LOP3.LUT R75, R0, 0x9d, RZ, 0xfc, !PT ;  /* 0x0000009d004b7812 */ /* 0x008fe400078efcff */
[----:B------:R-:W-:Y:S01]  /*23020*/  ISETP.LT.AND P3, PT, R72, UR7, !P0 ;  /* 0x0000000748007c0c */ /* 0x000fe2000c761270 */
[----:B------:R3:W-:Y:S01]  /*23030*/  @P2 STG.E desc[UR28][R70.64], R93 ;  /* 0x0000005d46002986 */ /* 0x0007e2000c10191c */
[C---:B------:R-:W-:Y:S01]  /*23040*/  LEA R72, P2, R77.reuse, R3, 0x2 ;  /* 0x000000034d487211 */ /* 0x040fe200078410ff */
[C---:B------:R-:W-:Y:S01]  /*23050*/  VIADD R74, R77.reuse, UR5 ;  /* 0x000000054d4a7c36 */ /* 0x040fe20008000000 */
[----:B------:R-:W5:Y:S02]  /*23060*/  LDCU UR7, c[0x0][0x39c] ;  /* 0x00007380ff0777ac */ /* 0x000f640008000800 */
[----:B------:R-:W-:-:S02]  /*23070*/  LEA.HI.X.SX32 R73, R77, R2, 0x2, P2 ;  /* 0x000000024d497211 */ /* 0x000fc400010f16ff */
[----:B--2---:R-:W-:Y:S01]  /*23080*/  ISETP.LT.AND P2, PT, R75, UR6, !P0 ;  /* 0x000000064b007c0c */ /* 0x004fe2000c741270 */
[----:B------:R-:W2:Y:S01]  /*23090*/  LDCU UR6, c[0x0][0x39c] ;  /* 0x00007380ff0677ac */ /* 0x000ea20008000800 */
[----:B----4-:R-:W-:Y:S02]  /*230a0*/  LOP3.LUT R69, R0, 0x9e, RZ, 0xfc, !PT ;  /* 0x0000009e00457812 */ /* 0x010fe400078efcff */
[CC--:B------:R-:W-:Y:S01]  /*230b0*/  LEA R68, P6, R74.reuse, R3.reuse, 0x2 ;  /* 0x000000034a447211 */ /* 0x0c0fe200078c10ff */
[C---:B---3--:R-:W-:Y:S01]  /*230c0*/  VIADD R71, R74.reuse, UR5 ;  /* 0x000000054a477c36 */ /* 0x048fe20008000000 */
        /* <DEDUP_REMOVED lines=12> */
[----:B--2---:R-:W-:Y:S01]  /*23190*/  ISETP.LT.AND P3, PT, R72, UR6, !P0 ;  /* 0x0000000648007c0c */ /* 0x004fe2000c761270 */
[----:B------:R-:W2:Y:S01]  /*231a0*/  LDCU UR6, c[0x0][0x39c] ;  /* 0x00007380ff0677ac */ /* 0x000ea20008000800 */
        /* <DEDUP_REMOVED lines=12> */
[----:B---3--:R-:W-:-:S02]  /*23270*/  LEA R70, P6, R72, R3, 0x2 ;  /* 0x0000000348467211 */ /* 0x008fc400078c10ff */
[----:B------:R-:W-:Y:S01]  /*23280*/  LOP3.LUT R73, R0, 0xa2, RZ, 0xfc, !PT ;  /* 0x000000a200497812 */ /* 0x000fe200078efcff */
[----:B------:R3:W-:Y:S01]  /*23290*/  @P5 STG.E desc[UR28][R68.64], R98 ;  /* 0x0000006244005986 */ /* 0x0007e2000c10191c */
[-C--:B------:R-:W-:Y:S02]  /*232a0*/  LEA.HI.X.SX32 R71, R72, R2.reuse, 0x2, P6 ;  /* 0x0000000248477211 */ /* 0x080fe400030f16ff */
[C---:B------:R-:W-:Y:S02]  /*232b0*/  LEA R72, P6, R76.reuse, R3, 0x2 ;  /* 0x000000034c487211 */ /* 0x040fe400078c10ff */
[----:B--2---:R-:W-:Y:S01]  /*232c0*/  ISETP.LT.AND P5, PT, R73, UR6, !P0 ;  /* 0x0000000649007c0c */ /* 0x004fe2000c7a1270 */
[----:B------:R-:W2:Y:S01]  /*232d0*/  LDCU UR6, c[0x0][0x39c] ;  /* 0x00007380ff0677ac */ /* 0x000ea20008000800 */
        /* <DEDUP_REMOVED lines=18> */
[----:B--2---:R-:W-:Y:S01]  /*23400*/  ISETP.LT.AND P2, PT, R76, UR6, !P0 ;  /* 0x000000064c007c0c */ /* 0x004fe2000c741270 */
[C---:B------:R-:W-:Y:S01]  /*23410*/  VIADD R76, R75.reuse, UR5 ;  /* 0x000000054b4c7c36 */ /* 0x040fe20008000000 */
[CC--:B-----5:R-:W-:Y:S01]  /*23420*/  LEA R72, P6, R75.reuse, R3.reuse, 0x2 ;  /* 0x000000034b487211 */ /* 0x0e0fe200078c10ff */
[----:B------:R-:W2:Y:S01]  /*23430*/  LDCU UR6, c[0x0][0x39c] ;  /* 0x00007380ff0677ac */ /* 0x000ea20008000800 */
        /* <DEDUP_REMOVED lines=18> */
[----:B--2---:R-:W-:Y:S01]  /*23560*/  ISETP.LT.AND P3, PT, R71, UR6, !P0 ;  /* 0x0000000647007c0c */ /* 0x004fe2000c761270 */
[----:B------:R-:W2:Y:S01]  /*23570*/  LDCU UR6, c[0x0][0x39c] ;  /* 0x00007380ff0677ac */ /* 0x000ea20008000800 */
        /* <DEDUP_REMOVED lines=13> */
[----:B----4-:R-:W-:Y:S02]  /*23650*/  LOP3.LUT R69, R0, 0xab, RZ, 0xfc, !PT ;  /* 0x000000ab00457812 */ /* 0x010fe400078efcff */
[CC--:B------:R-:W-:Y:S01]  /*23660*/  LEA R68, P6, R74.reuse, R3.reuse, 0x2 ;  /* 0x000000034a447211 */ /* 0x0c0fe200078c10ff */
[C---:B---3--:R-:W-:Y:S01]  /*23670*/  VIADD R71, R74.reuse, UR5 ;  /* 0x000000054a477c36 */ /* 0x048fe20008000000 */
        /* <DEDUP_REMOVED lines=22> */
[----:B--2---:R-:W-:Y:S01]  /*237e0*/  ISETP.LT.AND P5, PT, R73, UR6, !P0 ;  /* 0x0000000649007c0c */ /* 0x004fe2000c7a1270 */
[----:B------:R-:W2:Y:S01]  /*237f0*/  LDCU UR6, c[0x0][0x39c] ;  /* 0x00007380ff0677ac */ /* 0x000ea20008000800 */
[----:B------:R-:W-:Y:S01]  /*23800*/  LEA.HI.X.SX32 R69, R76, R2, 0x2, P6 ;  /* 0x000000024c457211 */ /* 0x000fe200030f16ff */
[C---:B------:R-:W-:Y:S01]  /*23810*/  VIADD R76, R72.reuse, UR5 ;  /* 0x00000005484c7c36 */ /* 0x040fe20008000000 */
[----:B---3--:R-:W-:-:S02]  /*23820*/  LEA R70, P6, R72, R3, 0x2 ;  /* 0x0000000348467211 */ /* 0x008fc400078c10ff */
        /* <DEDUP_REMOVED lines=158> */
[----:B------:R-:W-:Y:S01]  /*24210*/  LEA.HI.X.SX32 R69, R74, R2, 0x2, P6 ;  /* 0x000000024a457211 */ /* 0x000fe200030f16ff */
[C---:B------:R-:W-:Y:S01]  /*24220*/  VIADD R76, R4.reuse, UR5 ;  /* 0x00000005044c7c36 */ /* 0x040fe20008000000 */
[----:B------:R-:W-:-:S02]  /*24230*/  LEA R70, P6, R4, R3, 0x2 ;  /* 0x0000000304467211 */ /* 0x000fc400078c10ff */
[----:B------:R-:W-:Y:S02]  /*24240*/  LOP3.LUT R75, R0, 0xc6, RZ, 0xfc, !PT ;  /* 0x000000c6004b7812 */ /* 0x000fe400078efcff */
[-C--:B------:R-:W-:Y:S02]  /*24250*/  LEA.HI.X.SX32 R71, R4, R2.reuse, 0x2, P6 ;  /* 0x0000000204477211 */ /* 0x080fe400030f16ff */
[-C--:B------:R-:W-:Y:S02]  /*24260*/  LEA R74, P6, R76, R3.reuse, 0x2 ;  /* 0x000000034c4a7211 */ /* 0x080fe400078c10ff */
[----:B------:R-:W-:Y:S01]  /*24270*/  LOP3.LUT R4, R0, 0xc7, RZ, 0xfc, !PT ;  /* 0x000000c700047812 */ /* 0x000fe200078efcff */
[----:B------:R4:W-:Y:S01]  /*24280*/  @P5 STG.E desc[UR28][R68.64], R6 ;  /* 0x0000000644005986 */ /* 0x0009e2000c10191c */
[----:B-----5:R-:W-:Y:S01]  /*24290*/  ISETP.LT.AND P5, PT, R75, UR7, !P0 ;  /* 0x000000074b007c0c */ /* 0x020fe2000c7a1270 */
[----:B------:R-:W5:Y:S01]  /*242a0*/  LDCU UR7, c[0x0][0x39c] ;  /* 0x00007380ff0777ac */ /* 0x000f620008000800 */
[-C--:B------:R-:W-:Y:S01]  /*242b0*/  LEA.HI.X.SX32 R75, R76, R2.reuse, 0x2, P6 ;  /* 0x000000024c4b7211 */ /* 0x080fe200030f16ff */
[----:B------:R2:W-:Y:S01]  /*242c0*/  @P4 STG.E desc[UR28][R70.64], R7 ;  /* 0x0000000746004986 */ /* 0x0005e2000c10191c */
[----:B-1----:R-:W-:Y:S01]  /*242d0*/  ISETP.LT.AND P4, PT, R4, UR4, !P0 ;  /* 0x0000000404007c0c */ /* 0x002fe2000c781270 */
[----:B------:R-:W1:Y:S01]  /*242e0*/  LDCU UR4, c[0x0][0x39c] ;  /* 0x00007380ff0477ac */ /* 0x000e620008000800 */
[----:B------:R-:W-:Y:S01]  /*242f0*/  VIADD R76, R76, UR5 ;  /* 0x000000054c4c7c36 */ /* 0x000fe20008000000 */
[----:B---3--:R-:W-:Y:S01]  /*24300*/  LOP3.LUT R5, R0, 0xc8, RZ, 0xfc, !PT ;  /* 0x000000c800057812 */ /* 0x008fe200078efcff */
[----:B------:R3:W-:Y:S03]  /*24310*/  @P3 STG.E desc[UR28][R74.64], R8 ;  /* 0x000000084a003986 */ /* 0x0007e6000c10191c */
[CC--:B------:R-:W-:Y:S01]  /*24320*/  LEA R4, P6, R76.reuse, R3.reuse, 0x2 ;  /* 0x000000034c047211 */ /* 0x0c0fe200078c10ff */
[C---:B----4-:R-:W-:Y:S01]  /*24330*/  VIADD R68, R76.reuse, UR5 ;  /* 0x000000054c447c36 */ /* 0x050fe20008000000 */
[----:B--2---:R-:W-:Y:S01]  /*24340*/  ISETP.LT.AND P3, PT, R5, UR6, !P0 ;  /* 0x0000000605007c0c */ /* 0x004fe2000c761270 */
[----:B------:R-:W2:Y:S01]  /*24350*/  LDCU UR6, c[0x0][0x39c] ;  /* 0x00007380ff0677ac */ /* 0x000ea20008000800 */
[----:B------:R-:W-:Y:S01]  /*24360*/  LEA.HI.X.SX32 R5, R76, R2, 0x2, P6 ;  /* 0x000000024c057211 */ /* 0x000fe200030f16ff */
[C---:B------:R-:W-:Y:S01]  /*24370*/  VIADD R70, R68.reuse, UR5 ;  /* 0x0000000544467c36 */ /* 0x040fe20008000000 */
[----:B------:R-:W-:-:S02]  /*24380*/  LEA R6, P6, R68, R3, 0x2 ;  /* 0x0000000344067211 */ /* 0x000fc400078c10ff */
[----:B------:R-:W-:Y:S02]  /*24390*/  LOP3.LUT R69, R0, 0xc9, RZ, 0xfc, !PT ;  /* 0x000000c900457812 */ /* 0x000fe400078efcff */
[-C--:B------:R-:W-:Y:S02]  /*243a0*/  LEA.HI.X.SX32 R7, R68, R2.reuse, 0x2, P6 ;  /* 0x0000000244077211 */ /* 0x080fe400030f16ff */
[CC--:B------:R-:W-:Y:S01]  /*243b0*/  LEA R68, P6, R70.reuse, R3.reuse, 0x2 ;  /* 0x0000000346447211 */ /* 0x0c0fe200078c10ff */
[----:B------:R4:W-:Y:S01]  /*243c0*/  @P2 STG.E desc[UR28][R4.64], R9 ;  /* 0x0000000904002986 */ /* 0x0009e2000c10191c */
[----:B-1----:R-:W-:Y:S01]  /*243d0*/  ISETP.LT.AND P2, PT, R69, UR4, !P0 ;  /* 0x0000000445007c0c */ /* 0x002fe2000c741270 */
[----:B------:R-:W1:Y:S01]  /*243e0*/  LDCU UR4, c[0x0][0x39c] ;  /* 0x00007380ff0477ac */ /* 0x000e620008000800 */
[C---:B------:R-:W-:Y:S01]  /*243f0*/  LEA.HI.X.SX32 R69, R70.reuse, R2, 0x2, P6 ;  /* 0x0000000246457211 */ /* 0x040fe200030f16ff */
[----:B------:R-:W-:Y:S01]  /*24400*/  VIADD R70, R70, UR5 ;  /* 0x0000000546467c36 */ /* 0x000fe20008000000 */
[----:B---3--:R-:W-:Y:S01]  /*24410*/  LOP3.LUT R8, R0, 0xca, RZ, 0xfc, !PT ;  /* 0x000000ca00087812 */ /* 0x008fe200078efcff */
[----:B------:R3:W-:Y:S03]  /*24420*/  @P5 STG.E desc[UR28][R6.64], R10 ;  /* 0x0000000a06005986 */ /* 0x0007e6000c10191c */
[----:B-----5:R-:W-:Y:S01]  /*24430*/  ISETP.LT.AND P5, PT, R8, UR7, !P0 ;  /* 0x0000000708007c0c */ /* 0x020fe2000c7a1270 */
[C---:B------:R-:W-:Y:S01]  /*24440*/  VIADD R8, R70.reuse, UR5 ;  /* 0x0000000546087c36 */ /* 0x040fe20008000000 */
[----:B------:R-:W5:Y:S01]  /*24450*/  LDCU UR7, c[0x0][0x39c] ;  /* 0x00007380ff0777ac */ /* 0x000f620008000800 */
[----:B----4-:R-:W-:-:S02]  /*24460*/  LEA R4, P6, R70, R3, 0x2 ;  /* 0x0000000346047211 */ /* 0x010fc400078c10ff */
[----:B------:R-:W-:Y:S01]  /*24470*/  LOP3.LUT R71, R0, 0xcb, RZ, 0xfc, !PT ;  /* 0x000000cb00477812 */ /* 0x000fe200078efcff */
[----:B------:R4:W-:Y:S01]  /*24480*/  @P4 STG.E desc[UR28][R68.64], R11 ;  /* 0x0000000b44004986 */ /* 0x0009e2000c10191c */
[-C--:B------:R-:W-:Y:S01]  /*24490*/  LEA.HI.X.SX32 R5, R70, R2.reuse, 0x2, P6 ;  /* 0x0000000246057211 */ /* 0x080fe200030f16ff */
[C---:B------:R-:W-:Y:S01]  /*244a0*/  VIADD R9, R8.reuse, UR5 ;  /* 0x0000000508097c36 */ /* 0x040fe20008000000 */
[----:B---3--:R-:W-:Y:S02]  /*244b0*/  LEA R6, P6, R8, R3, 0x2 ;  /* 0x0000000308067211 */ /* 0x008fe400078c10ff */
[----:B--2---:R-:W-:Y:S01]  /*244c0*/  ISETP.LT.AND P4, PT, R71, UR6, !P0 ;  /* 0x0000000647007c0c */ /* 0x004fe2000c781270 */
[----:B------:R-:W2:Y:S01]  /*244d0*/  LDCU UR6, c[0x0][0x39c] ;  /* 0x00007380ff0677ac */ /* 0x000ea20008000800 */
[----:B------:R-:W-:Y:S02]  /*244e0*/  LOP3.LUT R10, R0, 0xcc, RZ, 0xfc, !PT ;  /* 0x000000cc000a7812 */ /* 0x000fe400078efcff */
[----:B------:R-:W-:-:S02]  /*244f0*/  LEA.HI.X.SX32 R7, R8, R2, 0x2, P6 ;  /* 0x0000000208077211 */ /* 0x000fc400030f16ff */
[CC--:B------:R-:W-:Y:S01]  /*24500*/  LEA R8, P6, R9.reuse, R3.reuse, 0x2 ;  /* 0x0000000309087211 */ /* 0x0c0fe200078c10ff */
[C---:B----4-:R-:W-:Y:S01]  /*24510*/  VIADD R68, R9.reuse, UR5 ;  /* 0x0000000509447c36 */ /* 0x050fe20008000000 */
[----:B------:R3:W-:Y:S01]  /*24520*/  @P3 STG.E desc[UR28][R4.64], R12 ;  /* 0x0000000c04003986 */ /* 0x0007e2000c10191c */
[----:B-1----:R-:W-:Y:S01]  /*24530*/  ISETP.LT.AND P3, PT, R10, UR4, !P0 ;  /* 0x000000040a007c0c */ /* 0x002fe2000c761270 */
[----:B------:R-:W1:Y:S01]  /*24540*/  LDCU UR4, c[0x0][0x39c] ;  /* 0x00007380ff0477ac */ /* 0x000e620008000800 */
[----:B------:R-:W-:Y:S02]  /*24550*/  LOP3.LUT R11, R0, 0xcd, RZ, 0xfc, !PT ;  /* 0x000000cd000b7812 */ /* 0x000fe400078efcff */
[-C--:B------:R-:W-:Y:S02]  /*24560*/  LEA.HI.X.SX32 R9, R9, R2.reuse, 0x2, P6 ;  /* 0x0000000209097211 */ /* 0x080fe400030f16ff */
[CC--:B------:R-:W-:Y:S01]  /*24570*/  LEA R10, P6, R68.reuse, R3.reuse, 0x2 ;  /* 0x00000003440a7211 */ /* 0x0c0fe200078c10ff */
[----:B------:R4:W-:Y:S01]  /*24580*/  @P2 STG.E desc[UR28][R6.64], R13 ;  /* 0x0000000d06002986 */ /* 0x0009e2000c10191c */
[----:B-----5:R-:W-:Y:S01]  /*24590*/  ISETP.LT.AND P2, PT, R11, UR7, !P0 ;  /* 0x000000070b007c0c */ /* 0x020fe2000c741270 */
[----:B------:R-:W5:Y:S01]  /*245a0*/  LDCU UR7, c[0x0][0x39c] ;  /* 0x00007380ff0777ac */ /* 0x000f620008000800 */
[C---:B------:R-:W-:Y:S01]  /*245b0*/  LEA.HI.X.SX32 R11, R68.reuse, R2, 0x2, P6 ;  /* 0x00000002440b7211 */ /* 0x040fe200030f16ff */
[----:B------:R-:W-:Y:S01]  /*245c0*/  VIADD R68, R68, UR5 ;  /* 0x0000000544447c36 */ /* 0x000fe20008000000 */
[----:B------:R-:W-:Y:S01]  /*245d0*/  LOP3.LUT R69, R0, 0xce, RZ, 0xfc, !PT ;  /* 0x000000ce00457812 */ /* 0x000fe200078efcff */
[----:B------:R1:W-:Y:S02]  /*245e0*/  @P5 STG.E desc[UR28][R8.64], R14 ;  /* 0x0000000e08005986 */ /* 0x0003e4000c10191c */
[C---:B---3--:R-:W-:Y:S01]  /*245f0*/  VIADD R12, R68.reuse, UR5 ;  /* 0x00000005440c7c36 */ /* 0x048fe20008000000 */
[----:B--2---:R-:W-:Y:S01]  /*24600*/  ISETP.LT.AND P5, PT, R69, UR6, !P0 ;  /* 0x0000000645007c0c */ /* 0x004fe2000c7a1270 */
[----:B------:R2:W-:Y:S01]  /*24610*/  @P4 STG.E desc[UR28][R10.64], R15 ;  /* 0x0000000f0a004986 */ /* 0x0005e2000c10191c */
[----:B------:R-:W3:Y:S01]  /*24620*/  LDCU UR6, c[0x0][0x39c] ;  /* 0x00007380ff0677ac */ /* 0x000ee20008000800 */
[----:B------:R-:W-:-:S02]  /*24630*/  LEA R4, P4, R68, R3, 0x2 ;  /* 0x0000000344047211 */ /* 0x000fc400078810ff */
[----:B----4-:R-:W-:Y:S02]  /*24640*/  LOP3.LUT R7, R0, 0xcf, RZ, 0xfc, !PT ;  /* 0x000000cf00077812 */ /* 0x010fe400078efcff */
        /* <DEDUP_REMOVED lines=8> */
[----:B--2---:R-:W-:-:S02]  /*246d0*/  LOP3.LUT R11, R0, 0xd1, RZ, 0xfc, !PT ;  /* 0x000000d1000b7812 */ /* 0x004fc400078efcff */
[----:B-----5:R-:W-:Y:S01]  /*246e0*/  ISETP.LT.AND P3, PT, R8, UR7, !P0 ;  /* 0x0000000708007c0c */ /* 0x020fe2000c761270 */
        /* <DEDUP_REMOVED lines=267> */
[C---:B------:R-:W-:Y:S01]  /*257a0*/  LEA.HI.X.SX32 R7, R13.reuse, R2, 0x2, P6 ;  /* 0x000000020d077211 */ /* 0x040fe200030f16ff */
[----:B------:R-:W-:Y:S01]  /*257b0*/  VIADD R13, R13, UR5 ;  /* 0x000000050d0d7c36 */ /* 0x000fe20008000000 */
[C---:B--2---:R-:W-:Y:S01]  /*257c0*/  LOP3.LUT R8, R0.reuse, 0xf7, RZ, 0xfc, !PT ;  /* 0x000000f700087812 */ /* 0x044fe200078efcff */
[----:B------:R2:W-:Y:S01]  /*257d0*/  @P4 STG.E desc[UR28][R4.64], R55 ;  /* 0x0000003704004986 */ /* 0x0005e2000c10191c */
[----:B------:R-:W-:Y:S02]  /*257e0*/  LOP3.LUT R11, R0, 0xf8, RZ, 0xfc, !PT ;  /* 0x000000f8000b7812 */ /* 0x000fe400078efcff */
[----:B------:R-:W-:Y:S01]  /*257f0*/  ISETP.LT.AND P4, PT, R8, UR7, !P0 ;  /* 0x0000000708007c0c */ /* 0x000fe2000c781270 */
[----:B------:R4:W-:Y:S01]  /*25800*/  @P3 STG.E desc[UR28][R6.64], R56 ;  /* 0x0000003806003986 */ /* 0x0009e2000c10191c */
[C---:B------:R-:W-:Y:S01]  /*25810*/  LEA R8, P3, R13.reuse, R3, 0x2 ;  /* 0x000000030d087211 */ /* 0x040fe200078610ff */
[----:B------:R-:W5:Y:S01]  /*25820*/  LDCU UR7, c[0x0][0x39c] ;  /* 0x00007380ff0777ac */ /* 0x000f620008000800 */
[----:B------:R-:W-:-:S02]  /*25830*/  VIADD R10, R13, UR5 ;  /* 0x000000050d0a7c36 */ /* 0x000fc40008000000 */
[-C--:B------:R-:W-:Y:S02]  /*25840*/  LEA.HI.X.SX32 R9, R13, R2.reuse, 0x2, P3 ;  /* 0x000000020d097211 */ /* 0x080fe400018f16ff */
[----:B-1----:R-:W-:Y:S01]  /*25850*/  ISETP.LT.AND P3, PT, R11, UR4, !P0 ;  /* 0x000000040b007c0c */ /* 0x002fe2000c761270 */
[----:B------:R-:W1:Y:S01]  /*25860*/  LDCU UR4, c[0x0][0x39c] ;  /* 0x00007380ff0477ac */ /* 0x000e620008000800 */
[----:B--2---:R-:W-:Y:S02]  /*25870*/  LOP3.LUT R5, R0, 0xf9, RZ, 0xfc, !PT ;  /* 0x000000f900057812 */ /* 0x004fe400078efcff */
[C---:B------:R-:W-:Y:S01]  /*25880*/  LEA R4, P6, R10.reuse, R3, 0x2 ;  /* 0x000000030a047211 */ /* 0x040fe200078c10ff */
[C---:B----4-:R-:W-:Y:S01]  /*25890*/  VIADD R7, R10.reuse, UR5 ;  /* 0x000000050a077c36 */ /* 0x050fe20008000000 */
[----:B------:R2:W-:Y:S01]  /*258a0*/  @P2 STG.E desc[UR28][R8.64], R57 ;  /* 0x0000003908002986 */ /* 0x0005e2000c10191c */
[----:B---3--:R-:W-:Y:S01]  /*258b0*/  ISETP.LT.AND P2, PT, R5, UR6, !P0 ;  /* 0x0000000605007c0c */ /* 0x008fe2000c741270 */
[----:B------:R-:W3:Y:S01]  /*258c0*/  LDCU UR6, c[0x0][0x39c] ;  /* 0x00007380ff0677ac */ /* 0x000ee20008000800 */
[----:B------:R-:W-:-:S02]  /*258d0*/  LEA.HI.X.SX32 R5, R10, R2, 0x2, P6 ;  /* 0x000000020a057211 */ /* 0x000fc400030f16ff */
[CC--:B------:R-:W-:Y:S01]  /*258e0*/  LEA R6, P6, R7.reuse, R3.reuse, 0x2 ;  /* 0x0000000307067211 */ /* 0x0c0fe200078c10ff */
[C---:B------:R-:W-:Y:S01]  /*258f0*/  VIADD R10, R7.reuse, UR5 ;  /* 0x00000005070a7c36 */ /* 0x040fe20008000000 */
[----:B------:R-:W-:Y:S01]  /*25900*/  LOP3.LUT R11, R0, 0xfa, RZ, 0xfc, !PT ;  /* 0x000000fa000b7812 */ /* 0x000fe200078efcff */
[----:B------:R4:W-:Y:S01]  /*25910*/  @P5 STG.E desc[UR28][R4.64], R58 ;  /* 0x0000003a04005986 */ /* 0x0009e2000c10191c */
[-C--:B------:R-:W-:Y:S02]  /*25920*/  LEA.HI.X.SX32 R7, R7, R2.reuse, 0x2, P6 ;  /* 0x0000000207077211 */ /* 0x080fe400030f16ff */
[----:B-----5:R-:W-:Y:S01]  /*25930*/  ISETP.LT.AND P5, PT, R11, UR7, !P0 ;  /* 0x000000070b007c0c */ /* 0x020fe2000c7a1270 */
[----:B------:R-:W-:Y:S01]  /*25940*/  VIADD R11, R10, UR5 ;  /* 0x000000050a0b7c36 */ /* 0x000fe20008000000 */
[----:B--2---:R-:W-:Y:S02]  /*25950*/  LOP3.LUT R9, R0, 0xfb, RZ, 0xfc, !PT ;  /* 0x000000fb00097812 */ /* 0x004fe400078efcff */
[CC--:B------:R-:W-:Y:S01]  /*25960*/  LEA R8, P6, R10.reuse, R3.reuse, 0x2 ;  /* 0x000000030a087211 */ /* 0x0c0fe200078c10ff */
[----:B------:R2:W-:Y:S01]  /*25970*/  @P4 STG.E desc[UR28][R6.64], R59 ;  /* 0x0000003b06004986 */ /* 0x0005e2000c10191c */
[----:B-1----:R-:W-:Y:S01]  /*25980*/  ISETP.LT.AND P4, PT, R9, UR4, !P0 ;  /* 0x0000000409007c0c */ /* 0x002fe2000c781270 */
[C---:B------:R-:W-:Y:S01]  /*25990*/  VIADD R12, R11.reuse, UR5 ;  /* 0x000000050b0c7c36 */ /* 0x040fe20008000000 */
[-C--:B------:R-:W-:Y:S01]  /*259a0*/  LEA.HI.X.SX32 R9, R10, R2.reuse, 0x2, P6 ;  /* 0x000000020a097211 */ /* 0x080fe200030f16ff */
[----:B------:R-:W1:Y:S01]  /*259b0*/  LDCU UR4, c[0x0][0x39c] ;  /* 0x00007380ff0477ac */ /* 0x000e620008000800 */
[----:B----4-:R-:W-:Y:S01]  /*259c0*/  LOP3.LUT R4, R0, 0xfc, RZ, 0xfc, !PT ;  /* 0x000000fc00047812 */ /* 0x010fe200078efcff */
[----:B------:R-:W-:Y:S01]  /*259d0*/  VIADD R13, R12, UR5 ;  /* 0x000000050c0d7c36 */ /* 0x000fe20008000000 */
[----:B------:R-:W-:Y:S01]  /*259e0*/  LEA R10, P6, R11, R3, 0x2 ;  /* 0x000000030b0a7211 */ /* 0x000fe200078c10ff */
[----:B------:R4:W-:Y:S01]  /*259f0*/  @P3 STG.E desc[UR28][R8.64], R60 ;  /* 0x0000003c08003986 */ /* 0x0009e2000c10191c */
[----:B---3--:R-:W-:Y:S01]  /*25a00*/  ISETP.LT.AND P3, PT, R4, UR6, !P0 ;  /* 0x0000000604007c0c */ /* 0x008fe2000c761270 */
[----:B------:R-:W-:Y:S01]  /*25a10*/  VIADD R14, R13, UR5 ;  /* 0x000000050d0e7c36 */ /* 0x000fe20008000000 */
[----:B------:R-:W3:Y:S01]  /*25a20*/  LDCU UR6, c[0x0][0x39c] ;  /* 0x00007380ff0677ac */ /* 0x000ee20008000800 */
[----:B------:R-:W-:-:S02]  /*25a30*/  LEA.HI.X.SX32 R11, R11, R2, 0x2, P6 ;  /* 0x000000020b0b7211 */ /* 0x000fc400030f16ff */
[----:B------:R-:W-:Y:S01]  /*25a40*/  VIADD R15, R14, UR5 ;  /* 0x000000050e0f7c36 */ /* 0x000fe20008000000 */
[-C--:B--2---:R-:W-:Y:S02]  /*25a50*/  LEA R6, P6, R13, R3.reuse, 0x2 ;  /* 0x000000030d067211 */ /* 0x084fe400078c10ff */
[----:B------:R2:W-:Y:S01]  /*25a60*/  @P2 STG.E desc[UR28][R10.64], R61 ;  /* 0x0000003d0a002986 */ /* 0x0005e2000c10191c */
[CC--:B------:R-:W-:Y:S01]  /*25a70*/  LEA R4, P2, R12.reuse, R3.reuse, 0x2 ;  /* 0x000000030c047211 */ /* 0x0c0fe200078410ff */
[----:B------:R-:W-:Y:S01]  /*25a80*/  VIADD R16, R15, UR5 ;  /* 0x000000050f107c36 */ /* 0x000fe20008000000 */
[-C--:B------:R-:W-:Y:S02]  /*25a90*/  LEA.HI.X.SX32 R7, R13, R2.reuse, 0x2, P6 ;  /* 0x000000020d077211 */ /* 0x080fe400030f16ff */
[----:B------:R-:W-:Y:S01]  /*25aa0*/  LEA.HI.X.SX32 R5, R12, R2, 0x2, P2 ;  /* 0x000000020c057211 */ /* 0x000fe200010f16ff */
[----:B------:R-:W-:Y:S01]  /*25ab0*/  VIADD R17, R16, UR5 ;  /* 0x0000000510117c36 */ /* 0x000fe20008000000 */
[----:B----4-:R-:W-:-:S02]  /*25ac0*/  LEA R8, P6, R14, R3, 0x2 ;  /* 0x000000030e087211 */ /* 0x010fc400078c10ff */
[CC--:B------:R-:W-:Y:S02]  /*25ad0*/  LEA R12, P2, R15.reuse, R3.reuse, 0x2 ;  /* 0x000000030f0c7211 */ /* 0x0c0fe400078410ff */
[C---:B------:R-:W-:Y:S02]  /*25ae0*/  LOP3.LUT R18, R0.reuse, 0xfd, RZ, 0xfc, !PT ;  /* 0x000000fd00127812 */ /* 0x040fe400078efcff */
[----:B------:R-:W-:Y:S02]  /*25af0*/  LOP3.LUT R0, R0, 0xfe, RZ, 0xfc, !PT ;  /* 0x000000fe00007812 */ /* 0x000fe400078efcff */
[-C--:B------:R-:W-:Y:S02]  /*25b00*/  LEA.HI.X.SX32 R9, R14, R2.reuse, 0x2, P6 ;  /* 0x000000020e097211 */ /* 0x080fe400030f16ff */
[----:B------:R-:W-:Y:S02]  /*25b10*/  LEA.HI.X.SX32 R13, R15, R2, 0x2, P2 ;  /* 0x000000020f0d7211 */ /* 0x000fe400010f16ff */
[----:B------:R-:W-:-:S02]  /*25b20*/  LEA R14, P6, R17, R3, 0x2 ;  /* 0x00000003110e7211 */ /* 0x000fc400078c10ff */
[----:B-1----:R-:W-:Y:S02]  /*25b30*/  ISETP.LT.AND P2, PT, R18, UR4, !P0 ;  /* 0x0000000412007c0c */ /* 0x002fe4000c741270 */
[----:B---3--:R-:W-:Y:S02]  /*25b40*/  ISETP.LT.AND P0, PT, R0, UR6, !P0 ;  /* 0x0000000600007c0c */ /* 0x008fe4000c701270 */
[-C--:B------:R-:W-:Y:S02]  /*25b50*/  LEA.HI.X.SX32 R15, R17, R2.reuse, 0x2, P6 ;  /* 0x00000002110f7211 */ /* 0x080fe400030f16ff */
[C---:B--2---:R-:W-:Y:S01]  /*25b60*/  LEA R10, P6, R16.reuse, R3, 0x2 ;  /* 0x00000003100a7211 */ /* 0x044fe200078c10ff */
[----:B------:R1:W-:Y:S03]  /*25b70*/  @P5 STG.E desc[UR28][R4.64], R62 ;  /* 0x0000003e04005986 */ /* 0x0003e6000c10191c */
[----:B------:R-:W-:Y:S01]  /*25b80*/  LEA.HI.X.SX32 R11, R16, R2, 0x2, P6 ;  /* 0x00000002100b7211 */ /* 0x000fe200030f16ff */
[----:B------:R1:W-:Y:S04]  /*25b90*/  @P4 STG.E desc[UR28][R6.64], R63 ;  /* 0x0000003f06004986 */ /* 0x0003e8000c10191c */
[----:B------:R1:W-:Y:S04]  /*25ba0*/  @P3 STG.E desc[UR28][R8.64], R64 ;  /* 0x0000004008003986 */ /* 0x0003e8000c10191c */
[----:B------:R1:W-:Y:S04]  /*25bb0*/  @P2 STG.E desc[UR28][R12.64], R65 ;  /* 0x000000410c002986 */ /* 0x0003e8000c10191c */
[----:B------:R1:W-:Y:S04]  /*25bc0*/  @P0 STG.E desc[UR28][R10.64], R66 ;  /* 0x000000420a000986 */ /* 0x0003e8000c10191c */
[----:B------:R1:W-:Y:S01]  /*25bd0*/  @P1 STG.E desc[UR28][R14.64], R67 ;  /* 0x000000430e001986 */ /* 0x0003e2000c10191c */
[----:B------:R-:W-:Y:S06]  /*25be0*/  BAR.SYNC.DEFER_BLOCKING 0x0 ;  /* 0x0000000000007b1d */ /* 0x000fec0000010000 */
[----:B------:R-:W-:Y:S05]  /*25bf0*/  BRA.U UP0, `(.L_x_14) ;  /* 0x0000000100a07547 */ /* 0x000fea000b800000 */
[----:B------:R-:W2:Y:S01]  /*25c00*/  S2UR UR5, SR_CgaCtaId ;  /* 0x00000000000579c3 */ /* 0x000ea20000008800 */
[----:B------:R-:W-:Y:S01]  /*25c10*/  NOP ;  /* 0x0000000000007918 */ /* 0x000fe20000000000 */
[----:B------:R-:W-:Y:S01]  /*25c20*/  UMOV UR4, 0x50 ;  /* 0x0000005000047882 */ /* 0x000fe20000000000 */
[----:B------:R-:W-:Y:S02]  /*25c30*/  IMAD.U32 R0, RZ, RZ, UR11 ;  /* 0x0000000bff007e24 */ /* 0x000fe4000f8e00ff */
[----:B------:R-:W-:Y:S02]  /*25c40*/  IMAD.MOV.U32 R3, RZ, RZ, 0xffff ;  /* 0x0000ffffff037424 */ /* 0x000fe400078e00ff */
[----:B-1----:R-:W-:Y:S01]  /*25c50*/  IMAD.MOV.U32 R7, RZ, RZ, 0x1 ;  /* 0x00000001ff077424 */ /* 0x002fe200078e00ff */
[----:B------:R-:W-:-:S04]  /*25c60*/  LOP3.LUT R0, R0, 0xffff, RZ, 0xc0, !PT ;  /* 0x0000ffff00007812 */ /* 0x000fc800078ec0ff */
[----:B------:R-:W-:-:S05]  /*25c70*/  SHF.R.U32.HI R0, RZ, 0x5, R0 ;  /* 0x00000005ff007819 */ /* 0x000fca0000011600 */
[----:B------:R-:W-:Y:S01]  /*25c80*/  VIADD R2, R0, 0x10 ;  /* 0x0000001000027836 */ /* 0x000fe20000000000 */
[----:B------:R-:W-:Y:S01]  /*25c90*/  SHF.L.U32 R0, R3, R0, RZ ;  /* 0x0000000003007219 */ /* 0x000fe200000006ff */
[----:B--2---:R-:W-:-:S03]  /*25ca0*/  ULEA UR6, UR5, UR4, 0x18 ;  /* 0x0000000405067291 */ /* 0x004fc6000f8ec0ff */
[----:B------:R-:W-:-:S04]  /*25cb0*/  SHF.L.U32 R3, R7, R2, RZ ;  /* 0x0000000207037219 */ /* 0x000fc800000006ff */
[----:B------:R-:W-:Y:S02]  /*25cc0*/  LOP3.LUT R0, R3, R0, RZ, 0xfc, !PT ;  /* 0x0000000003007212 */ /* 0x000fe400078efcff */
[----:B------:R-:W1:Y:S02]  /*25cd0*/  LDS R5, [UR6] ;  /* 0x00000006ff057984 */ /* 0x000e640008000800 */
[C---:B------:R-:W-:Y:S02]  /*25ce0*/  LOP3.LUT R2, R0.reuse, 0xffff, RZ, 0xc0, !PT ;  /* 0x0000ffff00027812 */ /* 0x040fe400078ec0ff */
[----:B-1----:R-:W-:-:S04]  /*25cf0*/  LOP3.LUT R3, R0, 0xffff, R5, 0x80, !PT ;  /* 0x0000ffff00037812 */ /* 0x002fc800078e8005 */
[----:B------:R-:W-:-:S13]  /*25d00*/  ISETP.NE.AND P0, PT, R3, R2, PT ;  /* 0x000000020300720c */ /* 0x000fda0003f05270 */
[----:B------:R-:W-:Y:S05]  /*25d10*/  @P0 BRA `(.L_x_15) ;  /* 0x0000000000500947 */ /* 0x000fea0003800000 */
[----:B------:R-:W-:Y:S02]  /*25d20*/  SHF.R.U32.HI R5, RZ, 0x10, R5 ;  /* 0x00000010ff057819 */ /* 0x000fe40000011605 */
[----:B------:R-:W-:-:S04]  /*25d30*/  SHF.R.U32.HI R2, RZ, 0x10, R0 ;  /* 0x00000010ff027819 */ /* 0x000fc80000011600 */
[----:B------:R-:W-:-:S04]  /*25d40*/  LOP3.LUT R5, R5, R2, RZ, 0xc0, !PT ;  /* 0x0000000205057212 */ /* 0x000fc800078ec0ff */
[----:B------:R-:W-:-:S13]  /*25d50*/  ISETP.NE.AND P0, PT, R5, R2, PT ;  /* 0x000000020500720c */ /* 0x000fda0003f05270 */
[----:B------:R-:W-:Y:S05]  /*25d60*/  @P0 BRA `(.L_x_16) ;  /* 0x0000000000300947 */ /* 0x000fea0003800000 */
[----:B------:R-:W-:Y:S01]  /*25d70*/  R2UR UR4, R0 ;  /* 0x00000000000472ca */ /* 0x000fe200000e0000 */
[----:B------:R-:W-:Y:S01]  /*25d80*/  VOTEU.ANY UR5, UPT, PT ;  /* 0x0000000000057886 */ /* 0x000fe200038e0100 */
[----:B------:R-:W1:Y:S01]  /*25d90*/  S2R R0, SR_LANEID ;  /* 0x0000000000007919 */ /* 0x000e620000000000 */
[----:B------:R-:W-:-:S10]  /*25da0*/  UFLO.U32 UR5, UR5 ;  /* 0x00000005000572bd */ /* 0x000fd400080e0000 */
[----:B------:R-:W-:-:S06]  /*25db0*/  ULOP3.LUT UR4, URZ, UR4, URZ, 0x33, !UPT ;  /* 0x00000004ff047292 */ /* 0x000fcc000f8e33ff */
[----:B------:R-:W-:-:S04]  /*25dc0*/  IMAD.U32 R2, RZ, RZ, UR4 ;  /* 0x00000004ff027e24 */ /* 0x000fc8000f8e00ff */
[----:B------:R-:W2:Y:S02]  /*25dd0*/  REDUX UR7, R2 ;  /* 0x00000000020773c4 */ /* 0x000ea40000000000 */
[----:B------:R3:W-:Y:S01]  /*25de0*/  UTCATOMSWS.AND URZ, UR4 ;  /* 0x0000000400ff79e3 */ /* 0x0007e20008000000 */
[----:B-1----:R-:W-:Y:S01]  /*25df0*/  ISETP.EQ.U32.AND P0, PT, R0, UR5, PT ;  /* 0x0000000500007c0c */ /* 0x002fe2000bf02070 */
[----:B--2---:R-:W-:-:S12]  /*25e00*/  IMAD.U32 R0, RZ, RZ, UR7 ;  /* 0x00000007ff007e24 */ /* 0x004fd8000f8e00ff */
[----:B------:R3:W-:Y:S01]  /*25e10*/  @P0 ATOMS.AND RZ, [UR6], R0 ;  /* 0x00000000ffff098c */ /* 0x0007e2000a800006 */
[----:B------:R-:W-:Y:S05]  /*25e20*/  BRA `(.L_x_14) ;  /* 0x0000000000147947 */ /* 0x000fea0003800000 */
.L_x_16:
[----:B------:R-:W-:-:S07]  /*25e30*/  MOV R2, 0x25e50 ;  /* 0x00025e5000027802 */ /* 0x000fce0000000f00 */
[----:B------:R-:W-:Y:S05]  /*25e40*/  CALL.REL.NOINC `($__internal_0_$__cuda_sm10x_tcgen05_guardrail_trap_col_being_dealloced_not_returned_by_alloc) ;  /* 0x00000000002c7944 */ /* 0x000fea0003c00000 */
[----:B------:R-:W-:Y:S05]  /*25e50*/  BRA `(.L_x_14) ;  /* 0x0000000000087947 */ /* 0x000fea0003800000 */
.L_x_15:
[----:B------:R-:W-:-:S07]  /*25e60*/  MOV R2, 0x25e80 ;  /* 0x00025e8000027802 */ /* 0x000fce0000000f00 */
[----:B------:R-:W-:Y:S05]  /*25e70*/  CALL.REL.NOINC `($__internal_2_$__cuda_sm10x_tcgen05_guardrail_trap_unallocated_columns_being_dealloced) ;  /* 0x0000000000387944 */ /* 0x000fea0003c00000 */
.L_x_14:
[----:B------:R-:W-:Y:S01]  /*25e80*/  NOP ;  /* 0x0000000000007918 */ /* 0x000fe20000000000 */
[----:B---3--:R-:W-:Y:S05]  /*25e90*/  EXIT ;  /* 0x000000000000794d */ /* 0x008fea0003800000 */
.L_x_9:
[----:B------:R-:W1:Y:S02]  /*25ea0*/  SYNCS.PHASECHK.TRANS64.TRYWAIT P1, [UR8], R4 ;  /* 0x00000004ff0075a7 */ /* 0x000e640008021108 */
[----:B-1----:R-:W-:Y:S05]  /*25eb0*/  @!P1 BRA `(.L_x_9) ;  /* 0xfffffffc00f89947 */ /* 0x002fea000383ffff */
[----:B------:R-:W-:Y:S05]  /*25ec0*/  BRA `(.L_x_17) ;  /* 0xffffff1000747947 */ /* 0x000fea000383ffff */
.L_x_13:
[----:B------:R-:W1:Y:S02]  /*25ed0*/  SYNCS.PHASECHK.TRANS64.TRYWAIT P2, [UR8], R22 ;  /* 0x00000016ff0075a7 */ /* 0x000e640008041108 */
[----:B-1----:R-:W-:Y:S05]  /*25ee0*/  @!P2 BRA `(.L_x_13) ;  /* 0xfffffffc00f8a947 */ /* 0x002fea000383ffff */
[----:B------:R-:W-:Y:S05]  /*25ef0*/  BRA `(.L_x_12) ;  /* 0xffffff8000507947 */ /* 0x000fea000383ffff */
        .weak           $__internal_0_$__cuda_sm10x_tcgen05_guardrail_trap_col_being_dealloced_not_returned_by_alloc
        .type           $__internal_0_$__cuda_sm10x_tcgen05_guardrail_trap_col_being_dealloced_not_returned_by_alloc,@function
        .size           $__internal_0_$__cuda_sm10x_tcgen05_guardrail_trap_col_being_dealloced_not_returned_by_alloc,($__internal_1_$__cuda_sm10x_tcgen05_guardrail_trap_phase_invalid_during_alloc - $__internal_0_$__cuda_sm10x_tcgen05_guardrail_trap_col_being_dealloced_not_returned_by_alloc)
$__internal_0_$__cuda_sm10x_tcgen05_guardrail_trap_col_being_dealloced_not_returned_by_alloc:
[----:B------:R-:W-:Y:S05]  /*25f00*/  BPT.TRAP 0x1 ;  /* 0x000000040000795c */ /* 0x000fea0000300000 */
[----:B------:R-:W-:-:S04]  /*25f10*/  IMAD.MOV.U32 R3, RZ, RZ, 0x0 ;  /* 0x00000000ff037424 */ /* 0x000fc800078e00ff */
[----:B------:R-:W-:Y:S05]  /*25f20*/  RET.REL.NODEC R2 `(matmul_kernel) ;  /* 0xfffffda002347950 */ /* 0x000fea0003c3ffff */
        .weak           $__internal_1_$__cuda_sm10x_tcgen05_guardrail_trap_phase_invalid_during_alloc
        .type           $__internal_1_$__cuda_sm10x_tcgen05_guardrail_trap_phase_invalid_during_alloc,@function
        .size           $__internal_1_$__cuda_sm10x_tcgen05_guardrail_trap_phase_invalid_during_alloc,($__internal_2_$__cuda_sm10x_tcgen05_guardrail_trap_unallocated_columns_being_dealloced - $__internal_1_$__cuda_sm10x_tcgen05_guardrail_trap_phase_invalid_during_alloc)
$__internal_1_$__cuda_sm10x_tcgen05_guardrail_trap_phase_invalid_during_alloc:
[----:B------:R-:W-:Y:S05]  /*25f30*/  BPT.TRAP 0x1 ;  /* 0x000000040000795c */ /* 0x000fea0000300000 */
[----:B------:R-:W-:-:S04]  /*25f40*/  IMAD.MOV.U32 R3, RZ, RZ, 0x0 ;  /* 0x00000000ff037424 */ /* 0x000fc800078e00ff */
[----:B------:R-:W-:Y:S05]  /*25f50*/  RET.REL.NODEC R2 `(matmul_kernel) ;  /* 0xfffffda002287950 */ /* 0x000fea0003c3ffff */
        .weak           $__internal_2_$__cuda_sm10x_tcgen05_guardrail_trap_unallocated_columns_being_dealloced
        .type           $__internal_2_$__cuda_sm10x_tcgen05_guardrail_trap_unallocated_columns_being_dealloced,@function
        .size           $__internal_2_$__cuda_sm10x_tcgen05_guardrail_trap_unallocated_columns_being_dealloced,(.L_x_21 - $__internal_2_$__cuda_sm10x_tcgen05_guardrail_trap_unallocated_columns_being_dealloced)
$__internal_2_$__cuda_sm10x_tcgen05_guardrail_trap_unallocated_columns_being_dealloced:
[----:B------:R-:W-:Y:S05]  /*25f60*/  BPT.TRAP 0x1 ;  /* 0x000000040000795c */ /* 0x000fea0000300000 */
[----:B------:R-:W-:-:S04]  /*25f70*/  IMAD.MOV.U32 R3, RZ, RZ, 0x0 ;  /* 0x00000000ff037424 */ /* 0x000fc800078e00ff */
[----:B------:R-:W-:Y:S05]  /*25f80*/  RET.REL.NODEC R2 `(matmul_kernel) ;  /* 0xfffffda0021c7950 */ /* 0x000fea0003c3ffff */
.L_x_18:
[----:B------:R-:W-:-:S00]  /*25f90*/  BRA `(.L_x_18) ;  /* 0xfffffffc00fc7947 */ /* 0x000fc0000383ffff */
[----:B------:R-:W-:-:S00]  /*25fa0*/  NOP ;  /* 0x0000000000007918 */ /* 0x000fc00000000000 */
        /* <DEDUP_REMOVED lines=13> */
.L_x_21:


//--------------------- .nv.shared.matmul_kernel  --------------------------
	.section	.nv.shared.matmul_kernel,"aw",@nobits
	.sectionflags	@""
	.align	16
	.zero		1024


//--------------------- .nv.shared.reserved.0     --------------------------
	.section	.nv.shared.reserved.0,"aw",@nobits
	.align	8
	.weak		__nv_reservedSMEM_offset_0_alias
	.size		__nv_reservedSMEM_offset_0_alias, 0, 64
	.other		__nv_reservedSMEM_offset_0_alias,@"STO_CUDA_RESERVED_SHARED STV_DEFAULT"
__nv_reservedSMEM_offset_0_alias:
	.zero		0
.nv.shared.reserved.0:
	.zero		64
	.weak		__nv_reservedSMEM_allocation_phase
	.type		__nv_reservedSMEM_allocation_phase,@object
	.size		__nv_reservedSMEM_allocation_phase,(.L_0 - __nv_reservedSMEM_allocation_phase)
__nv_reservedSMEM_allocation_phase:
	.zero		1
.L_0:
	.zero		7
	.weak		__nv_reservedSMEM_devtool_atexit_pc
	.type		__nv_reservedSMEM_devtool_atexit_pc,@object
	.size		__nv_reservedSMEM_devtool_atexit_pc,(__nv_reservedSMEM_allocation_mask - __nv_reservedSMEM_devtool_atexit_pc)
__nv_reservedSMEM_devtool_atexit_pc:
	.zero		8
	.weak		__nv_reservedSMEM_allocation_mask
	.type		__nv_reservedSMEM_allocation_mask,@object
	.size		__nv_reservedSMEM_allocation_mask,(.L_2 - __nv_reservedSMEM_allocation_mask)
__nv_reservedSMEM_allocation_mask:
	.zero		4
.L_2:


//--------------------- .nv.constant0.matmul_kernel --------------------------
	.section	.nv.constant0.matmul_kernel,"a",@progbits
	.sectionflags	@""
	.align	4
.nv.constant0.matmul_kernel:
	.zero		976


//--------------------- SYMBOLS --------------------------

	.type		.nv.reservedSmem.offset0,@object
	.size		.nv.reservedSmem.offset0,0x4
	.type		.nv.reservedSmem.cap,@object
	.size		.nv.reservedSmem.cap,0x4
